//
// Generated by NVIDIA NVVM Compiler
//
// Compiler Build ID: CL-36424714
// Cuda compilation tools, release 13.0, V13.0.88
// Based on NVVM 20.0.0
//

.version 9.0
.target sm_100
.address_size 64

	// .globl	_ZN3cub18CUB_300001_SM_10006detail11EmptyKernelIvEEvv
.global .align 1 .b8 _ZN34_INTERNAL_e9492503_4_k_cu_cb314f0d4cuda3std3__45__cpo5beginE[1];
.global .align 1 .b8 _ZN34_INTERNAL_e9492503_4_k_cu_cb314f0d4cuda3std3__45__cpo3endE[1];
.global .align 1 .b8 _ZN34_INTERNAL_e9492503_4_k_cu_cb314f0d4cuda3std3__45__cpo6cbeginE[1];
.global .align 1 .b8 _ZN34_INTERNAL_e9492503_4_k_cu_cb314f0d4cuda3std3__45__cpo4cendE[1];
.global .align 1 .b8 _ZN34_INTERNAL_e9492503_4_k_cu_cb314f0d4cuda3std3__45__cpo6rbeginE[1];
.global .align 1 .b8 _ZN34_INTERNAL_e9492503_4_k_cu_cb314f0d4cuda3std3__45__cpo4rendE[1];
.global .align 1 .b8 _ZN34_INTERNAL_e9492503_4_k_cu_cb314f0d4cuda3std3__45__cpo7crbeginE[1];
.global .align 1 .b8 _ZN34_INTERNAL_e9492503_4_k_cu_cb314f0d4cuda3std3__45__cpo5crendE[1];
.global .align 1 .b8 _ZN34_INTERNAL_e9492503_4_k_cu_cb314f0d4cuda3std3__436_GLOBAL__N__e9492503_4_k_cu_cb314f0d6ignoreE[1];
.global .align 1 .b8 _ZN34_INTERNAL_e9492503_4_k_cu_cb314f0d4cuda3std3__419piecewise_constructE[1];
.global .align 1 .b8 _ZN34_INTERNAL_e9492503_4_k_cu_cb314f0d4cuda3std3__48in_placeE[1];
.global .align 1 .b8 _ZN34_INTERNAL_e9492503_4_k_cu_cb314f0d4cuda3std3__420unreachable_sentinelE[1];
.global .align 1 .b8 _ZN34_INTERNAL_e9492503_4_k_cu_cb314f0d4cuda3std3__47nulloptE[1];
.global .align 1 .b8 _ZN34_INTERNAL_e9492503_4_k_cu_cb314f0d4cuda3std3__48unexpectE[1];
.global .align 1 .b8 _ZN34_INTERNAL_e9492503_4_k_cu_cb314f0d4cuda3std6ranges3__45__cpo4swapE[1];
.global .align 1 .b8 _ZN34_INTERNAL_e9492503_4_k_cu_cb314f0d4cuda3std6ranges3__45__cpo9iter_moveE[1];
.global .align 1 .b8 _ZN34_INTERNAL_e9492503_4_k_cu_cb314f0d4cuda3std6ranges3__45__cpo5beginE[1];
.global .align 1 .b8 _ZN34_INTERNAL_e9492503_4_k_cu_cb314f0d4cuda3std6ranges3__45__cpo3endE[1];
.global .align 1 .b8 _ZN34_INTERNAL_e9492503_4_k_cu_cb314f0d4cuda3std6ranges3__45__cpo6cbeginE[1];
.global .align 1 .b8 _ZN34_INTERNAL_e9492503_4_k_cu_cb314f0d4cuda3std6ranges3__45__cpo4cendE[1];
.global .align 1 .b8 _ZN34_INTERNAL_e9492503_4_k_cu_cb314f0d4cuda3std6ranges3__45__cpo7advanceE[1];
.global .align 1 .b8 _ZN34_INTERNAL_e9492503_4_k_cu_cb314f0d4cuda3std6ranges3__45__cpo9iter_swapE[1];
.global .align 1 .b8 _ZN34_INTERNAL_e9492503_4_k_cu_cb314f0d4cuda3std6ranges3__45__cpo4nextE[1];
.global .align 1 .b8 _ZN34_INTERNAL_e9492503_4_k_cu_cb314f0d4cuda3std6ranges3__45__cpo4prevE[1];
.global .align 1 .b8 _ZN34_INTERNAL_e9492503_4_k_cu_cb314f0d4cuda3std6ranges3__45__cpo4dataE[1];
.global .align 1 .b8 _ZN34_INTERNAL_e9492503_4_k_cu_cb314f0d4cuda3std6ranges3__45__cpo5cdataE[1];
.global .align 1 .b8 _ZN34_INTERNAL_e9492503_4_k_cu_cb314f0d4cuda3std6ranges3__45__cpo4sizeE[1];
.global .align 1 .b8 _ZN34_INTERNAL_e9492503_4_k_cu_cb314f0d4cuda3std6ranges3__45__cpo5ssizeE[1];
.global .align 1 .b8 _ZN34_INTERNAL_e9492503_4_k_cu_cb314f0d4cuda3std6ranges3__45__cpo8distanceE[1];
.global .align 1 .b8 _ZN34_INTERNAL_e9492503_4_k_cu_cb314f0d6thrust24THRUST_300001_SM_1000_NS8cuda_cub3parE[1];
.global .align 1 .b8 _ZN34_INTERNAL_e9492503_4_k_cu_cb314f0d6thrust24THRUST_300001_SM_1000_NS8cuda_cub10par_nosyncE[1];
.global .align 1 .b8 _ZN34_INTERNAL_e9492503_4_k_cu_cb314f0d6thrust24THRUST_300001_SM_1000_NS6system6detail10sequential3seqE[1];
.global .align 1 .b8 _ZN34_INTERNAL_e9492503_4_k_cu_cb314f0d6thrust24THRUST_300001_SM_1000_NS6system3cpp3parE[1];
.global .align 1 .b8 _ZN34_INTERNAL_e9492503_4_k_cu_cb314f0d6thrust24THRUST_300001_SM_1000_NS12placeholders2_1E[1];
.global .align 1 .b8 _ZN34_INTERNAL_e9492503_4_k_cu_cb314f0d6thrust24THRUST_300001_SM_1000_NS12placeholders2_2E[1];
.global .align 1 .b8 _ZN34_INTERNAL_e9492503_4_k_cu_cb314f0d6thrust24THRUST_300001_SM_1000_NS12placeholders2_3E[1];
.global .align 1 .b8 _ZN34_INTERNAL_e9492503_4_k_cu_cb314f0d6thrust24THRUST_300001_SM_1000_NS12placeholders2_4E[1];
.global .align 1 .b8 _ZN34_INTERNAL_e9492503_4_k_cu_cb314f0d6thrust24THRUST_300001_SM_1000_NS12placeholders2_5E[1];
.global .align 1 .b8 _ZN34_INTERNAL_e9492503_4_k_cu_cb314f0d6thrust24THRUST_300001_SM_1000_NS12placeholders2_6E[1];
.global .align 1 .b8 _ZN34_INTERNAL_e9492503_4_k_cu_cb314f0d6thrust24THRUST_300001_SM_1000_NS12placeholders2_7E[1];
.global .align 1 .b8 _ZN34_INTERNAL_e9492503_4_k_cu_cb314f0d6thrust24THRUST_300001_SM_1000_NS12placeholders2_8E[1];
.global .align 1 .b8 _ZN34_INTERNAL_e9492503_4_k_cu_cb314f0d6thrust24THRUST_300001_SM_1000_NS12placeholders2_9E[1];
.global .align 1 .b8 _ZN34_INTERNAL_e9492503_4_k_cu_cb314f0d6thrust24THRUST_300001_SM_1000_NS12placeholders3_10E[1];
.global .align 1 .b8 _ZN34_INTERNAL_e9492503_4_k_cu_cb314f0d6thrust24THRUST_300001_SM_1000_NS3seqE[1];
.global .align 1 .b8 _ZN34_INTERNAL_e9492503_4_k_cu_cb314f0d6thrust24THRUST_300001_SM_1000_NS6deviceE[1];

.visible .entry _ZN3cub18CUB_300001_SM_10006detail11EmptyKernelIvEEvv()
{


	ret;

}
	// .globl	_ZN3cub18CUB_300001_SM_10006detail8for_each13static_kernelINS2_12policy_hub_t12policy_500_tEmN6thrust24THRUST_300001_SM_1000_NS8cuda_cub20__uninitialized_fill7functorINS7_10device_ptrIfEEfEEEEvT0_T1_
.visible .entry _ZN3cub18CUB_300001_SM_10006detail8for_each13static_kernelINS2_12policy_hub_t12policy_500_tEmN6thrust24THRUST_300001_SM_1000_NS8cuda_cub20__uninitialized_fill7functorINS7_10device_ptrIfEEfEEEEvT0_T1_(
	.param .u64 _ZN3cub18CUB_300001_SM_10006detail8for_each13static_kernelINS2_12policy_hub_t12policy_500_tEmN6thrust24THRUST_300001_SM_1000_NS8cuda_cub20__uninitialized_fill7functorINS7_10device_ptrIfEEfEEEEvT0_T1__param_0,
	.param .align 8 .b8 _ZN3cub18CUB_300001_SM_10006detail8for_each13static_kernelINS2_12policy_hub_t12policy_500_tEmN6thrust24THRUST_300001_SM_1000_NS8cuda_cub20__uninitialized_fill7functorINS7_10device_ptrIfEEfEEEEvT0_T1__param_1[16]
)
.maxntid 256
{
	.reg .pred 	%p<4>;
	.reg .b16 	%rs<5>;
	.reg .b32 	%r<10>;
	.reg .b32 	%f<3>;
	.reg .b64 	%rd<16>;

	ld.param.f32 	%f2, [_ZN3cub18CUB_300001_SM_10006detail8for_each13static_kernelINS2_12policy_hub_t12policy_500_tEmN6thrust24THRUST_300001_SM_1000_NS8cuda_cub20__uninitialized_fill7functorINS7_10device_ptrIfEEfEEEEvT0_T1__param_1+8];
	ld.param.u64 	%rd4, [_ZN3cub18CUB_300001_SM_10006detail8for_each13static_kernelINS2_12policy_hub_t12policy_500_tEmN6thrust24THRUST_300001_SM_1000_NS8cuda_cub20__uninitialized_fill7functorINS7_10device_ptrIfEEfEEEEvT0_T1__param_1];
	ld.param.u64 	%rd5, [_ZN3cub18CUB_300001_SM_10006detail8for_each13static_kernelINS2_12policy_hub_t12policy_500_tEmN6thrust24THRUST_300001_SM_1000_NS8cuda_cub20__uninitialized_fill7functorINS7_10device_ptrIfEEfEEEEvT0_T1__param_0];
	mov.u32 	%r7, %ctaid.x;
	mul.wide.u32 	%rd1, %r7, 512;
	sub.s64 	%rd2, %rd5, %rd1;
	setp.lt.u64 	%p1, %rd2, 512;
	@%p1 bra 	$L__BB1_2;
	mov.u32 	%r9, %tid.x;
	cvta.to.global.u64 	%rd11, %rd4;
	cvt.u64.u32 	%rd12, %r9;
	add.s64 	%rd13, %rd1, %rd12;
	shl.b64 	%rd14, %rd13, 2;
	add.s64 	%rd15, %rd11, %rd14;
	st.global.f32 	[%rd15], %f2;
	st.global.f32 	[%rd15+1024], %f2;
	bra.uni 	$L__BB1_6;
$L__BB1_2:
	cvta.to.global.u64 	%rd6, %rd4;
	mov.u32 	%r1, %tid.x;
	cvt.u64.u32 	%rd7, %r1;
	setp.le.u64 	%p2, %rd2, %rd7;
	add.s64 	%rd8, %rd1, %rd7;
	shl.b64 	%rd9, %rd8, 2;
	add.s64 	%rd3, %rd6, %rd9;
	@%p2 bra 	$L__BB1_4;
	st.global.f32 	[%rd3], %f2;
$L__BB1_4:
	add.s32 	%r8, %r1, 256;
	cvt.u64.u32 	%rd10, %r8;
	setp.le.u64 	%p3, %rd2, %rd10;
	@%p3 bra 	$L__BB1_6;
	st.global.f32 	[%rd3+1024], %f2;
$L__BB1_6:
	ret;

}
	// .globl	_ZN3cub18CUB_300001_SM_10006detail8for_each13static_kernelINS2_12policy_hub_t12policy_500_tElN6thrust24THRUST_300001_SM_1000_NS8cuda_cub20__uninitialized_copy7functorINS7_6detail15normal_iteratorINS7_10device_ptrIfEEEENS7_7pointerIfNS8_3tagENS7_11use_defaultESI_EEEEEEvT0_T1_
.visible .entry _ZN3cub18CUB_300001_SM_10006detail8for_each13static_kernelINS2_12policy_hub_t12policy_500_tElN6thrust24THRUST_300001_SM_1000_NS8cuda_cub20__uninitialized_copy7functorINS7_6detail15normal_iteratorINS7_10device_ptrIfEEEENS7_7pointerIfNS8_3tagENS7_11use_defaultESI_EEEEEEvT0_T1_(
	.param .u64 _ZN3cub18CUB_300001_SM_10006detail8for_each13static_kernelINS2_12policy_hub_t12policy_500_tElN6thrust24THRUST_300001_SM_1000_NS8cuda_cub20__uninitialized_copy7functorINS7_6detail15normal_iteratorINS7_10device_ptrIfEEEENS7_7pointerIfNS8_3tagENS7_11use_defaultESI_EEEEEEvT0_T1__param_0,
	.param .align 8 .b8 _ZN3cub18CUB_300001_SM_10006detail8for_each13static_kernelINS2_12policy_hub_t12policy_500_tElN6thrust24THRUST_300001_SM_1000_NS8cuda_cub20__uninitialized_copy7functorINS7_6detail15normal_iteratorINS7_10device_ptrIfEEEENS7_7pointerIfNS8_3tagENS7_11use_defaultESI_EEEEEEvT0_T1__param_1[16]
)
.maxntid 256
{
	.reg .pred 	%p<4>;
	.reg .b32 	%r<6>;
	.reg .b32 	%f<5>;
	.reg .b64 	%rd<26>;

	ld.param.u64 	%rd8, [_ZN3cub18CUB_300001_SM_10006detail8for_each13static_kernelINS2_12policy_hub_t12policy_500_tElN6thrust24THRUST_300001_SM_1000_NS8cuda_cub20__uninitialized_copy7functorINS7_6detail15normal_iteratorINS7_10device_ptrIfEEEENS7_7pointerIfNS8_3tagENS7_11use_defaultESI_EEEEEEvT0_T1__param_1+8];
	ld.param.u64 	%rd7, [_ZN3cub18CUB_300001_SM_10006detail8for_each13static_kernelINS2_12policy_hub_t12policy_500_tElN6thrust24THRUST_300001_SM_1000_NS8cuda_cub20__uninitialized_copy7functorINS7_6detail15normal_iteratorINS7_10device_ptrIfEEEENS7_7pointerIfNS8_3tagENS7_11use_defaultESI_EEEEEEvT0_T1__param_1];
	ld.param.u64 	%rd9, [_ZN3cub18CUB_300001_SM_10006detail8for_each13static_kernelINS2_12policy_hub_t12policy_500_tElN6thrust24THRUST_300001_SM_1000_NS8cuda_cub20__uninitialized_copy7functorINS7_6detail15normal_iteratorINS7_10device_ptrIfEEEENS7_7pointerIfNS8_3tagENS7_11use_defaultESI_EEEEEEvT0_T1__param_0];
	mov.u32 	%r1, %ctaid.x;
	mul.wide.u32 	%rd1, %r1, 512;
	sub.s64 	%rd2, %rd9, %rd1;
	setp.lt.s64 	%p1, %rd2, 512;
	@%p1 bra 	$L__BB2_2;
	mov.u32 	%r5, %tid.x;
	cvta.to.global.u64 	%rd19, %rd8;
	cvta.to.global.u64 	%rd20, %rd7;
	cvt.u64.u32 	%rd21, %r5;
	add.s64 	%rd22, %rd1, %rd21;
	shl.b64 	%rd23, %rd22, 2;
	add.s64 	%rd24, %rd20, %rd23;
	add.s64 	%rd25, %rd19, %rd23;
	ld.global.f32 	%f3, [%rd24];
	st.global.f32 	[%rd25], %f3;
	ld.global.f32 	%f4, [%rd24+1024];
	st.global.f32 	[%rd25+1024], %f4;
	bra.uni 	$L__BB2_6;
$L__BB2_2:
	cvta.to.global.u64 	%rd3, %rd7;
	cvta.to.global.u64 	%rd4, %rd8;
	mov.u32 	%r2, %tid.x;
	cvt.s64.s32 	%rd5, %rd2;
	cvt.u64.u32 	%rd6, %r2;
	setp.le.s64 	%p2, %rd5, %rd6;
	@%p2 bra 	$L__BB2_4;
	add.s64 	%rd10, %rd1, %rd6;
	shl.b64 	%rd11, %rd10, 2;
	add.s64 	%rd12, %rd3, %rd11;
	add.s64 	%rd13, %rd4, %rd11;
	ld.global.f32 	%f1, [%rd12];
	st.global.f32 	[%rd13], %f1;
$L__BB2_4:
	cvt.u32.u64 	%r3, %rd6;
	add.s32 	%r4, %r3, 256;
	cvt.u64.u32 	%rd14, %r4;
	setp.le.s64 	%p3, %rd5, %rd14;
	@%p3 bra 	$L__BB2_6;
	add.s64 	%rd15, %rd1, %rd6;
	shl.b64 	%rd16, %rd15, 2;
	add.s64 	%rd17, %rd3, %rd16;
	add.s64 	%rd18, %rd4, %rd16;
	ld.global.f32 	%f2, [%rd17+1024];
	st.global.f32 	[%rd18+1024], %f2;
$L__BB2_6:
	ret;

}
	// .globl	_ZN3cub18CUB_300001_SM_10006detail9transform16transform_kernelINS2_10policy_hubILb1EN4cuda3std3__45tupleIJN6thrust24THRUST_300001_SM_1000_NS7pointerIdNSA_8cuda_cub3tagENSA_11use_defaultESE_EEEEEE10policy1000EiNS7_10__identityENSA_10device_ptrIfEEJPdEEEvT0_iT1_T2_DpNS2_10kernel_argIT3_EE
.visible .entry _ZN3cub18CUB_300001_SM_10006detail9transform16transform_kernelINS2_10policy_hubILb1EN4cuda3std3__45tupleIJN6thrust24THRUST_300001_SM_1000_NS7pointerIdNSA_8cuda_cub3tagENSA_11use_defaultESE_EEEEEE10policy1000EiNS7_10__identityENSA_10device_ptrIfEEJPdEEEvT0_iT1_T2_DpNS2_10kernel_argIT3_EE(
	.param .u32 _ZN3cub18CUB_300001_SM_10006detail9transform16transform_kernelINS2_10policy_hubILb1EN4cuda3std3__45tupleIJN6thrust24THRUST_300001_SM_1000_NS7pointerIdNSA_8cuda_cub3tagENSA_11use_defaultESE_EEEEEE10policy1000EiNS7_10__identityENSA_10device_ptrIfEEJPdEEEvT0_iT1_T2_DpNS2_10kernel_argIT3_EE_param_0,
	.param .u32 _ZN3cub18CUB_300001_SM_10006detail9transform16transform_kernelINS2_10policy_hubILb1EN4cuda3std3__45tupleIJN6thrust24THRUST_300001_SM_1000_NS7pointerIdNSA_8cuda_cub3tagENSA_11use_defaultESE_EEEEEE10policy1000EiNS7_10__identityENSA_10device_ptrIfEEJPdEEEvT0_iT1_T2_DpNS2_10kernel_argIT3_EE_param_1,
	.param .align 1 .b8 _ZN3cub18CUB_300001_SM_10006detail9transform16transform_kernelINS2_10policy_hubILb1EN4cuda3std3__45tupleIJN6thrust24THRUST_300001_SM_1000_NS7pointerIdNSA_8cuda_cub3tagENSA_11use_defaultESE_EEEEEE10policy1000EiNS7_10__identityENSA_10device_ptrIfEEJPdEEEvT0_iT1_T2_DpNS2_10kernel_argIT3_EE_param_2[1],
	.param .align 8 .b8 _ZN3cub18CUB_300001_SM_10006detail9transform16transform_kernelINS2_10policy_hubILb1EN4cuda3std3__45tupleIJN6thrust24THRUST_300001_SM_1000_NS7pointerIdNSA_8cuda_cub3tagENSA_11use_defaultESE_EEEEEE10policy1000EiNS7_10__identityENSA_10device_ptrIfEEJPdEEEvT0_iT1_T2_DpNS2_10kernel_argIT3_EE_param_3[8],
	.param .align 8 .b8 _ZN3cub18CUB_300001_SM_10006detail9transform16transform_kernelINS2_10policy_hubILb1EN4cuda3std3__45tupleIJN6thrust24THRUST_300001_SM_1000_NS7pointerIdNSA_8cuda_cub3tagENSA_11use_defaultESE_EEEEEE10policy1000EiNS7_10__identityENSA_10device_ptrIfEEJPdEEEvT0_iT1_T2_DpNS2_10kernel_argIT3_EE_param_4[16]
)
.maxntid 128
{
	.reg .pred 	%p<37>;
	.reg .b32 	%r<84>;
	.reg .b32 	%f<45>;
	.reg .b64 	%rd<91>;
	.reg .b64 	%fd<45>;

	ld.param.u32 	%r50, [_ZN3cub18CUB_300001_SM_10006detail9transform16transform_kernelINS2_10policy_hubILb1EN4cuda3std3__45tupleIJN6thrust24THRUST_300001_SM_1000_NS7pointerIdNSA_8cuda_cub3tagENSA_11use_defaultESE_EEEEEE10policy1000EiNS7_10__identityENSA_10device_ptrIfEEJPdEEEvT0_iT1_T2_DpNS2_10kernel_argIT3_EE_param_0];
	ld.param.u64 	%rd20, [_ZN3cub18CUB_300001_SM_10006detail9transform16transform_kernelINS2_10policy_hubILb1EN4cuda3std3__45tupleIJN6thrust24THRUST_300001_SM_1000_NS7pointerIdNSA_8cuda_cub3tagENSA_11use_defaultESE_EEEEEE10policy1000EiNS7_10__identityENSA_10device_ptrIfEEJPdEEEvT0_iT1_T2_DpNS2_10kernel_argIT3_EE_param_4];
	ld.param.u64 	%rd21, [_ZN3cub18CUB_300001_SM_10006detail9transform16transform_kernelINS2_10policy_hubILb1EN4cuda3std3__45tupleIJN6thrust24THRUST_300001_SM_1000_NS7pointerIdNSA_8cuda_cub3tagENSA_11use_defaultESE_EEEEEE10policy1000EiNS7_10__identityENSA_10device_ptrIfEEJPdEEEvT0_iT1_T2_DpNS2_10kernel_argIT3_EE_param_3];
	ld.param.u32 	%r49, [_ZN3cub18CUB_300001_SM_10006detail9transform16transform_kernelINS2_10policy_hubILb1EN4cuda3std3__45tupleIJN6thrust24THRUST_300001_SM_1000_NS7pointerIdNSA_8cuda_cub3tagENSA_11use_defaultESE_EEEEEE10policy1000EiNS7_10__identityENSA_10device_ptrIfEEJPdEEEvT0_iT1_T2_DpNS2_10kernel_argIT3_EE_param_1];
	cvta.to.global.u64 	%rd1, %rd21;
	cvta.to.global.u64 	%rd2, %rd20;
	shl.b32 	%r1, %r49, 7;
	mov.u32 	%r51, %ctaid.x;
	mul.lo.s32 	%r2, %r1, %r51;
	sub.s32 	%r3, %r50, %r2;
	min.s32 	%r4, %r1, %r3;
	shl.b32 	%r5, %r4, 3;
	mov.u32 	%r6, %tid.x;
	shl.b32 	%r72, %r6, 7;
	setp.ge.s32 	%p1, %r72, %r5;
	@%p1 bra 	$L__BB3_3;
	mul.wide.u32 	%rd22, %r6, 128;
	add.s64 	%rd23, %rd2, %rd22;
	mul.wide.s32 	%rd24, %r2, 8;
	add.s64 	%rd88, %rd23, %rd24;
$L__BB3_2:
	.pragma "nounroll";
	// begin inline asm
	prefetch.global.L2 [%rd88];
	// end inline asm
	add.s32 	%r72, %r72, 16384;
	add.s64 	%rd88, %rd88, 16384;
	setp.lt.s32 	%p2, %r72, %r5;
	@%p2 bra 	$L__BB3_2;
$L__BB3_3:
	mul.wide.s32 	%rd26, %r2, 8;
	add.s64 	%rd6, %rd2, %rd26;
	mul.wide.s32 	%rd27, %r2, 4;
	add.s64 	%rd7, %rd1, %rd27;
	setp.gt.s32 	%p3, %r1, %r3;
	@%p3 bra 	$L__BB3_17;
	setp.lt.s32 	%p4, %r49, 1;
	@%p4 bra 	$L__BB3_58;
	and.b32  	%r10, %r49, 15;
	setp.lt.u32 	%p5, %r49, 16;
	mov.b32 	%r79, 0;
	@%p5 bra 	$L__BB3_8;
	and.b32  	%r79, %r49, 2147483632;
	neg.s32 	%r74, %r79;
	add.s64 	%rd29, %rd26, %rd2;
	add.s64 	%rd8, %rd29, 3072;
	add.s32 	%r73, %r6, 1152;
	add.s64 	%rd31, %rd27, %rd1;
	add.s64 	%rd9, %rd31, 1536;
	mul.wide.u32 	%rd32, %r6, 4;
	add.s64 	%rd33, %rd31, %rd32;
	add.s64 	%rd90, %rd33, 2048;
	mul.wide.u32 	%rd34, %r6, 8;
	add.s64 	%rd35, %rd29, %rd34;
	add.s64 	%rd89, %rd35, 4096;
$L__BB3_7:
	.pragma "nounroll";
	mul.wide.s32 	%rd36, %r73, 8;
	add.s64 	%rd37, %rd8, %rd36;
	mul.wide.s32 	%rd38, %r73, 4;
	add.s64 	%rd39, %rd9, %rd38;
	ld.global.f64 	%fd1, [%rd89+-4096];
	cvt.rn.f32.f64 	%f1, %fd1;
	st.global.f32 	[%rd90+-2048], %f1;
	ld.global.f64 	%fd2, [%rd89+-3072];
	cvt.rn.f32.f64 	%f2, %fd2;
	st.global.f32 	[%rd90+-1536], %f2;
	ld.global.f64 	%fd3, [%rd89+-2048];
	cvt.rn.f32.f64 	%f3, %fd3;
	st.global.f32 	[%rd90+-1024], %f3;
	ld.global.f64 	%fd4, [%rd89+-1024];
	cvt.rn.f32.f64 	%f4, %fd4;
	st.global.f32 	[%rd90+-512], %f4;
	ld.global.f64 	%fd5, [%rd89];
	cvt.rn.f32.f64 	%f5, %fd5;
	st.global.f32 	[%rd90], %f5;
	ld.global.f64 	%fd6, [%rd89+1024];
	cvt.rn.f32.f64 	%f6, %fd6;
	st.global.f32 	[%rd90+512], %f6;
	ld.global.f64 	%fd7, [%rd89+2048];
	cvt.rn.f32.f64 	%f7, %fd7;
	st.global.f32 	[%rd90+1024], %f7;
	ld.global.f64 	%fd8, [%rd89+3072];
	cvt.rn.f32.f64 	%f8, %fd8;
	st.global.f32 	[%rd90+1536], %f8;
	ld.global.f64 	%fd9, [%rd89+4096];
	cvt.rn.f32.f64 	%f9, %fd9;
	st.global.f32 	[%rd90+2048], %f9;
	ld.global.f64 	%fd10, [%rd37+-3072];
	cvt.rn.f32.f64 	%f10, %fd10;
	st.global.f32 	[%rd39+-1536], %f10;
	ld.global.f64 	%fd11, [%rd37+-2048];
	cvt.rn.f32.f64 	%f11, %fd11;
	st.global.f32 	[%rd39+-1024], %f11;
	ld.global.f64 	%fd12, [%rd37+-1024];
	cvt.rn.f32.f64 	%f12, %fd12;
	st.global.f32 	[%rd39+-512], %f12;
	ld.global.f64 	%fd13, [%rd37];
	cvt.rn.f32.f64 	%f13, %fd13;
	st.global.f32 	[%rd39], %f13;
	ld.global.f64 	%fd14, [%rd37+1024];
	cvt.rn.f32.f64 	%f14, %fd14;
	st.global.f32 	[%rd39+512], %f14;
	ld.global.f64 	%fd15, [%rd37+2048];
	cvt.rn.f32.f64 	%f15, %fd15;
	st.global.f32 	[%rd39+1024], %f15;
	ld.global.f64 	%fd16, [%rd37+3072];
	cvt.rn.f32.f64 	%f16, %fd16;
	st.global.f32 	[%rd39+1536], %f16;
	add.s32 	%r74, %r74, 16;
	add.s32 	%r73, %r73, 2048;
	add.s64 	%rd90, %rd90, 8192;
	add.s64 	%rd89, %rd89, 16384;
	setp.eq.s32 	%p6, %r74, 0;
	@%p6 bra 	$L__BB3_8;
	bra.uni 	$L__BB3_7;
$L__BB3_8:
	setp.eq.s32 	%p7, %r10, 0;
	@%p7 bra 	$L__BB3_58;
	and.b32  	%r37, %r49, 7;
	setp.lt.u32 	%p8, %r10, 8;
	@%p8 bra 	$L__BB3_11;
	shl.b32 	%r53, %r79, 7;
	add.s32 	%r54, %r53, %r6;
	mul.wide.s32 	%rd40, %r54, 8;
	add.s64 	%rd41, %rd6, %rd40;
	ld.global.f64 	%fd17, [%rd41];
	cvt.rn.f32.f64 	%f17, %fd17;
	mul.wide.s32 	%rd42, %r54, 4;
	add.s64 	%rd43, %rd7, %rd42;
	st.global.f32 	[%rd43], %f17;
	ld.global.f64 	%fd18, [%rd41+1024];
	cvt.rn.f32.f64 	%f18, %fd18;
	st.global.f32 	[%rd43+512], %f18;
	ld.global.f64 	%fd19, [%rd41+2048];
	cvt.rn.f32.f64 	%f19, %fd19;
	st.global.f32 	[%rd43+1024], %f19;
	ld.global.f64 	%fd20, [%rd41+3072];
	cvt.rn.f32.f64 	%f20, %fd20;
	st.global.f32 	[%rd43+1536], %f20;
	ld.global.f64 	%fd21, [%rd41+4096];
	cvt.rn.f32.f64 	%f21, %fd21;
	st.global.f32 	[%rd43+2048], %f21;
	ld.global.f64 	%fd22, [%rd41+5120];
	cvt.rn.f32.f64 	%f22, %fd22;
	st.global.f32 	[%rd43+2560], %f22;
	ld.global.f64 	%fd23, [%rd41+6144];
	cvt.rn.f32.f64 	%f23, %fd23;
	st.global.f32 	[%rd43+3072], %f23;
	ld.global.f64 	%fd24, [%rd41+7168];
	cvt.rn.f32.f64 	%f24, %fd24;
	st.global.f32 	[%rd43+3584], %f24;
	add.s32 	%r79, %r79, 8;
$L__BB3_11:
	setp.eq.s32 	%p9, %r37, 0;
	@%p9 bra 	$L__BB3_58;
	and.b32  	%r40, %r49, 3;
	setp.lt.u32 	%p10, %r37, 4;
	@%p10 bra 	$L__BB3_14;
	shl.b32 	%r55, %r79, 7;
	add.s32 	%r56, %r55, %r6;
	mul.wide.s32 	%rd44, %r56, 8;
	add.s64 	%rd45, %rd6, %rd44;
	ld.global.f64 	%fd25, [%rd45];
	cvt.rn.f32.f64 	%f25, %fd25;
	mul.wide.s32 	%rd46, %r56, 4;
	add.s64 	%rd47, %rd7, %rd46;
	st.global.f32 	[%rd47], %f25;
	ld.global.f64 	%fd26, [%rd45+1024];
	cvt.rn.f32.f64 	%f26, %fd26;
	st.global.f32 	[%rd47+512], %f26;
	ld.global.f64 	%fd27, [%rd45+2048];
	cvt.rn.f32.f64 	%f27, %fd27;
	st.global.f32 	[%rd47+1024], %f27;
	ld.global.f64 	%fd28, [%rd45+3072];
	cvt.rn.f32.f64 	%f28, %fd28;
	st.global.f32 	[%rd47+1536], %f28;
	add.s32 	%r79, %r79, 4;
$L__BB3_14:
	setp.eq.s32 	%p11, %r40, 0;
	@%p11 bra 	$L__BB3_58;
	add.s64 	%rd18, %rd1, %rd27;
	shl.b32 	%r57, %r79, 7;
	add.s32 	%r83, %r6, %r57;
	mul.wide.s32 	%rd49, %r2, 8;
	add.s64 	%rd19, %rd2, %rd49;
	neg.s32 	%r82, %r40;
$L__BB3_16:
	.pragma "nounroll";
	mul.wide.s32 	%rd50, %r83, 4;
	add.s64 	%rd51, %rd18, %rd50;
	mul.wide.s32 	%rd52, %r83, 8;
	add.s64 	%rd53, %rd19, %rd52;
	ld.global.f64 	%fd29, [%rd53];
	cvt.rn.f32.f64 	%f29, %fd29;
	st.global.f32 	[%rd51], %f29;
	add.s32 	%r83, %r83, 128;
	add.s32 	%r82, %r82, 1;
	setp.ne.s32 	%p12, %r82, 0;
	@%p12 bra 	$L__BB3_16;
	bra.uni 	$L__BB3_58;
$L__BB3_17:
	setp.lt.s32 	%p13, %r49, 1;
	@%p13 bra 	$L__BB3_58;
	and.b32  	%r14, %r49, 7;
	setp.lt.u32 	%p14, %r49, 8;
	mov.b32 	%r76, 0;
	@%p14 bra 	$L__BB3_37;
	and.b32  	%r76, %r49, 2147483640;
	mov.b32 	%r75, 0;
$L__BB3_20:
	.pragma "nounroll";
	shl.b32 	%r60, %r75, 7;
	add.s32 	%r21, %r60, %r6;
	setp.ge.s32 	%p15, %r21, %r4;
	@%p15 bra 	$L__BB3_22;
	mul.wide.u32 	%rd54, %r21, 8;
	add.s64 	%rd55, %rd6, %rd54;
	ld.global.f64 	%fd30, [%rd55];
	cvt.rn.f32.f64 	%f30, %fd30;
	mul.wide.u32 	%rd56, %r21, 4;
	add.s64 	%rd57, %rd7, %rd56;
	st.global.f32 	[%rd57], %f30;
$L__BB3_22:
	add.s32 	%r61, %r21, 128;
	setp.ge.s32 	%p16, %r61, %r4;
	mul.wide.s32 	%rd58, %r61, 8;
	add.s64 	%rd16, %rd6, %rd58;
	mul.wide.s32 	%rd59, %r61, 4;
	add.s64 	%rd17, %rd7, %rd59;
	@%p16 bra 	$L__BB3_24;
	ld.global.f64 	%fd31, [%rd16];
	cvt.rn.f32.f64 	%f31, %fd31;
	st.global.f32 	[%rd17], %f31;
$L__BB3_24:
	add.s32 	%r62, %r21, 256;
	setp.ge.s32 	%p17, %r62, %r4;
	@%p17 bra 	$L__BB3_26;
	ld.global.f64 	%fd32, [%rd16+1024];
	cvt.rn.f32.f64 	%f32, %fd32;
	st.global.f32 	[%rd17+512], %f32;
$L__BB3_26:
	add.s32 	%r63, %r21, 384;
	setp.ge.s32 	%p18, %r63, %r4;
	@%p18 bra 	$L__BB3_28;
	ld.global.f64 	%fd33, [%rd16+2048];
	cvt.rn.f32.f64 	%f33, %fd33;
	st.global.f32 	[%rd17+1024], %f33;
$L__BB3_28:
	add.s32 	%r64, %r21, 512;
	setp.ge.s32 	%p19, %r64, %r4;
	@%p19 bra 	$L__BB3_30;
	ld.global.f64 	%fd34, [%rd16+3072];
	cvt.rn.f32.f64 	%f34, %fd34;
	st.global.f32 	[%rd17+1536], %f34;
$L__BB3_30:
	add.s32 	%r65, %r21, 640;
	setp.ge.s32 	%p20, %r65, %r4;
	@%p20 bra 	$L__BB3_32;
	ld.global.f64 	%fd35, [%rd16+4096];
	cvt.rn.f32.f64 	%f35, %fd35;
	st.global.f32 	[%rd17+2048], %f35;
$L__BB3_32:
	add.s32 	%r66, %r21, 768;
	setp.ge.s32 	%p21, %r66, %r4;
	@%p21 bra 	$L__BB3_34;
	ld.global.f64 	%fd36, [%rd16+5120];
	cvt.rn.f32.f64 	%f36, %fd36;
	st.global.f32 	[%rd17+2560], %f36;
$L__BB3_34:
	add.s32 	%r67, %r21, 896;
	setp.ge.s32 	%p22, %r67, %r4;
	@%p22 bra 	$L__BB3_36;
	ld.global.f64 	%fd37, [%rd16+6144];
	cvt.rn.f32.f64 	%f37, %fd37;
	st.global.f32 	[%rd17+3072], %f37;
$L__BB3_36:
	add.s32 	%r75, %r75, 8;
	setp.ne.s32 	%p23, %r75, %r76;
	@%p23 bra 	$L__BB3_20;
$L__BB3_37:
	setp.eq.s32 	%p24, %r14, 0;
	@%p24 bra 	$L__BB3_58;
	and.b32  	%r24, %r49, 3;
	setp.lt.u32 	%p25, %r14, 4;
	@%p25 bra 	$L__BB3_48;
	shl.b32 	%r68, %r76, 7;
	add.s32 	%r25, %r68, %r6;
	setp.ge.s32 	%p26, %r25, %r4;
	@%p26 bra 	$L__BB3_41;
	mul.wide.s32 	%rd60, %r25, 8;
	add.s64 	%rd61, %rd6, %rd60;
	ld.global.f64 	%fd38, [%rd61];
	cvt.rn.f32.f64 	%f38, %fd38;
	mul.wide.s32 	%rd62, %r25, 4;
	add.s64 	%rd63, %rd7, %rd62;
	st.global.f32 	[%rd63], %f38;
$L__BB3_41:
	add.s32 	%r26, %r25, 128;
	setp.ge.s32 	%p27, %r26, %r4;
	@%p27 bra 	$L__BB3_43;
	mul.wide.s32 	%rd64, %r26, 8;
	add.s64 	%rd65, %rd6, %rd64;
	ld.global.f64 	%fd39, [%rd65];
	cvt.rn.f32.f64 	%f39, %fd39;
	mul.wide.s32 	%rd66, %r26, 4;
	add.s64 	%rd67, %rd7, %rd66;
	st.global.f32 	[%rd67], %f39;
$L__BB3_43:
	add.s32 	%r27, %r25, 256;
	setp.ge.s32 	%p28, %r27, %r4;
	@%p28 bra 	$L__BB3_45;
	mul.wide.s32 	%rd68, %r27, 8;
	add.s64 	%rd69, %rd6, %rd68;
	ld.global.f64 	%fd40, [%rd69];
	cvt.rn.f32.f64 	%f40, %fd40;
	mul.wide.s32 	%rd70, %r27, 4;
	add.s64 	%rd71, %rd7, %rd70;
	st.global.f32 	[%rd71], %f40;
$L__BB3_45:
	add.s32 	%r28, %r25, 384;
	setp.ge.s32 	%p29, %r28, %r4;
	@%p29 bra 	$L__BB3_47;
	mul.wide.s32 	%rd72, %r28, 8;
	add.s64 	%rd73, %rd6, %rd72;
	ld.global.f64 	%fd41, [%rd73];
	cvt.rn.f32.f64 	%f41, %fd41;
	mul.wide.s32 	%rd74, %r28, 4;
	add.s64 	%rd75, %rd7, %rd74;
	st.global.f32 	[%rd75], %f41;
$L__BB3_47:
	add.s32 	%r76, %r76, 4;
$L__BB3_48:
	setp.eq.s32 	%p30, %r24, 0;
	@%p30 bra 	$L__BB3_58;
	setp.eq.s32 	%p31, %r24, 1;
	@%p31 bra 	$L__BB3_55;
	shl.b32 	%r69, %r76, 7;
	add.s32 	%r31, %r69, %r6;
	setp.ge.s32 	%p32, %r31, %r4;
	@%p32 bra 	$L__BB3_52;
	mul.wide.s32 	%rd76, %r31, 8;
	add.s64 	%rd77, %rd6, %rd76;
	ld.global.f64 	%fd42, [%rd77];
	cvt.rn.f32.f64 	%f42, %fd42;
	mul.wide.s32 	%rd78, %r31, 4;
	add.s64 	%rd79, %rd7, %rd78;
	st.global.f32 	[%rd79], %f42;
$L__BB3_52:
	add.s32 	%r32, %r31, 128;
	setp.ge.s32 	%p33, %r32, %r4;
	@%p33 bra 	$L__BB3_54;
	mul.wide.s32 	%rd80, %r32, 8;
	add.s64 	%rd81, %rd6, %rd80;
	ld.global.f64 	%fd43, [%rd81];
	cvt.rn.f32.f64 	%f43, %fd43;
	mul.wide.s32 	%rd82, %r32, 4;
	add.s64 	%rd83, %rd7, %rd82;
	st.global.f32 	[%rd83], %f43;
$L__BB3_54:
	add.s32 	%r76, %r76, 2;
$L__BB3_55:
	and.b32  	%r70, %r49, 1;
	setp.eq.b32 	%p34, %r70, 1;
	not.pred 	%p35, %p34;
	@%p35 bra 	$L__BB3_58;
	shl.b32 	%r71, %r76, 7;
	add.s32 	%r35, %r71, %r6;
	setp.ge.s32 	%p36, %r35, %r4;
	@%p36 bra 	$L__BB3_58;
	mul.wide.s32 	%rd84, %r35, 8;
	add.s64 	%rd85, %rd6, %rd84;
	ld.global.f64 	%fd44, [%rd85];
	cvt.rn.f32.f64 	%f44, %fd44;
	mul.wide.s32 	%rd86, %r35, 4;
	add.s64 	%rd87, %rd7, %rd86;
	st.global.f32 	[%rd87], %f44;
$L__BB3_58:
	ret;

}
	// .globl	_ZN3cub18CUB_300001_SM_10006detail9transform16transform_kernelINS2_10policy_hubILb1EN4cuda3std3__45tupleIJN6thrust24THRUST_300001_SM_1000_NS7pointerIdNSA_8cuda_cub3tagENSA_11use_defaultESE_EEEEEE10policy1000ElNS7_10__identityENSA_10device_ptrIfEEJPdEEEvT0_iT1_T2_DpNS2_10kernel_argIT3_EE
.visible .entry _ZN3cub18CUB_300001_SM_10006detail9transform16transform_kernelINS2_10policy_hubILb1EN4cuda3std3__45tupleIJN6thrust24THRUST_300001_SM_1000_NS7pointerIdNSA_8cuda_cub3tagENSA_11use_defaultESE_EEEEEE10policy1000ElNS7_10__identityENSA_10device_ptrIfEEJPdEEEvT0_iT1_T2_DpNS2_10kernel_argIT3_EE(
	.param .u64 _ZN3cub18CUB_300001_SM_10006detail9transform16transform_kernelINS2_10policy_hubILb1EN4cuda3std3__45tupleIJN6thrust24THRUST_300001_SM_1000_NS7pointerIdNSA_8cuda_cub3tagENSA_11use_defaultESE_EEEEEE10policy1000ElNS7_10__identityENSA_10device_ptrIfEEJPdEEEvT0_iT1_T2_DpNS2_10kernel_argIT3_EE_param_0,
	.param .u32 _ZN3cub18CUB_300001_SM_10006detail9transform16transform_kernelINS2_10policy_hubILb1EN4cuda3std3__45tupleIJN6thrust24THRUST_300001_SM_1000_NS7pointerIdNSA_8cuda_cub3tagENSA_11use_defaultESE_EEEEEE10policy1000ElNS7_10__identityENSA_10device_ptrIfEEJPdEEEvT0_iT1_T2_DpNS2_10kernel_argIT3_EE_param_1,
	.param .align 1 .b8 _ZN3cub18CUB_300001_SM_10006detail9transform16transform_kernelINS2_10policy_hubILb1EN4cuda3std3__45tupleIJN6thrust24THRUST_300001_SM_1000_NS7pointerIdNSA_8cuda_cub3tagENSA_11use_defaultESE_EEEEEE10policy1000ElNS7_10__identityENSA_10device_ptrIfEEJPdEEEvT0_iT1_T2_DpNS2_10kernel_argIT3_EE_param_2[1],
	.param .align 8 .b8 _ZN3cub18CUB_300001_SM_10006detail9transform16transform_kernelINS2_10policy_hubILb1EN4cuda3std3__45tupleIJN6thrust24THRUST_300001_SM_1000_NS7pointerIdNSA_8cuda_cub3tagENSA_11use_defaultESE_EEEEEE10policy1000ElNS7_10__identityENSA_10device_ptrIfEEJPdEEEvT0_iT1_T2_DpNS2_10kernel_argIT3_EE_param_3[8],
	.param .align 8 .b8 _ZN3cub18CUB_300001_SM_10006detail9transform16transform_kernelINS2_10policy_hubILb1EN4cuda3std3__45tupleIJN6thrust24THRUST_300001_SM_1000_NS7pointerIdNSA_8cuda_cub3tagENSA_11use_defaultESE_EEEEEE10policy1000ElNS7_10__identityENSA_10device_ptrIfEEJPdEEEvT0_iT1_T2_DpNS2_10kernel_argIT3_EE_param_4[16]
)
.maxntid 128
{
	.reg .pred 	%p<37>;
	.reg .b32 	%r<81>;
	.reg .b32 	%f<45>;
	.reg .b64 	%rd<97>;
	.reg .b64 	%fd<45>;

	ld.param.u64 	%rd21, [_ZN3cub18CUB_300001_SM_10006detail9transform16transform_kernelINS2_10policy_hubILb1EN4cuda3std3__45tupleIJN6thrust24THRUST_300001_SM_1000_NS7pointerIdNSA_8cuda_cub3tagENSA_11use_defaultESE_EEEEEE10policy1000ElNS7_10__identityENSA_10device_ptrIfEEJPdEEEvT0_iT1_T2_DpNS2_10kernel_argIT3_EE_param_0];
	ld.param.u64 	%rd22, [_ZN3cub18CUB_300001_SM_10006detail9transform16transform_kernelINS2_10policy_hubILb1EN4cuda3std3__45tupleIJN6thrust24THRUST_300001_SM_1000_NS7pointerIdNSA_8cuda_cub3tagENSA_11use_defaultESE_EEEEEE10policy1000ElNS7_10__identityENSA_10device_ptrIfEEJPdEEEvT0_iT1_T2_DpNS2_10kernel_argIT3_EE_param_4];
	ld.param.u64 	%rd23, [_ZN3cub18CUB_300001_SM_10006detail9transform16transform_kernelINS2_10policy_hubILb1EN4cuda3std3__45tupleIJN6thrust24THRUST_300001_SM_1000_NS7pointerIdNSA_8cuda_cub3tagENSA_11use_defaultESE_EEEEEE10policy1000ElNS7_10__identityENSA_10device_ptrIfEEJPdEEEvT0_iT1_T2_DpNS2_10kernel_argIT3_EE_param_3];
	ld.param.u32 	%r47, [_ZN3cub18CUB_300001_SM_10006detail9transform16transform_kernelINS2_10policy_hubILb1EN4cuda3std3__45tupleIJN6thrust24THRUST_300001_SM_1000_NS7pointerIdNSA_8cuda_cub3tagENSA_11use_defaultESE_EEEEEE10policy1000ElNS7_10__identityENSA_10device_ptrIfEEJPdEEEvT0_iT1_T2_DpNS2_10kernel_argIT3_EE_param_1];
	cvta.to.global.u64 	%rd1, %rd23;
	cvta.to.global.u64 	%rd2, %rd22;
	shl.b32 	%r1, %r47, 7;
	mov.u32 	%r48, %ctaid.x;
	cvt.u64.u32 	%rd24, %r48;
	cvt.s64.s32 	%rd25, %r1;
	mul.lo.s64 	%rd3, %rd25, %rd24;
	sub.s64 	%rd26, %rd21, %rd3;
	min.s64 	%rd27, %rd26, %rd25;
	cvt.u32.u64 	%r2, %rd27;
	shl.b32 	%r3, %r2, 3;
	mov.u32 	%r4, %tid.x;
	shl.b32 	%r69, %r4, 7;
	setp.ge.s32 	%p1, %r69, %r3;
	@%p1 bra 	$L__BB4_3;
	shl.b64 	%rd28, %rd3, 3;
	add.s64 	%rd29, %rd2, %rd28;
	mul.wide.u32 	%rd30, %r4, 128;
	add.s64 	%rd94, %rd29, %rd30;
$L__BB4_2:
	.pragma "nounroll";
	// begin inline asm
	prefetch.global.L2 [%rd94];
	// end inline asm
	add.s32 	%r69, %r69, 16384;
	add.s64 	%rd94, %rd94, 16384;
	setp.lt.s32 	%p2, %r69, %r3;
	@%p2 bra 	$L__BB4_2;
$L__BB4_3:
	shl.b64 	%rd32, %rd3, 3;
	add.s64 	%rd7, %rd2, %rd32;
	shl.b64 	%rd33, %rd3, 2;
	add.s64 	%rd8, %rd1, %rd33;
	setp.eq.s32 	%p3, %r1, %r2;
	@%p3 bra 	$L__BB4_45;
	setp.lt.s32 	%p4, %r47, 1;
	@%p4 bra 	$L__BB4_58;
	and.b32  	%r8, %r47, 7;
	setp.lt.u32 	%p5, %r47, 8;
	mov.b32 	%r78, 0;
	@%p5 bra 	$L__BB4_24;
	and.b32  	%r78, %r47, 2147483640;
	mov.b32 	%r72, 0;
$L__BB4_7:
	.pragma "nounroll";
	shl.b32 	%r51, %r72, 7;
	add.s32 	%r19, %r51, %r4;
	setp.ge.s32 	%p6, %r19, %r2;
	@%p6 bra 	$L__BB4_9;
	mul.wide.u32 	%rd34, %r19, 8;
	add.s64 	%rd35, %rd7, %rd34;
	ld.global.f64 	%fd1, [%rd35];
	cvt.rn.f32.f64 	%f1, %fd1;
	mul.wide.u32 	%rd36, %r19, 4;
	add.s64 	%rd37, %rd8, %rd36;
	st.global.f32 	[%rd37], %f1;
$L__BB4_9:
	add.s32 	%r52, %r19, 128;
	setp.ge.s32 	%p7, %r52, %r2;
	mul.wide.s32 	%rd38, %r52, 8;
	add.s64 	%rd17, %rd7, %rd38;
	mul.wide.s32 	%rd39, %r52, 4;
	add.s64 	%rd18, %rd8, %rd39;
	@%p7 bra 	$L__BB4_11;
	ld.global.f64 	%fd2, [%rd17];
	cvt.rn.f32.f64 	%f2, %fd2;
	st.global.f32 	[%rd18], %f2;
$L__BB4_11:
	add.s32 	%r53, %r19, 256;
	setp.ge.s32 	%p8, %r53, %r2;
	@%p8 bra 	$L__BB4_13;
	ld.global.f64 	%fd3, [%rd17+1024];
	cvt.rn.f32.f64 	%f3, %fd3;
	st.global.f32 	[%rd18+512], %f3;
$L__BB4_13:
	add.s32 	%r54, %r19, 384;
	setp.ge.s32 	%p9, %r54, %r2;
	@%p9 bra 	$L__BB4_15;
	ld.global.f64 	%fd4, [%rd17+2048];
	cvt.rn.f32.f64 	%f4, %fd4;
	st.global.f32 	[%rd18+1024], %f4;
$L__BB4_15:
	add.s32 	%r55, %r19, 512;
	setp.ge.s32 	%p10, %r55, %r2;
	@%p10 bra 	$L__BB4_17;
	ld.global.f64 	%fd5, [%rd17+3072];
	cvt.rn.f32.f64 	%f5, %fd5;
	st.global.f32 	[%rd18+1536], %f5;
$L__BB4_17:
	add.s32 	%r56, %r19, 640;
	setp.ge.s32 	%p11, %r56, %r2;
	@%p11 bra 	$L__BB4_19;
	ld.global.f64 	%fd6, [%rd17+4096];
	cvt.rn.f32.f64 	%f6, %fd6;
	st.global.f32 	[%rd18+2048], %f6;
$L__BB4_19:
	add.s32 	%r57, %r19, 768;
	setp.ge.s32 	%p12, %r57, %r2;
	@%p12 bra 	$L__BB4_21;
	ld.global.f64 	%fd7, [%rd17+5120];
	cvt.rn.f32.f64 	%f7, %fd7;
	st.global.f32 	[%rd18+2560], %f7;
$L__BB4_21:
	add.s32 	%r58, %r19, 896;
	setp.ge.s32 	%p13, %r58, %r2;
	@%p13 bra 	$L__BB4_23;
	ld.global.f64 	%fd8, [%rd17+6144];
	cvt.rn.f32.f64 	%f8, %fd8;
	st.global.f32 	[%rd18+3072], %f8;
$L__BB4_23:
	add.s32 	%r72, %r72, 8;
	setp.eq.s32 	%p14, %r72, %r78;
	@%p14 bra 	$L__BB4_24;
	bra.uni 	$L__BB4_7;
$L__BB4_24:
	setp.eq.s32 	%p15, %r8, 0;
	@%p15 bra 	$L__BB4_58;
	and.b32  	%r35, %r47, 3;
	setp.lt.u32 	%p16, %r8, 4;
	@%p16 bra 	$L__BB4_35;
	shl.b32 	%r59, %r78, 7;
	add.s32 	%r36, %r59, %r4;
	setp.ge.s32 	%p17, %r36, %r2;
	@%p17 bra 	$L__BB4_28;
	mul.wide.s32 	%rd40, %r36, 8;
	add.s64 	%rd41, %rd7, %rd40;
	ld.global.f64 	%fd9, [%rd41];
	cvt.rn.f32.f64 	%f9, %fd9;
	mul.wide.s32 	%rd42, %r36, 4;
	add.s64 	%rd43, %rd8, %rd42;
	st.global.f32 	[%rd43], %f9;
$L__BB4_28:
	add.s32 	%r37, %r36, 128;
	setp.ge.s32 	%p18, %r37, %r2;
	@%p18 bra 	$L__BB4_30;
	mul.wide.s32 	%rd44, %r37, 8;
	add.s64 	%rd45, %rd7, %rd44;
	ld.global.f64 	%fd10, [%rd45];
	cvt.rn.f32.f64 	%f10, %fd10;
	mul.wide.s32 	%rd46, %r37, 4;
	add.s64 	%rd47, %rd8, %rd46;
	st.global.f32 	[%rd47], %f10;
$L__BB4_30:
	add.s32 	%r38, %r36, 256;
	setp.ge.s32 	%p19, %r38, %r2;
	@%p19 bra 	$L__BB4_32;
	mul.wide.s32 	%rd48, %r38, 8;
	add.s64 	%rd49, %rd7, %rd48;
	ld.global.f64 	%fd11, [%rd49];
	cvt.rn.f32.f64 	%f11, %fd11;
	mul.wide.s32 	%rd50, %r38, 4;
	add.s64 	%rd51, %rd8, %rd50;
	st.global.f32 	[%rd51], %f11;
$L__BB4_32:
	add.s32 	%r39, %r36, 384;
	setp.ge.s32 	%p20, %r39, %r2;
	@%p20 bra 	$L__BB4_34;
	mul.wide.s32 	%rd52, %r39, 8;
	add.s64 	%rd53, %rd7, %rd52;
	ld.global.f64 	%fd12, [%rd53];
	cvt.rn.f32.f64 	%f12, %fd12;
	mul.wide.s32 	%rd54, %r39, 4;
	add.s64 	%rd55, %rd8, %rd54;
	st.global.f32 	[%rd55], %f12;
$L__BB4_34:
	add.s32 	%r78, %r78, 4;
$L__BB4_35:
	setp.eq.s32 	%p21, %r35, 0;
	@%p21 bra 	$L__BB4_58;
	setp.eq.s32 	%p22, %r35, 1;
	@%p22 bra 	$L__BB4_42;
	shl.b32 	%r60, %r78, 7;
	add.s32 	%r42, %r60, %r4;
	setp.ge.s32 	%p23, %r42, %r2;
	@%p23 bra 	$L__BB4_39;
	mul.wide.s32 	%rd56, %r42, 8;
	add.s64 	%rd57, %rd7, %rd56;
	ld.global.f64 	%fd13, [%rd57];
	cvt.rn.f32.f64 	%f13, %fd13;
	mul.wide.s32 	%rd58, %r42, 4;
	add.s64 	%rd59, %rd8, %rd58;
	st.global.f32 	[%rd59], %f13;
$L__BB4_39:
	add.s32 	%r43, %r42, 128;
	setp.ge.s32 	%p24, %r43, %r2;
	@%p24 bra 	$L__BB4_41;
	mul.wide.s32 	%rd60, %r43, 8;
	add.s64 	%rd61, %rd7, %rd60;
	ld.global.f64 	%fd14, [%rd61];
	cvt.rn.f32.f64 	%f14, %fd14;
	mul.wide.s32 	%rd62, %r43, 4;
	add.s64 	%rd63, %rd8, %rd62;
	st.global.f32 	[%rd63], %f14;
$L__BB4_41:
	add.s32 	%r78, %r78, 2;
$L__BB4_42:
	and.b32  	%r61, %r47, 1;
	setp.eq.b32 	%p25, %r61, 1;
	not.pred 	%p26, %p25;
	@%p26 bra 	$L__BB4_58;
	shl.b32 	%r62, %r78, 7;
	add.s32 	%r46, %r62, %r4;
	setp.ge.s32 	%p27, %r46, %r2;
	@%p27 bra 	$L__BB4_58;
	mul.wide.s32 	%rd64, %r46, 8;
	add.s64 	%rd65, %rd7, %rd64;
	ld.global.f64 	%fd15, [%rd65];
	cvt.rn.f32.f64 	%f15, %fd15;
	mul.wide.s32 	%rd66, %r46, 4;
	add.s64 	%rd67, %rd8, %rd66;
	st.global.f32 	[%rd67], %f15;
	bra.uni 	$L__BB4_58;
$L__BB4_45:
	setp.lt.s32 	%p28, %r47, 1;
	@%p28 bra 	$L__BB4_58;
	and.b32  	%r10, %r47, 15;
	setp.lt.u32 	%p29, %r47, 16;
	mov.b32 	%r74, 0;
	@%p29 bra 	$L__BB4_49;
	and.b32  	%r74, %r47, 2147483632;
	neg.s32 	%r71, %r74;
	add.s64 	%rd69, %rd32, %rd2;
	add.s64 	%rd9, %rd69, 3072;
	add.s32 	%r70, %r4, 1152;
	add.s64 	%rd71, %rd33, %rd1;
	add.s64 	%rd10, %rd71, 1536;
	mul.wide.u32 	%rd72, %r4, 4;
	add.s64 	%rd73, %rd71, %rd72;
	add.s64 	%rd96, %rd73, 2048;
	mul.wide.u32 	%rd74, %r4, 8;
	add.s64 	%rd75, %rd69, %rd74;
	add.s64 	%rd95, %rd75, 4096;
$L__BB4_48:
	.pragma "nounroll";
	mul.wide.s32 	%rd76, %r70, 8;
	add.s64 	%rd77, %rd9, %rd76;
	mul.wide.s32 	%rd78, %r70, 4;
	add.s64 	%rd79, %rd10, %rd78;
	ld.global.f64 	%fd16, [%rd95+-4096];
	cvt.rn.f32.f64 	%f16, %fd16;
	st.global.f32 	[%rd96+-2048], %f16;
	ld.global.f64 	%fd17, [%rd95+-3072];
	cvt.rn.f32.f64 	%f17, %fd17;
	st.global.f32 	[%rd96+-1536], %f17;
	ld.global.f64 	%fd18, [%rd95+-2048];
	cvt.rn.f32.f64 	%f18, %fd18;
	st.global.f32 	[%rd96+-1024], %f18;
	ld.global.f64 	%fd19, [%rd95+-1024];
	cvt.rn.f32.f64 	%f19, %fd19;
	st.global.f32 	[%rd96+-512], %f19;
	ld.global.f64 	%fd20, [%rd95];
	cvt.rn.f32.f64 	%f20, %fd20;
	st.global.f32 	[%rd96], %f20;
	ld.global.f64 	%fd21, [%rd95+1024];
	cvt.rn.f32.f64 	%f21, %fd21;
	st.global.f32 	[%rd96+512], %f21;
	ld.global.f64 	%fd22, [%rd95+2048];
	cvt.rn.f32.f64 	%f22, %fd22;
	st.global.f32 	[%rd96+1024], %f22;
	ld.global.f64 	%fd23, [%rd95+3072];
	cvt.rn.f32.f64 	%f23, %fd23;
	st.global.f32 	[%rd96+1536], %f23;
	ld.global.f64 	%fd24, [%rd95+4096];
	cvt.rn.f32.f64 	%f24, %fd24;
	st.global.f32 	[%rd96+2048], %f24;
	ld.global.f64 	%fd25, [%rd77+-3072];
	cvt.rn.f32.f64 	%f25, %fd25;
	st.global.f32 	[%rd79+-1536], %f25;
	ld.global.f64 	%fd26, [%rd77+-2048];
	cvt.rn.f32.f64 	%f26, %fd26;
	st.global.f32 	[%rd79+-1024], %f26;
	ld.global.f64 	%fd27, [%rd77+-1024];
	cvt.rn.f32.f64 	%f27, %fd27;
	st.global.f32 	[%rd79+-512], %f27;
	ld.global.f64 	%fd28, [%rd77];
	cvt.rn.f32.f64 	%f28, %fd28;
	st.global.f32 	[%rd79], %f28;
	ld.global.f64 	%fd29, [%rd77+1024];
	cvt.rn.f32.f64 	%f29, %fd29;
	st.global.f32 	[%rd79+512], %f29;
	ld.global.f64 	%fd30, [%rd77+2048];
	cvt.rn.f32.f64 	%f30, %fd30;
	st.global.f32 	[%rd79+1024], %f30;
	ld.global.f64 	%fd31, [%rd77+3072];
	cvt.rn.f32.f64 	%f31, %fd31;
	st.global.f32 	[%rd79+1536], %f31;
	add.s32 	%r71, %r71, 16;
	add.s32 	%r70, %r70, 2048;
	add.s64 	%rd96, %rd96, 8192;
	add.s64 	%rd95, %rd95, 16384;
	setp.eq.s32 	%p30, %r71, 0;
	@%p30 bra 	$L__BB4_49;
	bra.uni 	$L__BB4_48;
$L__BB4_49:
	setp.eq.s32 	%p31, %r10, 0;
	@%p31 bra 	$L__BB4_58;
	and.b32  	%r22, %r47, 7;
	setp.lt.u32 	%p32, %r10, 8;
	@%p32 bra 	$L__BB4_52;
	shl.b32 	%r64, %r74, 7;
	add.s32 	%r65, %r64, %r4;
	mul.wide.s32 	%rd80, %r65, 8;
	add.s64 	%rd81, %rd7, %rd80;
	ld.global.f64 	%fd32, [%rd81];
	cvt.rn.f32.f64 	%f32, %fd32;
	mul.wide.s32 	%rd82, %r65, 4;
	add.s64 	%rd83, %rd8, %rd82;
	st.global.f32 	[%rd83], %f32;
	ld.global.f64 	%fd33, [%rd81+1024];
	cvt.rn.f32.f64 	%f33, %fd33;
	st.global.f32 	[%rd83+512], %f33;
	ld.global.f64 	%fd34, [%rd81+2048];
	cvt.rn.f32.f64 	%f34, %fd34;
	st.global.f32 	[%rd83+1024], %f34;
	ld.global.f64 	%fd35, [%rd81+3072];
	cvt.rn.f32.f64 	%f35, %fd35;
	st.global.f32 	[%rd83+1536], %f35;
	ld.global.f64 	%fd36, [%rd81+4096];
	cvt.rn.f32.f64 	%f36, %fd36;
	st.global.f32 	[%rd83+2048], %f36;
	ld.global.f64 	%fd37, [%rd81+5120];
	cvt.rn.f32.f64 	%f37, %fd37;
	st.global.f32 	[%rd83+2560], %f37;
	ld.global.f64 	%fd38, [%rd81+6144];
	cvt.rn.f32.f64 	%f38, %fd38;
	st.global.f32 	[%rd83+3072], %f38;
	ld.global.f64 	%fd39, [%rd81+7168];
	cvt.rn.f32.f64 	%f39, %fd39;
	st.global.f32 	[%rd83+3584], %f39;
	add.s32 	%r74, %r74, 8;
$L__BB4_52:
	setp.eq.s32 	%p33, %r22, 0;
	@%p33 bra 	$L__BB4_58;
	and.b32  	%r25, %r47, 3;
	setp.lt.u32 	%p34, %r22, 4;
	@%p34 bra 	$L__BB4_55;
	shl.b32 	%r66, %r74, 7;
	add.s32 	%r67, %r66, %r4;
	mul.wide.s32 	%rd84, %r67, 8;
	add.s64 	%rd85, %rd7, %rd84;
	ld.global.f64 	%fd40, [%rd85];
	cvt.rn.f32.f64 	%f40, %fd40;
	mul.wide.s32 	%rd86, %r67, 4;
	add.s64 	%rd87, %rd8, %rd86;
	st.global.f32 	[%rd87], %f40;
	ld.global.f64 	%fd41, [%rd85+1024];
	cvt.rn.f32.f64 	%f41, %fd41;
	st.global.f32 	[%rd87+512], %f41;
	ld.global.f64 	%fd42, [%rd85+2048];
	cvt.rn.f32.f64 	%f42, %fd42;
	st.global.f32 	[%rd87+1024], %f42;
	ld.global.f64 	%fd43, [%rd85+3072];
	cvt.rn.f32.f64 	%f43, %fd43;
	st.global.f32 	[%rd87+1536], %f43;
	add.s32 	%r74, %r74, 4;
$L__BB4_55:
	setp.eq.s32 	%p35, %r25, 0;
	@%p35 bra 	$L__BB4_58;
	shl.b64 	%rd88, %rd3, 2;
	add.s64 	%rd19, %rd1, %rd88;
	shl.b32 	%r68, %r74, 7;
	add.s32 	%r77, %r4, %r68;
	shl.b64 	%rd89, %rd3, 3;
	add.s64 	%rd20, %rd2, %rd89;
	neg.s32 	%r76, %r25;
$L__BB4_57:
	.pragma "nounroll";
	mul.wide.s32 	%rd90, %r77, 4;
	add.s64 	%rd91, %rd19, %rd90;
	mul.wide.s32 	%rd92, %r77, 8;
	add.s64 	%rd93, %rd20, %rd92;
	ld.global.f64 	%fd44, [%rd93];
	cvt.rn.f32.f64 	%f44, %fd44;
	st.global.f32 	[%rd91], %f44;
	add.s32 	%r77, %r77, 128;
	add.s32 	%r76, %r76, 1;
	setp.eq.s32 	%p36, %r76, 0;
	@%p36 bra 	$L__BB4_58;
	bra.uni 	$L__BB4_57;
$L__BB4_58:
	ret;

}
	// .globl	_ZN3cub18CUB_300001_SM_10006detail9transform16transform_kernelINS2_10policy_hubILb1EN4cuda3std3__45tupleIJN6thrust24THRUST_300001_SM_1000_NS6detail15normal_iteratorINSA_10device_ptrIfEEEEEEEE10policy1000Ei7sigmoidIfESF_JPfEEEvT0_iT1_T2_DpNS2_10kernel_argIT3_EE
.visible .entry _ZN3cub18CUB_300001_SM_10006detail9transform16transform_kernelINS2_10policy_hubILb1EN4cuda3std3__45tupleIJN6thrust24THRUST_300001_SM_1000_NS6detail15normal_iteratorINSA_10device_ptrIfEEEEEEEE10policy1000Ei7sigmoidIfESF_JPfEEEvT0_iT1_T2_DpNS2_10kernel_argIT3_EE(
	.param .u32 _ZN3cub18CUB_300001_SM_10006detail9transform16transform_kernelINS2_10policy_hubILb1EN4cuda3std3__45tupleIJN6thrust24THRUST_300001_SM_1000_NS6detail15normal_iteratorINSA_10device_ptrIfEEEEEEEE10policy1000Ei7sigmoidIfESF_JPfEEEvT0_iT1_T2_DpNS2_10kernel_argIT3_EE_param_0,
	.param .u32 _ZN3cub18CUB_300001_SM_10006detail9transform16transform_kernelINS2_10policy_hubILb1EN4cuda3std3__45tupleIJN6thrust24THRUST_300001_SM_1000_NS6detail15normal_iteratorINSA_10device_ptrIfEEEEEEEE10policy1000Ei7sigmoidIfESF_JPfEEEvT0_iT1_T2_DpNS2_10kernel_argIT3_EE_param_1,
	.param .align 1 .b8 _ZN3cub18CUB_300001_SM_10006detail9transform16transform_kernelINS2_10policy_hubILb1EN4cuda3std3__45tupleIJN6thrust24THRUST_300001_SM_1000_NS6detail15normal_iteratorINSA_10device_ptrIfEEEEEEEE10policy1000Ei7sigmoidIfESF_JPfEEEvT0_iT1_T2_DpNS2_10kernel_argIT3_EE_param_2[1],
	.param .align 8 .b8 _ZN3cub18CUB_300001_SM_10006detail9transform16transform_kernelINS2_10policy_hubILb1EN4cuda3std3__45tupleIJN6thrust24THRUST_300001_SM_1000_NS6detail15normal_iteratorINSA_10device_ptrIfEEEEEEEE10policy1000Ei7sigmoidIfESF_JPfEEEvT0_iT1_T2_DpNS2_10kernel_argIT3_EE_param_3[8],
	.param .align 8 .b8 _ZN3cub18CUB_300001_SM_10006detail9transform16transform_kernelINS2_10policy_hubILb1EN4cuda3std3__45tupleIJN6thrust24THRUST_300001_SM_1000_NS6detail15normal_iteratorINSA_10device_ptrIfEEEEEEEE10policy1000Ei7sigmoidIfESF_JPfEEEvT0_iT1_T2_DpNS2_10kernel_argIT3_EE_param_4[16]
)
.maxntid 128
{
	.reg .pred 	%p<25>;
	.reg .b32 	%r<85>;
	.reg .b32 	%f<189>;
	.reg .b64 	%rd<50>;

	ld.param.u32 	%r35, [_ZN3cub18CUB_300001_SM_10006detail9transform16transform_kernelINS2_10policy_hubILb1EN4cuda3std3__45tupleIJN6thrust24THRUST_300001_SM_1000_NS6detail15normal_iteratorINSA_10device_ptrIfEEEEEEEE10policy1000Ei7sigmoidIfESF_JPfEEEvT0_iT1_T2_DpNS2_10kernel_argIT3_EE_param_0];
	ld.param.u64 	%rd10, [_ZN3cub18CUB_300001_SM_10006detail9transform16transform_kernelINS2_10policy_hubILb1EN4cuda3std3__45tupleIJN6thrust24THRUST_300001_SM_1000_NS6detail15normal_iteratorINSA_10device_ptrIfEEEEEEEE10policy1000Ei7sigmoidIfESF_JPfEEEvT0_iT1_T2_DpNS2_10kernel_argIT3_EE_param_4];
	ld.param.u64 	%rd11, [_ZN3cub18CUB_300001_SM_10006detail9transform16transform_kernelINS2_10policy_hubILb1EN4cuda3std3__45tupleIJN6thrust24THRUST_300001_SM_1000_NS6detail15normal_iteratorINSA_10device_ptrIfEEEEEEEE10policy1000Ei7sigmoidIfESF_JPfEEEvT0_iT1_T2_DpNS2_10kernel_argIT3_EE_param_3];
	ld.param.u32 	%r34, [_ZN3cub18CUB_300001_SM_10006detail9transform16transform_kernelINS2_10policy_hubILb1EN4cuda3std3__45tupleIJN6thrust24THRUST_300001_SM_1000_NS6detail15normal_iteratorINSA_10device_ptrIfEEEEEEEE10policy1000Ei7sigmoidIfESF_JPfEEEvT0_iT1_T2_DpNS2_10kernel_argIT3_EE_param_1];
	cvta.to.global.u64 	%rd1, %rd11;
	cvta.to.global.u64 	%rd2, %rd10;
	shl.b32 	%r1, %r34, 7;
	mov.u32 	%r36, %ctaid.x;
	mul.lo.s32 	%r2, %r1, %r36;
	sub.s32 	%r3, %r35, %r2;
	min.s32 	%r4, %r1, %r3;
	shl.b32 	%r5, %r4, 2;
	mov.u32 	%r6, %tid.x;
	shl.b32 	%r77, %r6, 7;
	setp.ge.s32 	%p1, %r77, %r5;
	@%p1 bra 	$L__BB5_3;
	mul.wide.u32 	%rd12, %r6, 128;
	add.s64 	%rd13, %rd2, %rd12;
	mul.wide.s32 	%rd14, %r2, 4;
	add.s64 	%rd49, %rd13, %rd14;
$L__BB5_2:
	.pragma "nounroll";
	// begin inline asm
	prefetch.global.L2 [%rd49];
	// end inline asm
	add.s32 	%r77, %r77, 16384;
	add.s64 	%rd49, %rd49, 16384;
	setp.lt.s32 	%p2, %r77, %r5;
	@%p2 bra 	$L__BB5_2;
$L__BB5_3:
	mul.wide.s32 	%rd16, %r2, 4;
	add.s64 	%rd6, %rd2, %rd16;
	add.s64 	%rd7, %rd1, %rd16;
	setp.gt.s32 	%p3, %r1, %r3;
	@%p3 bra 	$L__BB5_13;
	setp.lt.s32 	%p4, %r34, 1;
	@%p4 bra 	$L__BB5_35;
	and.b32  	%r10, %r34, 3;
	setp.lt.u32 	%p5, %r34, 4;
	mov.b32 	%r83, 0;
	@%p5 bra 	$L__BB5_8;
	and.b32  	%r83, %r34, 2147483644;
	neg.s32 	%r79, %r83;
	add.s64 	%rd18, %rd16, 1024;
	add.s64 	%rd8, %rd2, %rd18;
	add.s64 	%rd9, %rd1, %rd18;
	mov.u32 	%r78, %r6;
$L__BB5_7:
	.pragma "nounroll";
	mul.wide.s32 	%rd19, %r78, 4;
	add.s64 	%rd20, %rd8, %rd19;
	add.s64 	%rd21, %rd9, %rd19;
	ld.global.f32 	%f1, [%rd20+-1024];
	fma.rn.f32 	%f2, %f1, 0fBBBB989D, 0f3F000000;
	cvt.sat.f32.f32 	%f3, %f2;
	mov.f32 	%f4, 0f4B400001;
	mov.f32 	%f5, 0f437C0000;
	fma.rm.f32 	%f6, %f3, %f5, %f4;
	add.f32 	%f7, %f6, 0fCB40007F;
	neg.f32 	%f8, %f7;
	fma.rn.f32 	%f9, %f1, 0fBFB8AA3B, %f8;
	fma.rn.f32 	%f10, %f1, 0fB2A57060, %f9;
	mov.b32 	%r38, %f6;
	shl.b32 	%r39, %r38, 23;
	mov.b32 	%f11, %r39;
	ex2.approx.ftz.f32 	%f12, %f10;
	fma.rn.f32 	%f13, %f12, %f11, 0f3F800000;
	rcp.rn.f32 	%f14, %f13;
	st.global.f32 	[%rd21+-1024], %f14;
	ld.global.f32 	%f15, [%rd20+-512];
	fma.rn.f32 	%f16, %f15, 0fBBBB989D, 0f3F000000;
	cvt.sat.f32.f32 	%f17, %f16;
	fma.rm.f32 	%f18, %f17, %f5, %f4;
	add.f32 	%f19, %f18, 0fCB40007F;
	neg.f32 	%f20, %f19;
	fma.rn.f32 	%f21, %f15, 0fBFB8AA3B, %f20;
	fma.rn.f32 	%f22, %f15, 0fB2A57060, %f21;
	mov.b32 	%r40, %f18;
	shl.b32 	%r41, %r40, 23;
	mov.b32 	%f23, %r41;
	ex2.approx.ftz.f32 	%f24, %f22;
	fma.rn.f32 	%f25, %f24, %f23, 0f3F800000;
	rcp.rn.f32 	%f26, %f25;
	st.global.f32 	[%rd21+-512], %f26;
	ld.global.f32 	%f27, [%rd20];
	fma.rn.f32 	%f28, %f27, 0fBBBB989D, 0f3F000000;
	cvt.sat.f32.f32 	%f29, %f28;
	fma.rm.f32 	%f30, %f29, %f5, %f4;
	add.f32 	%f31, %f30, 0fCB40007F;
	neg.f32 	%f32, %f31;
	fma.rn.f32 	%f33, %f27, 0fBFB8AA3B, %f32;
	fma.rn.f32 	%f34, %f27, 0fB2A57060, %f33;
	mov.b32 	%r42, %f30;
	shl.b32 	%r43, %r42, 23;
	mov.b32 	%f35, %r43;
	ex2.approx.ftz.f32 	%f36, %f34;
	fma.rn.f32 	%f37, %f36, %f35, 0f3F800000;
	rcp.rn.f32 	%f38, %f37;
	st.global.f32 	[%rd21], %f38;
	ld.global.f32 	%f39, [%rd20+512];
	fma.rn.f32 	%f40, %f39, 0fBBBB989D, 0f3F000000;
	cvt.sat.f32.f32 	%f41, %f40;
	fma.rm.f32 	%f42, %f41, %f5, %f4;
	add.f32 	%f43, %f42, 0fCB40007F;
	neg.f32 	%f44, %f43;
	fma.rn.f32 	%f45, %f39, 0fBFB8AA3B, %f44;
	fma.rn.f32 	%f46, %f39, 0fB2A57060, %f45;
	mov.b32 	%r44, %f42;
	shl.b32 	%r45, %r44, 23;
	mov.b32 	%f47, %r45;
	ex2.approx.ftz.f32 	%f48, %f46;
	fma.rn.f32 	%f49, %f48, %f47, 0f3F800000;
	rcp.rn.f32 	%f50, %f49;
	st.global.f32 	[%rd21+512], %f50;
	add.s32 	%r79, %r79, 4;
	add.s32 	%r78, %r78, 512;
	setp.eq.s32 	%p6, %r79, 0;
	@%p6 bra 	$L__BB5_8;
	bra.uni 	$L__BB5_7;
$L__BB5_8:
	setp.eq.s32 	%p7, %r10, 0;
	@%p7 bra 	$L__BB5_35;
	setp.eq.s32 	%p8, %r10, 1;
	@%p8 bra 	$L__BB5_11;
	shl.b32 	%r46, %r83, 7;
	add.s32 	%r47, %r46, %r6;
	mul.wide.s32 	%rd22, %r47, 4;
	add.s64 	%rd23, %rd6, %rd22;
	ld.global.f32 	%f51, [%rd23];
	fma.rn.f32 	%f52, %f51, 0fBBBB989D, 0f3F000000;
	cvt.sat.f32.f32 	%f53, %f52;
	mov.f32 	%f54, 0f4B400001;
	mov.f32 	%f55, 0f437C0000;
	fma.rm.f32 	%f56, %f53, %f55, %f54;
	add.f32 	%f57, %f56, 0fCB40007F;
	neg.f32 	%f58, %f57;
	fma.rn.f32 	%f59, %f51, 0fBFB8AA3B, %f58;
	fma.rn.f32 	%f60, %f51, 0fB2A57060, %f59;
	mov.b32 	%r48, %f56;
	shl.b32 	%r49, %r48, 23;
	mov.b32 	%f61, %r49;
	ex2.approx.ftz.f32 	%f62, %f60;
	fma.rn.f32 	%f63, %f62, %f61, 0f3F800000;
	rcp.rn.f32 	%f64, %f63;
	add.s64 	%rd24, %rd7, %rd22;
	st.global.f32 	[%rd24], %f64;
	ld.global.f32 	%f65, [%rd23+512];
	fma.rn.f32 	%f66, %f65, 0fBBBB989D, 0f3F000000;
	cvt.sat.f32.f32 	%f67, %f66;
	fma.rm.f32 	%f68, %f67, %f55, %f54;
	add.f32 	%f69, %f68, 0fCB40007F;
	neg.f32 	%f70, %f69;
	fma.rn.f32 	%f71, %f65, 0fBFB8AA3B, %f70;
	fma.rn.f32 	%f72, %f65, 0fB2A57060, %f71;
	mov.b32 	%r50, %f68;
	shl.b32 	%r51, %r50, 23;
	mov.b32 	%f73, %r51;
	ex2.approx.ftz.f32 	%f74, %f72;
	fma.rn.f32 	%f75, %f74, %f73, 0f3F800000;
	rcp.rn.f32 	%f76, %f75;
	st.global.f32 	[%rd24+512], %f76;
	add.s32 	%r83, %r83, 2;
$L__BB5_11:
	and.b32  	%r52, %r34, 1;
	setp.eq.b32 	%p9, %r52, 1;
	not.pred 	%p10, %p9;
	@%p10 bra 	$L__BB5_35;
	shl.b32 	%r53, %r83, 7;
	add.s32 	%r54, %r53, %r6;
	mul.wide.s32 	%rd25, %r54, 4;
	add.s64 	%rd26, %rd6, %rd25;
	ld.global.f32 	%f77, [%rd26];
	fma.rn.f32 	%f78, %f77, 0fBBBB989D, 0f3F000000;
	cvt.sat.f32.f32 	%f79, %f78;
	mov.f32 	%f80, 0f4B400001;
	mov.f32 	%f81, 0f437C0000;
	fma.rm.f32 	%f82, %f79, %f81, %f80;
	add.f32 	%f83, %f82, 0fCB40007F;
	neg.f32 	%f84, %f83;
	fma.rn.f32 	%f85, %f77, 0fBFB8AA3B, %f84;
	fma.rn.f32 	%f86, %f77, 0fB2A57060, %f85;
	mov.b32 	%r55, %f82;
	shl.b32 	%r56, %r55, 23;
	mov.b32 	%f87, %r56;
	ex2.approx.ftz.f32 	%f88, %f86;
	fma.rn.f32 	%f89, %f88, %f87, 0f3F800000;
	rcp.rn.f32 	%f90, %f89;
	add.s64 	%rd27, %rd7, %rd25;
	st.global.f32 	[%rd27], %f90;
	bra.uni 	$L__BB5_35;
$L__BB5_13:
	setp.lt.s32 	%p11, %r34, 1;
	@%p11 bra 	$L__BB5_35;
	and.b32  	%r13, %r34, 3;
	setp.lt.u32 	%p12, %r34, 4;
	mov.b32 	%r81, 0;
	@%p12 bra 	$L__BB5_25;
	and.b32  	%r81, %r34, 2147483644;
	mov.b32 	%r80, 0;
$L__BB5_16:
	.pragma "nounroll";
	shl.b32 	%r59, %r80, 7;
	add.s32 	%r20, %r59, %r6;
	setp.ge.s32 	%p13, %r20, %r4;
	@%p13 bra 	$L__BB5_18;
	mul.wide.s32 	%rd28, %r20, 4;
	add.s64 	%rd29, %rd6, %rd28;
	ld.global.f32 	%f91, [%rd29];
	fma.rn.f32 	%f92, %f91, 0fBBBB989D, 0f3F000000;
	cvt.sat.f32.f32 	%f93, %f92;
	mov.f32 	%f94, 0f4B400001;
	mov.f32 	%f95, 0f437C0000;
	fma.rm.f32 	%f96, %f93, %f95, %f94;
	add.f32 	%f97, %f96, 0fCB40007F;
	neg.f32 	%f98, %f97;
	fma.rn.f32 	%f99, %f91, 0fBFB8AA3B, %f98;
	fma.rn.f32 	%f100, %f91, 0fB2A57060, %f99;
	mov.b32 	%r60, %f96;
	shl.b32 	%r61, %r60, 23;
	mov.b32 	%f101, %r61;
	ex2.approx.ftz.f32 	%f102, %f100;
	fma.rn.f32 	%f103, %f102, %f101, 0f3F800000;
	rcp.rn.f32 	%f104, %f103;
	add.s64 	%rd30, %rd7, %rd28;
	st.global.f32 	[%rd30], %f104;
$L__BB5_18:
	add.s32 	%r21, %r20, 128;
	setp.ge.s32 	%p14, %r21, %r4;
	@%p14 bra 	$L__BB5_20;
	mul.wide.s32 	%rd31, %r21, 4;
	add.s64 	%rd32, %rd6, %rd31;
	ld.global.f32 	%f105, [%rd32];
	fma.rn.f32 	%f106, %f105, 0fBBBB989D, 0f3F000000;
	cvt.sat.f32.f32 	%f107, %f106;
	mov.f32 	%f108, 0f4B400001;
	mov.f32 	%f109, 0f437C0000;
	fma.rm.f32 	%f110, %f107, %f109, %f108;
	add.f32 	%f111, %f110, 0fCB40007F;
	neg.f32 	%f112, %f111;
	fma.rn.f32 	%f113, %f105, 0fBFB8AA3B, %f112;
	fma.rn.f32 	%f114, %f105, 0fB2A57060, %f113;
	mov.b32 	%r62, %f110;
	shl.b32 	%r63, %r62, 23;
	mov.b32 	%f115, %r63;
	ex2.approx.ftz.f32 	%f116, %f114;
	fma.rn.f32 	%f117, %f116, %f115, 0f3F800000;
	rcp.rn.f32 	%f118, %f117;
	add.s64 	%rd33, %rd7, %rd31;
	st.global.f32 	[%rd33], %f118;
$L__BB5_20:
	add.s32 	%r22, %r20, 256;
	setp.ge.s32 	%p15, %r22, %r4;
	@%p15 bra 	$L__BB5_22;
	mul.wide.s32 	%rd34, %r22, 4;
	add.s64 	%rd35, %rd6, %rd34;
	ld.global.f32 	%f119, [%rd35];
	fma.rn.f32 	%f120, %f119, 0fBBBB989D, 0f3F000000;
	cvt.sat.f32.f32 	%f121, %f120;
	mov.f32 	%f122, 0f4B400001;
	mov.f32 	%f123, 0f437C0000;
	fma.rm.f32 	%f124, %f121, %f123, %f122;
	add.f32 	%f125, %f124, 0fCB40007F;
	neg.f32 	%f126, %f125;
	fma.rn.f32 	%f127, %f119, 0fBFB8AA3B, %f126;
	fma.rn.f32 	%f128, %f119, 0fB2A57060, %f127;
	mov.b32 	%r64, %f124;
	shl.b32 	%r65, %r64, 23;
	mov.b32 	%f129, %r65;
	ex2.approx.ftz.f32 	%f130, %f128;
	fma.rn.f32 	%f131, %f130, %f129, 0f3F800000;
	rcp.rn.f32 	%f132, %f131;
	add.s64 	%rd36, %rd7, %rd34;
	st.global.f32 	[%rd36], %f132;
$L__BB5_22:
	add.s32 	%r23, %r20, 384;
	setp.ge.s32 	%p16, %r23, %r4;
	@%p16 bra 	$L__BB5_24;
	mul.wide.s32 	%rd37, %r23, 4;
	add.s64 	%rd38, %rd6, %rd37;
	ld.global.f32 	%f133, [%rd38];
	fma.rn.f32 	%f134, %f133, 0fBBBB989D, 0f3F000000;
	cvt.sat.f32.f32 	%f135, %f134;
	mov.f32 	%f136, 0f4B400001;
	mov.f32 	%f137, 0f437C0000;
	fma.rm.f32 	%f138, %f135, %f137, %f136;
	add.f32 	%f139, %f138, 0fCB40007F;
	neg.f32 	%f140, %f139;
	fma.rn.f32 	%f141, %f133, 0fBFB8AA3B, %f140;
	fma.rn.f32 	%f142, %f133, 0fB2A57060, %f141;
	mov.b32 	%r66, %f138;
	shl.b32 	%r67, %r66, 23;
	mov.b32 	%f143, %r67;
	ex2.approx.ftz.f32 	%f144, %f142;
	fma.rn.f32 	%f145, %f144, %f143, 0f3F800000;
	rcp.rn.f32 	%f146, %f145;
	add.s64 	%rd39, %rd7, %rd37;
	st.global.f32 	[%rd39], %f146;
$L__BB5_24:
	add.s32 	%r80, %r80, 4;
	setp.ne.s32 	%p17, %r80, %r81;
	@%p17 bra 	$L__BB5_16;
$L__BB5_25:
	setp.eq.s32 	%p18, %r13, 0;
	@%p18 bra 	$L__BB5_35;
	setp.eq.s32 	%p19, %r13, 1;
	@%p19 bra 	$L__BB5_32;
	shl.b32 	%r68, %r81, 7;
	add.s32 	%r26, %r68, %r6;
	setp.ge.s32 	%p20, %r26, %r4;
	@%p20 bra 	$L__BB5_29;
	mul.wide.s32 	%rd40, %r26, 4;
	add.s64 	%rd41, %rd6, %rd40;
	ld.global.f32 	%f147, [%rd41];
	fma.rn.f32 	%f148, %f147, 0fBBBB989D, 0f3F000000;
	cvt.sat.f32.f32 	%f149, %f148;
	mov.f32 	%f150, 0f4B400001;
	mov.f32 	%f151, 0f437C0000;
	fma.rm.f32 	%f152, %f149, %f151, %f150;
	add.f32 	%f153, %f152, 0fCB40007F;
	neg.f32 	%f154, %f153;
	fma.rn.f32 	%f155, %f147, 0fBFB8AA3B, %f154;
	fma.rn.f32 	%f156, %f147, 0fB2A57060, %f155;
	mov.b32 	%r69, %f152;
	shl.b32 	%r70, %r69, 23;
	mov.b32 	%f157, %r70;
	ex2.approx.ftz.f32 	%f158, %f156;
	fma.rn.f32 	%f159, %f158, %f157, 0f3F800000;
	rcp.rn.f32 	%f160, %f159;
	add.s64 	%rd42, %rd7, %rd40;
	st.global.f32 	[%rd42], %f160;
$L__BB5_29:
	add.s32 	%r27, %r26, 128;
	setp.ge.s32 	%p21, %r27, %r4;
	@%p21 bra 	$L__BB5_31;
	mul.wide.s32 	%rd43, %r27, 4;
	add.s64 	%rd44, %rd6, %rd43;
	ld.global.f32 	%f161, [%rd44];
	fma.rn.f32 	%f162, %f161, 0fBBBB989D, 0f3F000000;
	cvt.sat.f32.f32 	%f163, %f162;
	mov.f32 	%f164, 0f4B400001;
	mov.f32 	%f165, 0f437C0000;
	fma.rm.f32 	%f166, %f163, %f165, %f164;
	add.f32 	%f167, %f166, 0fCB40007F;
	neg.f32 	%f168, %f167;
	fma.rn.f32 	%f169, %f161, 0fBFB8AA3B, %f168;
	fma.rn.f32 	%f170, %f161, 0fB2A57060, %f169;
	mov.b32 	%r71, %f166;
	shl.b32 	%r72, %r71, 23;
	mov.b32 	%f171, %r72;
	ex2.approx.ftz.f32 	%f172, %f170;
	fma.rn.f32 	%f173, %f172, %f171, 0f3F800000;
	rcp.rn.f32 	%f174, %f173;
	add.s64 	%rd45, %rd7, %rd43;
	st.global.f32 	[%rd45], %f174;
$L__BB5_31:
	add.s32 	%r81, %r81, 2;
$L__BB5_32:
	and.b32  	%r73, %r34, 1;
	setp.eq.b32 	%p22, %r73, 1;
	not.pred 	%p23, %p22;
	@%p23 bra 	$L__BB5_35;
	shl.b32 	%r74, %r81, 7;
	add.s32 	%r30, %r74, %r6;
	setp.ge.s32 	%p24, %r30, %r4;
	@%p24 bra 	$L__BB5_35;
	mul.wide.s32 	%rd46, %r30, 4;
	add.s64 	%rd47, %rd6, %rd46;
	ld.global.f32 	%f175, [%rd47];
	fma.rn.f32 	%f176, %f175, 0fBBBB989D, 0f3F000000;
	cvt.sat.f32.f32 	%f177, %f176;
	mov.f32 	%f178, 0f4B400001;
	mov.f32 	%f179, 0f437C0000;
	fma.rm.f32 	%f180, %f177, %f179, %f178;
	add.f32 	%f181, %f180, 0fCB40007F;
	neg.f32 	%f182, %f181;
	fma.rn.f32 	%f183, %f175, 0fBFB8AA3B, %f182;
	fma.rn.f32 	%f184, %f175, 0fB2A57060, %f183;
	mov.b32 	%r75, %f180;
	shl.b32 	%r76, %r75, 23;
	mov.b32 	%f185, %r76;
	ex2.approx.ftz.f32 	%f186, %f184;
	fma.rn.f32 	%f187, %f186, %f185, 0f3F800000;
	rcp.rn.f32 	%f188, %f187;
	add.s64 	%rd48, %rd7, %rd46;
	st.global.f32 	[%rd48], %f188;
$L__BB5_35:
	ret;

}
	// .globl	_ZN3cub18CUB_300001_SM_10006detail9transform16transform_kernelINS2_10policy_hubILb1EN4cuda3std3__45tupleIJN6thrust24THRUST_300001_SM_1000_NS6detail15normal_iteratorINSA_10device_ptrIfEEEEEEEE10policy1000El7sigmoidIfESF_JPfEEEvT0_iT1_T2_DpNS2_10kernel_argIT3_EE
.visible .entry _ZN3cub18CUB_300001_SM_10006detail9transform16transform_kernelINS2_10policy_hubILb1EN4cuda3std3__45tupleIJN6thrust24THRUST_300001_SM_1000_NS6detail15normal_iteratorINSA_10device_ptrIfEEEEEEEE10policy1000El7sigmoidIfESF_JPfEEEvT0_iT1_T2_DpNS2_10kernel_argIT3_EE(
	.param .u64 _ZN3cub18CUB_300001_SM_10006detail9transform16transform_kernelINS2_10policy_hubILb1EN4cuda3std3__45tupleIJN6thrust24THRUST_300001_SM_1000_NS6detail15normal_iteratorINSA_10device_ptrIfEEEEEEEE10policy1000El7sigmoidIfESF_JPfEEEvT0_iT1_T2_DpNS2_10kernel_argIT3_EE_param_0,
	.param .u32 _ZN3cub18CUB_300001_SM_10006detail9transform16transform_kernelINS2_10policy_hubILb1EN4cuda3std3__45tupleIJN6thrust24THRUST_300001_SM_1000_NS6detail15normal_iteratorINSA_10device_ptrIfEEEEEEEE10policy1000El7sigmoidIfESF_JPfEEEvT0_iT1_T2_DpNS2_10kernel_argIT3_EE_param_1,
	.param .align 1 .b8 _ZN3cub18CUB_300001_SM_10006detail9transform16transform_kernelINS2_10policy_hubILb1EN4cuda3std3__45tupleIJN6thrust24THRUST_300001_SM_1000_NS6detail15normal_iteratorINSA_10device_ptrIfEEEEEEEE10policy1000El7sigmoidIfESF_JPfEEEvT0_iT1_T2_DpNS2_10kernel_argIT3_EE_param_2[1],
	.param .align 8 .b8 _ZN3cub18CUB_300001_SM_10006detail9transform16transform_kernelINS2_10policy_hubILb1EN4cuda3std3__45tupleIJN6thrust24THRUST_300001_SM_1000_NS6detail15normal_iteratorINSA_10device_ptrIfEEEEEEEE10policy1000El7sigmoidIfESF_JPfEEEvT0_iT1_T2_DpNS2_10kernel_argIT3_EE_param_3[8],
	.param .align 8 .b8 _ZN3cub18CUB_300001_SM_10006detail9transform16transform_kernelINS2_10policy_hubILb1EN4cuda3std3__45tupleIJN6thrust24THRUST_300001_SM_1000_NS6detail15normal_iteratorINSA_10device_ptrIfEEEEEEEE10policy1000El7sigmoidIfESF_JPfEEEvT0_iT1_T2_DpNS2_10kernel_argIT3_EE_param_4[16]
)
.maxntid 128
{
	.reg .pred 	%p<25>;
	.reg .b32 	%r<82>;
	.reg .b32 	%f<189>;
	.reg .b64 	%rd<56>;

	ld.param.u64 	%rd11, [_ZN3cub18CUB_300001_SM_10006detail9transform16transform_kernelINS2_10policy_hubILb1EN4cuda3std3__45tupleIJN6thrust24THRUST_300001_SM_1000_NS6detail15normal_iteratorINSA_10device_ptrIfEEEEEEEE10policy1000El7sigmoidIfESF_JPfEEEvT0_iT1_T2_DpNS2_10kernel_argIT3_EE_param_0];
	ld.param.u64 	%rd12, [_ZN3cub18CUB_300001_SM_10006detail9transform16transform_kernelINS2_10policy_hubILb1EN4cuda3std3__45tupleIJN6thrust24THRUST_300001_SM_1000_NS6detail15normal_iteratorINSA_10device_ptrIfEEEEEEEE10policy1000El7sigmoidIfESF_JPfEEEvT0_iT1_T2_DpNS2_10kernel_argIT3_EE_param_4];
	ld.param.u64 	%rd13, [_ZN3cub18CUB_300001_SM_10006detail9transform16transform_kernelINS2_10policy_hubILb1EN4cuda3std3__45tupleIJN6thrust24THRUST_300001_SM_1000_NS6detail15normal_iteratorINSA_10device_ptrIfEEEEEEEE10policy1000El7sigmoidIfESF_JPfEEEvT0_iT1_T2_DpNS2_10kernel_argIT3_EE_param_3];
	ld.param.u32 	%r32, [_ZN3cub18CUB_300001_SM_10006detail9transform16transform_kernelINS2_10policy_hubILb1EN4cuda3std3__45tupleIJN6thrust24THRUST_300001_SM_1000_NS6detail15normal_iteratorINSA_10device_ptrIfEEEEEEEE10policy1000El7sigmoidIfESF_JPfEEEvT0_iT1_T2_DpNS2_10kernel_argIT3_EE_param_1];
	cvta.to.global.u64 	%rd1, %rd13;
	cvta.to.global.u64 	%rd2, %rd12;
	shl.b32 	%r1, %r32, 7;
	mov.u32 	%r33, %ctaid.x;
	cvt.u64.u32 	%rd14, %r33;
	cvt.s64.s32 	%rd15, %r1;
	mul.lo.s64 	%rd3, %rd15, %rd14;
	sub.s64 	%rd16, %rd11, %rd3;
	min.s64 	%rd17, %rd16, %rd15;
	cvt.u32.u64 	%r2, %rd17;
	shl.b32 	%r3, %r2, 2;
	mov.u32 	%r4, %tid.x;
	shl.b32 	%r74, %r4, 7;
	setp.ge.s32 	%p1, %r74, %r3;
	@%p1 bra 	$L__BB6_3;
	shl.b64 	%rd18, %rd3, 2;
	add.s64 	%rd19, %rd2, %rd18;
	mul.wide.u32 	%rd20, %r4, 128;
	add.s64 	%rd55, %rd19, %rd20;
$L__BB6_2:
	.pragma "nounroll";
	// begin inline asm
	prefetch.global.L2 [%rd55];
	// end inline asm
	add.s32 	%r74, %r74, 16384;
	add.s64 	%rd55, %rd55, 16384;
	setp.lt.s32 	%p2, %r74, %r3;
	@%p2 bra 	$L__BB6_2;
$L__BB6_3:
	shl.b64 	%rd22, %rd3, 2;
	add.s64 	%rd7, %rd2, %rd22;
	add.s64 	%rd8, %rd1, %rd22;
	setp.eq.s32 	%p3, %r1, %r2;
	@%p3 bra 	$L__BB6_26;
	setp.lt.s32 	%p4, %r32, 1;
	@%p4 bra 	$L__BB6_35;
	and.b32  	%r8, %r32, 3;
	setp.lt.u32 	%p5, %r32, 4;
	mov.b32 	%r80, 0;
	@%p5 bra 	$L__BB6_16;
	and.b32  	%r80, %r32, 2147483644;
	mov.b32 	%r77, 0;
$L__BB6_7:
	.pragma "nounroll";
	shl.b32 	%r36, %r77, 7;
	add.s32 	%r18, %r36, %r4;
	setp.ge.s32 	%p6, %r18, %r2;
	@%p6 bra 	$L__BB6_9;
	mul.wide.s32 	%rd23, %r18, 4;
	add.s64 	%rd24, %rd7, %rd23;
	ld.global.f32 	%f1, [%rd24];
	fma.rn.f32 	%f2, %f1, 0fBBBB989D, 0f3F000000;
	cvt.sat.f32.f32 	%f3, %f2;
	mov.f32 	%f4, 0f4B400001;
	mov.f32 	%f5, 0f437C0000;
	fma.rm.f32 	%f6, %f3, %f5, %f4;
	add.f32 	%f7, %f6, 0fCB40007F;
	neg.f32 	%f8, %f7;
	fma.rn.f32 	%f9, %f1, 0fBFB8AA3B, %f8;
	fma.rn.f32 	%f10, %f1, 0fB2A57060, %f9;
	mov.b32 	%r37, %f6;
	shl.b32 	%r38, %r37, 23;
	mov.b32 	%f11, %r38;
	ex2.approx.ftz.f32 	%f12, %f10;
	fma.rn.f32 	%f13, %f12, %f11, 0f3F800000;
	rcp.rn.f32 	%f14, %f13;
	add.s64 	%rd25, %rd8, %rd23;
	st.global.f32 	[%rd25], %f14;
$L__BB6_9:
	add.s32 	%r19, %r18, 128;
	setp.ge.s32 	%p7, %r19, %r2;
	@%p7 bra 	$L__BB6_11;
	mul.wide.s32 	%rd26, %r19, 4;
	add.s64 	%rd27, %rd7, %rd26;
	ld.global.f32 	%f15, [%rd27];
	fma.rn.f32 	%f16, %f15, 0fBBBB989D, 0f3F000000;
	cvt.sat.f32.f32 	%f17, %f16;
	mov.f32 	%f18, 0f4B400001;
	mov.f32 	%f19, 0f437C0000;
	fma.rm.f32 	%f20, %f17, %f19, %f18;
	add.f32 	%f21, %f20, 0fCB40007F;
	neg.f32 	%f22, %f21;
	fma.rn.f32 	%f23, %f15, 0fBFB8AA3B, %f22;
	fma.rn.f32 	%f24, %f15, 0fB2A57060, %f23;
	mov.b32 	%r39, %f20;
	shl.b32 	%r40, %r39, 23;
	mov.b32 	%f25, %r40;
	ex2.approx.ftz.f32 	%f26, %f24;
	fma.rn.f32 	%f27, %f26, %f25, 0f3F800000;
	rcp.rn.f32 	%f28, %f27;
	add.s64 	%rd28, %rd8, %rd26;
	st.global.f32 	[%rd28], %f28;
$L__BB6_11:
	add.s32 	%r20, %r18, 256;
	setp.ge.s32 	%p8, %r20, %r2;
	@%p8 bra 	$L__BB6_13;
	mul.wide.s32 	%rd29, %r20, 4;
	add.s64 	%rd30, %rd7, %rd29;
	ld.global.f32 	%f29, [%rd30];
	fma.rn.f32 	%f30, %f29, 0fBBBB989D, 0f3F000000;
	cvt.sat.f32.f32 	%f31, %f30;
	mov.f32 	%f32, 0f4B400001;
	mov.f32 	%f33, 0f437C0000;
	fma.rm.f32 	%f34, %f31, %f33, %f32;
	add.f32 	%f35, %f34, 0fCB40007F;
	neg.f32 	%f36, %f35;
	fma.rn.f32 	%f37, %f29, 0fBFB8AA3B, %f36;
	fma.rn.f32 	%f38, %f29, 0fB2A57060, %f37;
	mov.b32 	%r41, %f34;
	shl.b32 	%r42, %r41, 23;
	mov.b32 	%f39, %r42;
	ex2.approx.ftz.f32 	%f40, %f38;
	fma.rn.f32 	%f41, %f40, %f39, 0f3F800000;
	rcp.rn.f32 	%f42, %f41;
	add.s64 	%rd31, %rd8, %rd29;
	st.global.f32 	[%rd31], %f42;
$L__BB6_13:
	add.s32 	%r21, %r18, 384;
	setp.ge.s32 	%p9, %r21, %r2;
	@%p9 bra 	$L__BB6_15;
	mul.wide.s32 	%rd32, %r21, 4;
	add.s64 	%rd33, %rd7, %rd32;
	ld.global.f32 	%f43, [%rd33];
	fma.rn.f32 	%f44, %f43, 0fBBBB989D, 0f3F000000;
	cvt.sat.f32.f32 	%f45, %f44;
	mov.f32 	%f46, 0f4B400001;
	mov.f32 	%f47, 0f437C0000;
	fma.rm.f32 	%f48, %f45, %f47, %f46;
	add.f32 	%f49, %f48, 0fCB40007F;
	neg.f32 	%f50, %f49;
	fma.rn.f32 	%f51, %f43, 0fBFB8AA3B, %f50;
	fma.rn.f32 	%f52, %f43, 0fB2A57060, %f51;
	mov.b32 	%r43, %f48;
	shl.b32 	%r44, %r43, 23;
	mov.b32 	%f53, %r44;
	ex2.approx.ftz.f32 	%f54, %f52;
	fma.rn.f32 	%f55, %f54, %f53, 0f3F800000;
	rcp.rn.f32 	%f56, %f55;
	add.s64 	%rd34, %rd8, %rd32;
	st.global.f32 	[%rd34], %f56;
$L__BB6_15:
	add.s32 	%r77, %r77, 4;
	setp.eq.s32 	%p10, %r77, %r80;
	@%p10 bra 	$L__BB6_16;
	bra.uni 	$L__BB6_7;
$L__BB6_16:
	setp.eq.s32 	%p11, %r8, 0;
	@%p11 bra 	$L__BB6_35;
	setp.eq.s32 	%p12, %r8, 1;
	@%p12 bra 	$L__BB6_23;
	shl.b32 	%r45, %r80, 7;
	add.s32 	%r27, %r45, %r4;
	setp.ge.s32 	%p13, %r27, %r2;
	@%p13 bra 	$L__BB6_20;
	mul.wide.s32 	%rd35, %r27, 4;
	add.s64 	%rd36, %rd7, %rd35;
	ld.global.f32 	%f57, [%rd36];
	fma.rn.f32 	%f58, %f57, 0fBBBB989D, 0f3F000000;
	cvt.sat.f32.f32 	%f59, %f58;
	mov.f32 	%f60, 0f4B400001;
	mov.f32 	%f61, 0f437C0000;
	fma.rm.f32 	%f62, %f59, %f61, %f60;
	add.f32 	%f63, %f62, 0fCB40007F;
	neg.f32 	%f64, %f63;
	fma.rn.f32 	%f65, %f57, 0fBFB8AA3B, %f64;
	fma.rn.f32 	%f66, %f57, 0fB2A57060, %f65;
	mov.b32 	%r46, %f62;
	shl.b32 	%r47, %r46, 23;
	mov.b32 	%f67, %r47;
	ex2.approx.ftz.f32 	%f68, %f66;
	fma.rn.f32 	%f69, %f68, %f67, 0f3F800000;
	rcp.rn.f32 	%f70, %f69;
	add.s64 	%rd37, %rd8, %rd35;
	st.global.f32 	[%rd37], %f70;
$L__BB6_20:
	add.s32 	%r28, %r27, 128;
	setp.ge.s32 	%p14, %r28, %r2;
	@%p14 bra 	$L__BB6_22;
	mul.wide.s32 	%rd38, %r28, 4;
	add.s64 	%rd39, %rd7, %rd38;
	ld.global.f32 	%f71, [%rd39];
	fma.rn.f32 	%f72, %f71, 0fBBBB989D, 0f3F000000;
	cvt.sat.f32.f32 	%f73, %f72;
	mov.f32 	%f74, 0f4B400001;
	mov.f32 	%f75, 0f437C0000;
	fma.rm.f32 	%f76, %f73, %f75, %f74;
	add.f32 	%f77, %f76, 0fCB40007F;
	neg.f32 	%f78, %f77;
	fma.rn.f32 	%f79, %f71, 0fBFB8AA3B, %f78;
	fma.rn.f32 	%f80, %f71, 0fB2A57060, %f79;
	mov.b32 	%r48, %f76;
	shl.b32 	%r49, %r48, 23;
	mov.b32 	%f81, %r49;
	ex2.approx.ftz.f32 	%f82, %f80;
	fma.rn.f32 	%f83, %f82, %f81, 0f3F800000;
	rcp.rn.f32 	%f84, %f83;
	add.s64 	%rd40, %rd8, %rd38;
	st.global.f32 	[%rd40], %f84;
$L__BB6_22:
	add.s32 	%r80, %r80, 2;
$L__BB6_23:
	and.b32  	%r50, %r32, 1;
	setp.eq.b32 	%p15, %r50, 1;
	not.pred 	%p16, %p15;
	@%p16 bra 	$L__BB6_35;
	shl.b32 	%r51, %r80, 7;
	add.s32 	%r31, %r51, %r4;
	setp.ge.s32 	%p17, %r31, %r2;
	@%p17 bra 	$L__BB6_35;
	mul.wide.s32 	%rd41, %r31, 4;
	add.s64 	%rd42, %rd7, %rd41;
	ld.global.f32 	%f85, [%rd42];
	fma.rn.f32 	%f86, %f85, 0fBBBB989D, 0f3F000000;
	cvt.sat.f32.f32 	%f87, %f86;
	mov.f32 	%f88, 0f4B400001;
	mov.f32 	%f89, 0f437C0000;
	fma.rm.f32 	%f90, %f87, %f89, %f88;
	add.f32 	%f91, %f90, 0fCB40007F;
	neg.f32 	%f92, %f91;
	fma.rn.f32 	%f93, %f85, 0fBFB8AA3B, %f92;
	fma.rn.f32 	%f94, %f85, 0fB2A57060, %f93;
	mov.b32 	%r52, %f90;
	shl.b32 	%r53, %r52, 23;
	mov.b32 	%f95, %r53;
	ex2.approx.ftz.f32 	%f96, %f94;
	fma.rn.f32 	%f97, %f96, %f95, 0f3F800000;
	rcp.rn.f32 	%f98, %f97;
	add.s64 	%rd43, %rd8, %rd41;
	st.global.f32 	[%rd43], %f98;
	bra.uni 	$L__BB6_35;
$L__BB6_26:
	setp.lt.s32 	%p18, %r32, 1;
	@%p18 bra 	$L__BB6_35;
	and.b32  	%r10, %r32, 3;
	setp.lt.u32 	%p19, %r32, 4;
	mov.b32 	%r79, 0;
	@%p19 bra 	$L__BB6_30;
	and.b32  	%r79, %r32, 2147483644;
	neg.s32 	%r76, %r79;
	add.s64 	%rd45, %rd22, 1024;
	add.s64 	%rd9, %rd2, %rd45;
	add.s64 	%rd10, %rd1, %rd45;
	mov.u32 	%r75, %r4;
$L__BB6_29:
	.pragma "nounroll";
	mul.wide.s32 	%rd46, %r75, 4;
	add.s64 	%rd47, %rd9, %rd46;
	add.s64 	%rd48, %rd10, %rd46;
	ld.global.f32 	%f99, [%rd47+-1024];
	fma.rn.f32 	%f100, %f99, 0fBBBB989D, 0f3F000000;
	cvt.sat.f32.f32 	%f101, %f100;
	mov.f32 	%f102, 0f4B400001;
	mov.f32 	%f103, 0f437C0000;
	fma.rm.f32 	%f104, %f101, %f103, %f102;
	add.f32 	%f105, %f104, 0fCB40007F;
	neg.f32 	%f106, %f105;
	fma.rn.f32 	%f107, %f99, 0fBFB8AA3B, %f106;
	fma.rn.f32 	%f108, %f99, 0fB2A57060, %f107;
	mov.b32 	%r55, %f104;
	shl.b32 	%r56, %r55, 23;
	mov.b32 	%f109, %r56;
	ex2.approx.ftz.f32 	%f110, %f108;
	fma.rn.f32 	%f111, %f110, %f109, 0f3F800000;
	rcp.rn.f32 	%f112, %f111;
	st.global.f32 	[%rd48+-1024], %f112;
	ld.global.f32 	%f113, [%rd47+-512];
	fma.rn.f32 	%f114, %f113, 0fBBBB989D, 0f3F000000;
	cvt.sat.f32.f32 	%f115, %f114;
	fma.rm.f32 	%f116, %f115, %f103, %f102;
	add.f32 	%f117, %f116, 0fCB40007F;
	neg.f32 	%f118, %f117;
	fma.rn.f32 	%f119, %f113, 0fBFB8AA3B, %f118;
	fma.rn.f32 	%f120, %f113, 0fB2A57060, %f119;
	mov.b32 	%r57, %f116;
	shl.b32 	%r58, %r57, 23;
	mov.b32 	%f121, %r58;
	ex2.approx.ftz.f32 	%f122, %f120;
	fma.rn.f32 	%f123, %f122, %f121, 0f3F800000;
	rcp.rn.f32 	%f124, %f123;
	st.global.f32 	[%rd48+-512], %f124;
	ld.global.f32 	%f125, [%rd47];
	fma.rn.f32 	%f126, %f125, 0fBBBB989D, 0f3F000000;
	cvt.sat.f32.f32 	%f127, %f126;
	fma.rm.f32 	%f128, %f127, %f103, %f102;
	add.f32 	%f129, %f128, 0fCB40007F;
	neg.f32 	%f130, %f129;
	fma.rn.f32 	%f131, %f125, 0fBFB8AA3B, %f130;
	fma.rn.f32 	%f132, %f125, 0fB2A57060, %f131;
	mov.b32 	%r59, %f128;
	shl.b32 	%r60, %r59, 23;
	mov.b32 	%f133, %r60;
	ex2.approx.ftz.f32 	%f134, %f132;
	fma.rn.f32 	%f135, %f134, %f133, 0f3F800000;
	rcp.rn.f32 	%f136, %f135;
	st.global.f32 	[%rd48], %f136;
	ld.global.f32 	%f137, [%rd47+512];
	fma.rn.f32 	%f138, %f137, 0fBBBB989D, 0f3F000000;
	cvt.sat.f32.f32 	%f139, %f138;
	fma.rm.f32 	%f140, %f139, %f103, %f102;
	add.f32 	%f141, %f140, 0fCB40007F;
	neg.f32 	%f142, %f141;
	fma.rn.f32 	%f143, %f137, 0fBFB8AA3B, %f142;
	fma.rn.f32 	%f144, %f137, 0fB2A57060, %f143;
	mov.b32 	%r61, %f140;
	shl.b32 	%r62, %r61, 23;
	mov.b32 	%f145, %r62;
	ex2.approx.ftz.f32 	%f146, %f144;
	fma.rn.f32 	%f147, %f146, %f145, 0f3F800000;
	rcp.rn.f32 	%f148, %f147;
	st.global.f32 	[%rd48+512], %f148;
	add.s32 	%r76, %r76, 4;
	add.s32 	%r75, %r75, 512;
	setp.eq.s32 	%p20, %r76, 0;
	@%p20 bra 	$L__BB6_30;
	bra.uni 	$L__BB6_29;
$L__BB6_30:
	setp.eq.s32 	%p21, %r10, 0;
	@%p21 bra 	$L__BB6_35;
	setp.eq.s32 	%p22, %r10, 1;
	@%p22 bra 	$L__BB6_33;
	shl.b32 	%r63, %r79, 7;
	add.s32 	%r64, %r63, %r4;
	mul.wide.s32 	%rd49, %r64, 4;
	add.s64 	%rd50, %rd7, %rd49;
	ld.global.f32 	%f149, [%rd50];
	fma.rn.f32 	%f150, %f149, 0fBBBB989D, 0f3F000000;
	cvt.sat.f32.f32 	%f151, %f150;
	mov.f32 	%f152, 0f4B400001;
	mov.f32 	%f153, 0f437C0000;
	fma.rm.f32 	%f154, %f151, %f153, %f152;
	add.f32 	%f155, %f154, 0fCB40007F;
	neg.f32 	%f156, %f155;
	fma.rn.f32 	%f157, %f149, 0fBFB8AA3B, %f156;
	fma.rn.f32 	%f158, %f149, 0fB2A57060, %f157;
	mov.b32 	%r65, %f154;
	shl.b32 	%r66, %r65, 23;
	mov.b32 	%f159, %r66;
	ex2.approx.ftz.f32 	%f160, %f158;
	fma.rn.f32 	%f161, %f160, %f159, 0f3F800000;
	rcp.rn.f32 	%f162, %f161;
	add.s64 	%rd51, %rd8, %rd49;
	st.global.f32 	[%rd51], %f162;
	ld.global.f32 	%f163, [%rd50+512];
	fma.rn.f32 	%f164, %f163, 0fBBBB989D, 0f3F000000;
	cvt.sat.f32.f32 	%f165, %f164;
	fma.rm.f32 	%f166, %f165, %f153, %f152;
	add.f32 	%f167, %f166, 0fCB40007F;
	neg.f32 	%f168, %f167;
	fma.rn.f32 	%f169, %f163, 0fBFB8AA3B, %f168;
	fma.rn.f32 	%f170, %f163, 0fB2A57060, %f169;
	mov.b32 	%r67, %f166;
	shl.b32 	%r68, %r67, 23;
	mov.b32 	%f171, %r68;
	ex2.approx.ftz.f32 	%f172, %f170;
	fma.rn.f32 	%f173, %f172, %f171, 0f3F800000;
	rcp.rn.f32 	%f174, %f173;
	st.global.f32 	[%rd51+512], %f174;
	add.s32 	%r79, %r79, 2;
$L__BB6_33:
	and.b32  	%r69, %r32, 1;
	setp.eq.b32 	%p23, %r69, 1;
	not.pred 	%p24, %p23;
	@%p24 bra 	$L__BB6_35;
	shl.b32 	%r70, %r79, 7;
	add.s32 	%r71, %r70, %r4;
	mul.wide.s32 	%rd52, %r71, 4;
	add.s64 	%rd53, %rd7, %rd52;
	ld.global.f32 	%f175, [%rd53];
	fma.rn.f32 	%f176, %f175, 0fBBBB989D, 0f3F000000;
	cvt.sat.f32.f32 	%f177, %f176;
	mov.f32 	%f178, 0f4B400001;
	mov.f32 	%f179, 0f437C0000;
	fma.rm.f32 	%f180, %f177, %f179, %f178;
	add.f32 	%f181, %f180, 0fCB40007F;
	neg.f32 	%f182, %f181;
	fma.rn.f32 	%f183, %f175, 0fBFB8AA3B, %f182;
	fma.rn.f32 	%f184, %f175, 0fB2A57060, %f183;
	mov.b32 	%r72, %f180;
	shl.b32 	%r73, %r72, 23;
	mov.b32 	%f185, %r73;
	ex2.approx.ftz.f32 	%f186, %f184;
	fma.rn.f32 	%f187, %f186, %f185, 0f3F800000;
	rcp.rn.f32 	%f188, %f187;
	add.s64 	%rd54, %rd8, %rd52;
	st.global.f32 	[%rd54], %f188;
$L__BB6_35:
	ret;

}
	// .globl	_ZN3cub18CUB_300001_SM_10006detail9transform16transform_kernelINS2_10policy_hubILb1EN4cuda3std3__45tupleIJN6thrust24THRUST_300001_SM_1000_NS6detail15normal_iteratorINSA_10device_ptrIfEEEEEEEE10policy1000Ei8sigmoid2IfESF_JPfEEEvT0_iT1_T2_DpNS2_10kernel_argIT3_EE
.visible .entry _ZN3cub18CUB_300001_SM_10006detail9transform16transform_kernelINS2_10policy_hubILb1EN4cuda3std3__45tupleIJN6thrust24THRUST_300001_SM_1000_NS6detail15normal_iteratorINSA_10device_ptrIfEEEEEEEE10policy1000Ei8sigmoid2IfESF_JPfEEEvT0_iT1_T2_DpNS2_10kernel_argIT3_EE(
	.param .u32 _ZN3cub18CUB_300001_SM_10006detail9transform16transform_kernelINS2_10policy_hubILb1EN4cuda3std3__45tupleIJN6thrust24THRUST_300001_SM_1000_NS6detail15normal_iteratorINSA_10device_ptrIfEEEEEEEE10policy1000Ei8sigmoid2IfESF_JPfEEEvT0_iT1_T2_DpNS2_10kernel_argIT3_EE_param_0,
	.param .u32 _ZN3cub18CUB_300001_SM_10006detail9transform16transform_kernelINS2_10policy_hubILb1EN4cuda3std3__45tupleIJN6thrust24THRUST_300001_SM_1000_NS6detail15normal_iteratorINSA_10device_ptrIfEEEEEEEE10policy1000Ei8sigmoid2IfESF_JPfEEEvT0_iT1_T2_DpNS2_10kernel_argIT3_EE_param_1,
	.param .align 1 .b8 _ZN3cub18CUB_300001_SM_10006detail9transform16transform_kernelINS2_10policy_hubILb1EN4cuda3std3__45tupleIJN6thrust24THRUST_300001_SM_1000_NS6detail15normal_iteratorINSA_10device_ptrIfEEEEEEEE10policy1000Ei8sigmoid2IfESF_JPfEEEvT0_iT1_T2_DpNS2_10kernel_argIT3_EE_param_2[1],
	.param .align 8 .b8 _ZN3cub18CUB_300001_SM_10006detail9transform16transform_kernelINS2_10policy_hubILb1EN4cuda3std3__45tupleIJN6thrust24THRUST_300001_SM_1000_NS6detail15normal_iteratorINSA_10device_ptrIfEEEEEEEE10policy1000Ei8sigmoid2IfESF_JPfEEEvT0_iT1_T2_DpNS2_10kernel_argIT3_EE_param_3[8],
	.param .align 8 .b8 _ZN3cub18CUB_300001_SM_10006detail9transform16transform_kernelINS2_10policy_hubILb1EN4cuda3std3__45tupleIJN6thrust24THRUST_300001_SM_1000_NS6detail15normal_iteratorINSA_10device_ptrIfEEEEEEEE10policy1000Ei8sigmoid2IfESF_JPfEEEvT0_iT1_T2_DpNS2_10kernel_argIT3_EE_param_4[16]
)
.maxntid 128
{
	.reg .pred 	%p<53>;
	.reg .b32 	%r<57>;
	.reg .b32 	%f<225>;
	.reg .b64 	%rd<50>;

	ld.param.u32 	%r35, [_ZN3cub18CUB_300001_SM_10006detail9transform16transform_kernelINS2_10policy_hubILb1EN4cuda3std3__45tupleIJN6thrust24THRUST_300001_SM_1000_NS6detail15normal_iteratorINSA_10device_ptrIfEEEEEEEE10policy1000Ei8sigmoid2IfESF_JPfEEEvT0_iT1_T2_DpNS2_10kernel_argIT3_EE_param_0];
	ld.param.u64 	%rd10, [_ZN3cub18CUB_300001_SM_10006detail9transform16transform_kernelINS2_10policy_hubILb1EN4cuda3std3__45tupleIJN6thrust24THRUST_300001_SM_1000_NS6detail15normal_iteratorINSA_10device_ptrIfEEEEEEEE10policy1000Ei8sigmoid2IfESF_JPfEEEvT0_iT1_T2_DpNS2_10kernel_argIT3_EE_param_4];
	ld.param.u64 	%rd11, [_ZN3cub18CUB_300001_SM_10006detail9transform16transform_kernelINS2_10policy_hubILb1EN4cuda3std3__45tupleIJN6thrust24THRUST_300001_SM_1000_NS6detail15normal_iteratorINSA_10device_ptrIfEEEEEEEE10policy1000Ei8sigmoid2IfESF_JPfEEEvT0_iT1_T2_DpNS2_10kernel_argIT3_EE_param_3];
	ld.param.u32 	%r34, [_ZN3cub18CUB_300001_SM_10006detail9transform16transform_kernelINS2_10policy_hubILb1EN4cuda3std3__45tupleIJN6thrust24THRUST_300001_SM_1000_NS6detail15normal_iteratorINSA_10device_ptrIfEEEEEEEE10policy1000Ei8sigmoid2IfESF_JPfEEEvT0_iT1_T2_DpNS2_10kernel_argIT3_EE_param_1];
	cvta.to.global.u64 	%rd1, %rd11;
	cvta.to.global.u64 	%rd2, %rd10;
	shl.b32 	%r1, %r34, 7;
	mov.u32 	%r36, %ctaid.x;
	mul.lo.s32 	%r2, %r1, %r36;
	sub.s32 	%r3, %r35, %r2;
	min.s32 	%r4, %r1, %r3;
	shl.b32 	%r5, %r4, 2;
	mov.u32 	%r6, %tid.x;
	shl.b32 	%r49, %r6, 7;
	setp.ge.s32 	%p1, %r49, %r5;
	@%p1 bra 	$L__BB7_3;
	mul.wide.u32 	%rd12, %r6, 128;
	add.s64 	%rd13, %rd2, %rd12;
	mul.wide.s32 	%rd14, %r2, 4;
	add.s64 	%rd49, %rd13, %rd14;
$L__BB7_2:
	.pragma "nounroll";
	// begin inline asm
	prefetch.global.L2 [%rd49];
	// end inline asm
	add.s32 	%r49, %r49, 16384;
	add.s64 	%rd49, %rd49, 16384;
	setp.lt.s32 	%p2, %r49, %r5;
	@%p2 bra 	$L__BB7_2;
$L__BB7_3:
	mul.wide.s32 	%rd16, %r2, 4;
	add.s64 	%rd6, %rd2, %rd16;
	add.s64 	%rd7, %rd1, %rd16;
	setp.gt.s32 	%p3, %r1, %r3;
	@%p3 bra 	$L__BB7_13;
	setp.lt.s32 	%p4, %r34, 1;
	@%p4 bra 	$L__BB7_35;
	and.b32  	%r10, %r34, 3;
	setp.lt.u32 	%p5, %r34, 4;
	mov.b32 	%r55, 0;
	@%p5 bra 	$L__BB7_8;
	and.b32  	%r55, %r34, 2147483644;
	neg.s32 	%r51, %r55;
	add.s64 	%rd18, %rd16, 1024;
	add.s64 	%rd8, %rd2, %rd18;
	add.s64 	%rd9, %rd1, %rd18;
	mov.u32 	%r50, %r6;
$L__BB7_7:
	.pragma "nounroll";
	mul.wide.s32 	%rd19, %r50, 4;
	add.s64 	%rd20, %rd8, %rd19;
	add.s64 	%rd21, %rd9, %rd19;
	ld.global.f32 	%f1, [%rd20+-1024];
	abs.f32 	%f2, %f1;
	mul.f32 	%f3, %f2, 0f4038AA3B;
	ex2.approx.ftz.f32 	%f4, %f3;
	add.f32 	%f5, %f4, 0f3F800000;
	rcp.approx.ftz.f32 	%f6, %f5;
	fma.rn.f32 	%f7, %f6, 0fC0000000, 0f3F800000;
	setp.ge.f32 	%p6, %f2, 0f41102CB4;
	selp.f32 	%f8, 0f3F800000, %f7, %p6;
	copysign.f32 	%f9, %f1, %f8;
	mul.f32 	%f10, %f1, %f1;
	fma.rn.f32 	%f11, %f10, 0f3C80F082, 0fBD563CAE;
	fma.rn.f32 	%f12, %f11, %f10, 0f3E085941;
	fma.rn.f32 	%f13, %f12, %f10, 0fBEAAA9ED;
	fma.rn.f32 	%f14, %f13, %f10, 0f00000000;
	fma.rn.f32 	%f15, %f14, %f1, %f1;
	setp.ge.f32 	%p7, %f2, 0f3F19999A;
	selp.f32 	%f16, %f9, %f15, %p7;
	st.global.f32 	[%rd21+-1024], %f16;
	ld.global.f32 	%f17, [%rd20+-512];
	abs.f32 	%f18, %f17;
	mul.f32 	%f19, %f18, 0f4038AA3B;
	ex2.approx.ftz.f32 	%f20, %f19;
	add.f32 	%f21, %f20, 0f3F800000;
	rcp.approx.ftz.f32 	%f22, %f21;
	fma.rn.f32 	%f23, %f22, 0fC0000000, 0f3F800000;
	setp.ge.f32 	%p8, %f18, 0f41102CB4;
	selp.f32 	%f24, 0f3F800000, %f23, %p8;
	copysign.f32 	%f25, %f17, %f24;
	mul.f32 	%f26, %f17, %f17;
	fma.rn.f32 	%f27, %f26, 0f3C80F082, 0fBD563CAE;
	fma.rn.f32 	%f28, %f27, %f26, 0f3E085941;
	fma.rn.f32 	%f29, %f28, %f26, 0fBEAAA9ED;
	fma.rn.f32 	%f30, %f29, %f26, 0f00000000;
	fma.rn.f32 	%f31, %f30, %f17, %f17;
	setp.ge.f32 	%p9, %f18, 0f3F19999A;
	selp.f32 	%f32, %f25, %f31, %p9;
	st.global.f32 	[%rd21+-512], %f32;
	ld.global.f32 	%f33, [%rd20];
	abs.f32 	%f34, %f33;
	mul.f32 	%f35, %f34, 0f4038AA3B;
	ex2.approx.ftz.f32 	%f36, %f35;
	add.f32 	%f37, %f36, 0f3F800000;
	rcp.approx.ftz.f32 	%f38, %f37;
	fma.rn.f32 	%f39, %f38, 0fC0000000, 0f3F800000;
	setp.ge.f32 	%p10, %f34, 0f41102CB4;
	selp.f32 	%f40, 0f3F800000, %f39, %p10;
	copysign.f32 	%f41, %f33, %f40;
	mul.f32 	%f42, %f33, %f33;
	fma.rn.f32 	%f43, %f42, 0f3C80F082, 0fBD563CAE;
	fma.rn.f32 	%f44, %f43, %f42, 0f3E085941;
	fma.rn.f32 	%f45, %f44, %f42, 0fBEAAA9ED;
	fma.rn.f32 	%f46, %f45, %f42, 0f00000000;
	fma.rn.f32 	%f47, %f46, %f33, %f33;
	setp.ge.f32 	%p11, %f34, 0f3F19999A;
	selp.f32 	%f48, %f41, %f47, %p11;
	st.global.f32 	[%rd21], %f48;
	ld.global.f32 	%f49, [%rd20+512];
	abs.f32 	%f50, %f49;
	mul.f32 	%f51, %f50, 0f4038AA3B;
	ex2.approx.ftz.f32 	%f52, %f51;
	add.f32 	%f53, %f52, 0f3F800000;
	rcp.approx.ftz.f32 	%f54, %f53;
	fma.rn.f32 	%f55, %f54, 0fC0000000, 0f3F800000;
	setp.ge.f32 	%p12, %f50, 0f41102CB4;
	selp.f32 	%f56, 0f3F800000, %f55, %p12;
	copysign.f32 	%f57, %f49, %f56;
	mul.f32 	%f58, %f49, %f49;
	fma.rn.f32 	%f59, %f58, 0f3C80F082, 0fBD563CAE;
	fma.rn.f32 	%f60, %f59, %f58, 0f3E085941;
	fma.rn.f32 	%f61, %f60, %f58, 0fBEAAA9ED;
	fma.rn.f32 	%f62, %f61, %f58, 0f00000000;
	fma.rn.f32 	%f63, %f62, %f49, %f49;
	setp.ge.f32 	%p13, %f50, 0f3F19999A;
	selp.f32 	%f64, %f57, %f63, %p13;
	st.global.f32 	[%rd21+512], %f64;
	add.s32 	%r51, %r51, 4;
	add.s32 	%r50, %r50, 512;
	setp.eq.s32 	%p14, %r51, 0;
	@%p14 bra 	$L__BB7_8;
	bra.uni 	$L__BB7_7;
$L__BB7_8:
	setp.eq.s32 	%p15, %r10, 0;
	@%p15 bra 	$L__BB7_35;
	setp.eq.s32 	%p16, %r10, 1;
	@%p16 bra 	$L__BB7_11;
	shl.b32 	%r38, %r55, 7;
	add.s32 	%r39, %r38, %r6;
	mul.wide.s32 	%rd22, %r39, 4;
	add.s64 	%rd23, %rd6, %rd22;
	ld.global.f32 	%f65, [%rd23];
	abs.f32 	%f66, %f65;
	mul.f32 	%f67, %f66, 0f4038AA3B;
	ex2.approx.ftz.f32 	%f68, %f67;
	add.f32 	%f69, %f68, 0f3F800000;
	rcp.approx.ftz.f32 	%f70, %f69;
	fma.rn.f32 	%f71, %f70, 0fC0000000, 0f3F800000;
	setp.ge.f32 	%p17, %f66, 0f41102CB4;
	selp.f32 	%f72, 0f3F800000, %f71, %p17;
	copysign.f32 	%f73, %f65, %f72;
	mul.f32 	%f74, %f65, %f65;
	fma.rn.f32 	%f75, %f74, 0f3C80F082, 0fBD563CAE;
	fma.rn.f32 	%f76, %f75, %f74, 0f3E085941;
	fma.rn.f32 	%f77, %f76, %f74, 0fBEAAA9ED;
	fma.rn.f32 	%f78, %f77, %f74, 0f00000000;
	fma.rn.f32 	%f79, %f78, %f65, %f65;
	setp.ge.f32 	%p18, %f66, 0f3F19999A;
	selp.f32 	%f80, %f73, %f79, %p18;
	add.s64 	%rd24, %rd7, %rd22;
	st.global.f32 	[%rd24], %f80;
	ld.global.f32 	%f81, [%rd23+512];
	abs.f32 	%f82, %f81;
	mul.f32 	%f83, %f82, 0f4038AA3B;
	ex2.approx.ftz.f32 	%f84, %f83;
	add.f32 	%f85, %f84, 0f3F800000;
	rcp.approx.ftz.f32 	%f86, %f85;
	fma.rn.f32 	%f87, %f86, 0fC0000000, 0f3F800000;
	setp.ge.f32 	%p19, %f82, 0f41102CB4;
	selp.f32 	%f88, 0f3F800000, %f87, %p19;
	copysign.f32 	%f89, %f81, %f88;
	mul.f32 	%f90, %f81, %f81;
	fma.rn.f32 	%f91, %f90, 0f3C80F082, 0fBD563CAE;
	fma.rn.f32 	%f92, %f91, %f90, 0f3E085941;
	fma.rn.f32 	%f93, %f92, %f90, 0fBEAAA9ED;
	fma.rn.f32 	%f94, %f93, %f90, 0f00000000;
	fma.rn.f32 	%f95, %f94, %f81, %f81;
	setp.ge.f32 	%p20, %f82, 0f3F19999A;
	selp.f32 	%f96, %f89, %f95, %p20;
	st.global.f32 	[%rd24+512], %f96;
	add.s32 	%r55, %r55, 2;
$L__BB7_11:
	and.b32  	%r40, %r34, 1;
	setp.eq.b32 	%p21, %r40, 1;
	not.pred 	%p22, %p21;
	@%p22 bra 	$L__BB7_35;
	shl.b32 	%r41, %r55, 7;
	add.s32 	%r42, %r41, %r6;
	mul.wide.s32 	%rd25, %r42, 4;
	add.s64 	%rd26, %rd6, %rd25;
	ld.global.f32 	%f97, [%rd26];
	abs.f32 	%f98, %f97;
	mul.f32 	%f99, %f98, 0f4038AA3B;
	ex2.approx.ftz.f32 	%f100, %f99;
	add.f32 	%f101, %f100, 0f3F800000;
	rcp.approx.ftz.f32 	%f102, %f101;
	fma.rn.f32 	%f103, %f102, 0fC0000000, 0f3F800000;
	setp.ge.f32 	%p23, %f98, 0f41102CB4;
	selp.f32 	%f104, 0f3F800000, %f103, %p23;
	copysign.f32 	%f105, %f97, %f104;
	mul.f32 	%f106, %f97, %f97;
	fma.rn.f32 	%f107, %f106, 0f3C80F082, 0fBD563CAE;
	fma.rn.f32 	%f108, %f107, %f106, 0f3E085941;
	fma.rn.f32 	%f109, %f108, %f106, 0fBEAAA9ED;
	fma.rn.f32 	%f110, %f109, %f106, 0f00000000;
	fma.rn.f32 	%f111, %f110, %f97, %f97;
	setp.ge.f32 	%p24, %f98, 0f3F19999A;
	selp.f32 	%f112, %f105, %f111, %p24;
	add.s64 	%rd27, %rd7, %rd25;
	st.global.f32 	[%rd27], %f112;
	bra.uni 	$L__BB7_35;
$L__BB7_13:
	setp.lt.s32 	%p25, %r34, 1;
	@%p25 bra 	$L__BB7_35;
	and.b32  	%r13, %r34, 3;
	setp.lt.u32 	%p26, %r34, 4;
	mov.b32 	%r53, 0;
	@%p26 bra 	$L__BB7_25;
	and.b32  	%r53, %r34, 2147483644;
	mov.b32 	%r52, 0;
$L__BB7_16:
	.pragma "nounroll";
	shl.b32 	%r45, %r52, 7;
	add.s32 	%r20, %r45, %r6;
	setp.ge.s32 	%p27, %r20, %r4;
	@%p27 bra 	$L__BB7_18;
	mul.wide.s32 	%rd28, %r20, 4;
	add.s64 	%rd29, %rd6, %rd28;
	ld.global.f32 	%f113, [%rd29];
	abs.f32 	%f114, %f113;
	mul.f32 	%f115, %f114, 0f4038AA3B;
	ex2.approx.ftz.f32 	%f116, %f115;
	add.f32 	%f117, %f116, 0f3F800000;
	rcp.approx.ftz.f32 	%f118, %f117;
	fma.rn.f32 	%f119, %f118, 0fC0000000, 0f3F800000;
	setp.ge.f32 	%p28, %f114, 0f41102CB4;
	selp.f32 	%f120, 0f3F800000, %f119, %p28;
	copysign.f32 	%f121, %f113, %f120;
	mul.f32 	%f122, %f113, %f113;
	fma.rn.f32 	%f123, %f122, 0f3C80F082, 0fBD563CAE;
	fma.rn.f32 	%f124, %f123, %f122, 0f3E085941;
	fma.rn.f32 	%f125, %f124, %f122, 0fBEAAA9ED;
	fma.rn.f32 	%f126, %f125, %f122, 0f00000000;
	fma.rn.f32 	%f127, %f126, %f113, %f113;
	setp.ge.f32 	%p29, %f114, 0f3F19999A;
	selp.f32 	%f128, %f121, %f127, %p29;
	add.s64 	%rd30, %rd7, %rd28;
	st.global.f32 	[%rd30], %f128;
$L__BB7_18:
	add.s32 	%r21, %r20, 128;
	setp.ge.s32 	%p30, %r21, %r4;
	@%p30 bra 	$L__BB7_20;
	mul.wide.s32 	%rd31, %r21, 4;
	add.s64 	%rd32, %rd6, %rd31;
	ld.global.f32 	%f129, [%rd32];
	abs.f32 	%f130, %f129;
	mul.f32 	%f131, %f130, 0f4038AA3B;
	ex2.approx.ftz.f32 	%f132, %f131;
	add.f32 	%f133, %f132, 0f3F800000;
	rcp.approx.ftz.f32 	%f134, %f133;
	fma.rn.f32 	%f135, %f134, 0fC0000000, 0f3F800000;
	setp.ge.f32 	%p31, %f130, 0f41102CB4;
	selp.f32 	%f136, 0f3F800000, %f135, %p31;
	copysign.f32 	%f137, %f129, %f136;
	mul.f32 	%f138, %f129, %f129;
	fma.rn.f32 	%f139, %f138, 0f3C80F082, 0fBD563CAE;
	fma.rn.f32 	%f140, %f139, %f138, 0f3E085941;
	fma.rn.f32 	%f141, %f140, %f138, 0fBEAAA9ED;
	fma.rn.f32 	%f142, %f141, %f138, 0f00000000;
	fma.rn.f32 	%f143, %f142, %f129, %f129;
	setp.ge.f32 	%p32, %f130, 0f3F19999A;
	selp.f32 	%f144, %f137, %f143, %p32;
	add.s64 	%rd33, %rd7, %rd31;
	st.global.f32 	[%rd33], %f144;
$L__BB7_20:
	add.s32 	%r22, %r20, 256;
	setp.ge.s32 	%p33, %r22, %r4;
	@%p33 bra 	$L__BB7_22;
	mul.wide.s32 	%rd34, %r22, 4;
	add.s64 	%rd35, %rd6, %rd34;
	ld.global.f32 	%f145, [%rd35];
	abs.f32 	%f146, %f145;
	mul.f32 	%f147, %f146, 0f4038AA3B;
	ex2.approx.ftz.f32 	%f148, %f147;
	add.f32 	%f149, %f148, 0f3F800000;
	rcp.approx.ftz.f32 	%f150, %f149;
	fma.rn.f32 	%f151, %f150, 0fC0000000, 0f3F800000;
	setp.ge.f32 	%p34, %f146, 0f41102CB4;
	selp.f32 	%f152, 0f3F800000, %f151, %p34;
	copysign.f32 	%f153, %f145, %f152;
	mul.f32 	%f154, %f145, %f145;
	fma.rn.f32 	%f155, %f154, 0f3C80F082, 0fBD563CAE;
	fma.rn.f32 	%f156, %f155, %f154, 0f3E085941;
	fma.rn.f32 	%f157, %f156, %f154, 0fBEAAA9ED;
	fma.rn.f32 	%f158, %f157, %f154, 0f00000000;
	fma.rn.f32 	%f159, %f158, %f145, %f145;
	setp.ge.f32 	%p35, %f146, 0f3F19999A;
	selp.f32 	%f160, %f153, %f159, %p35;
	add.s64 	%rd36, %rd7, %rd34;
	st.global.f32 	[%rd36], %f160;
$L__BB7_22:
	add.s32 	%r23, %r20, 384;
	setp.ge.s32 	%p36, %r23, %r4;
	@%p36 bra 	$L__BB7_24;
	mul.wide.s32 	%rd37, %r23, 4;
	add.s64 	%rd38, %rd6, %rd37;
	ld.global.f32 	%f161, [%rd38];
	abs.f32 	%f162, %f161;
	mul.f32 	%f163, %f162, 0f4038AA3B;
	ex2.approx.ftz.f32 	%f164, %f163;
	add.f32 	%f165, %f164, 0f3F800000;
	rcp.approx.ftz.f32 	%f166, %f165;
	fma.rn.f32 	%f167, %f166, 0fC0000000, 0f3F800000;
	setp.ge.f32 	%p37, %f162, 0f41102CB4;
	selp.f32 	%f168, 0f3F800000, %f167, %p37;
	copysign.f32 	%f169, %f161, %f168;
	mul.f32 	%f170, %f161, %f161;
	fma.rn.f32 	%f171, %f170, 0f3C80F082, 0fBD563CAE;
	fma.rn.f32 	%f172, %f171, %f170, 0f3E085941;
	fma.rn.f32 	%f173, %f172, %f170, 0fBEAAA9ED;
	fma.rn.f32 	%f174, %f173, %f170, 0f00000000;
	fma.rn.f32 	%f175, %f174, %f161, %f161;
	setp.ge.f32 	%p38, %f162, 0f3F19999A;
	selp.f32 	%f176, %f169, %f175, %p38;
	add.s64 	%rd39, %rd7, %rd37;
	st.global.f32 	[%rd39], %f176;
$L__BB7_24:
	add.s32 	%r52, %r52, 4;
	setp.ne.s32 	%p39, %r52, %r53;
	@%p39 bra 	$L__BB7_16;
$L__BB7_25:
	setp.eq.s32 	%p40, %r13, 0;
	@%p40 bra 	$L__BB7_35;
	setp.eq.s32 	%p41, %r13, 1;
	@%p41 bra 	$L__BB7_32;
	shl.b32 	%r46, %r53, 7;
	add.s32 	%r26, %r46, %r6;
	setp.ge.s32 	%p42, %r26, %r4;
	@%p42 bra 	$L__BB7_29;
	mul.wide.s32 	%rd40, %r26, 4;
	add.s64 	%rd41, %rd6, %rd40;
	ld.global.f32 	%f177, [%rd41];
	abs.f32 	%f178, %f177;
	mul.f32 	%f179, %f178, 0f4038AA3B;
	ex2.approx.ftz.f32 	%f180, %f179;
	add.f32 	%f181, %f180, 0f3F800000;
	rcp.approx.ftz.f32 	%f182, %f181;
	fma.rn.f32 	%f183, %f182, 0fC0000000, 0f3F800000;
	setp.ge.f32 	%p43, %f178, 0f41102CB4;
	selp.f32 	%f184, 0f3F800000, %f183, %p43;
	copysign.f32 	%f185, %f177, %f184;
	mul.f32 	%f186, %f177, %f177;
	fma.rn.f32 	%f187, %f186, 0f3C80F082, 0fBD563CAE;
	fma.rn.f32 	%f188, %f187, %f186, 0f3E085941;
	fma.rn.f32 	%f189, %f188, %f186, 0fBEAAA9ED;
	fma.rn.f32 	%f190, %f189, %f186, 0f00000000;
	fma.rn.f32 	%f191, %f190, %f177, %f177;
	setp.ge.f32 	%p44, %f178, 0f3F19999A;
	selp.f32 	%f192, %f185, %f191, %p44;
	add.s64 	%rd42, %rd7, %rd40;
	st.global.f32 	[%rd42], %f192;
$L__BB7_29:
	add.s32 	%r27, %r26, 128;
	setp.ge.s32 	%p45, %r27, %r4;
	@%p45 bra 	$L__BB7_31;
	mul.wide.s32 	%rd43, %r27, 4;
	add.s64 	%rd44, %rd6, %rd43;
	ld.global.f32 	%f193, [%rd44];
	abs.f32 	%f194, %f193;
	mul.f32 	%f195, %f194, 0f4038AA3B;
	ex2.approx.ftz.f32 	%f196, %f195;
	add.f32 	%f197, %f196, 0f3F800000;
	rcp.approx.ftz.f32 	%f198, %f197;
	fma.rn.f32 	%f199, %f198, 0fC0000000, 0f3F800000;
	setp.ge.f32 	%p46, %f194, 0f41102CB4;
	selp.f32 	%f200, 0f3F800000, %f199, %p46;
	copysign.f32 	%f201, %f193, %f200;
	mul.f32 	%f202, %f193, %f193;
	fma.rn.f32 	%f203, %f202, 0f3C80F082, 0fBD563CAE;
	fma.rn.f32 	%f204, %f203, %f202, 0f3E085941;
	fma.rn.f32 	%f205, %f204, %f202, 0fBEAAA9ED;
	fma.rn.f32 	%f206, %f205, %f202, 0f00000000;
	fma.rn.f32 	%f207, %f206, %f193, %f193;
	setp.ge.f32 	%p47, %f194, 0f3F19999A;
	selp.f32 	%f208, %f201, %f207, %p47;
	add.s64 	%rd45, %rd7, %rd43;
	st.global.f32 	[%rd45], %f208;
$L__BB7_31:
	add.s32 	%r53, %r53, 2;
$L__BB7_32:
	and.b32  	%r47, %r34, 1;
	setp.eq.b32 	%p48, %r47, 1;
	not.pred 	%p49, %p48;
	@%p49 bra 	$L__BB7_35;
	shl.b32 	%r48, %r53, 7;
	add.s32 	%r30, %r48, %r6;
	setp.ge.s32 	%p50, %r30, %r4;
	@%p50 bra 	$L__BB7_35;
	mul.wide.s32 	%rd46, %r30, 4;
	add.s64 	%rd47, %rd6, %rd46;
	ld.global.f32 	%f209, [%rd47];
	abs.f32 	%f210, %f209;
	mul.f32 	%f211, %f210, 0f4038AA3B;
	ex2.approx.ftz.f32 	%f212, %f211;
	add.f32 	%f213, %f212, 0f3F800000;
	rcp.approx.ftz.f32 	%f214, %f213;
	fma.rn.f32 	%f215, %f214, 0fC0000000, 0f3F800000;
	setp.ge.f32 	%p51, %f210, 0f41102CB4;
	selp.f32 	%f216, 0f3F800000, %f215, %p51;
	copysign.f32 	%f217, %f209, %f216;
	mul.f32 	%f218, %f209, %f209;
	fma.rn.f32 	%f219, %f218, 0f3C80F082, 0fBD563CAE;
	fma.rn.f32 	%f220, %f219, %f218, 0f3E085941;
	fma.rn.f32 	%f221, %f220, %f218, 0fBEAAA9ED;
	fma.rn.f32 	%f222, %f221, %f218, 0f00000000;
	fma.rn.f32 	%f223, %f222, %f209, %f209;
	setp.ge.f32 	%p52, %f210, 0f3F19999A;
	selp.f32 	%f224, %f217, %f223, %p52;
	add.s64 	%rd48, %rd7, %rd46;
	st.global.f32 	[%rd48], %f224;
$L__BB7_35:
	ret;

}
	// .globl	_ZN3cub18CUB_300001_SM_10006detail9transform16transform_kernelINS2_10policy_hubILb1EN4cuda3std3__45tupleIJN6thrust24THRUST_300001_SM_1000_NS6detail15normal_iteratorINSA_10device_ptrIfEEEEEEEE10policy1000El8sigmoid2IfESF_JPfEEEvT0_iT1_T2_DpNS2_10kernel_argIT3_EE
.visible .entry _ZN3cub18CUB_300001_SM_10006detail9transform16transform_kernelINS2_10policy_hubILb1EN4cuda3std3__45tupleIJN6thrust24THRUST_300001_SM_1000_NS6detail15normal_iteratorINSA_10device_ptrIfEEEEEEEE10policy1000El8sigmoid2IfESF_JPfEEEvT0_iT1_T2_DpNS2_10kernel_argIT3_EE(
	.param .u64 _ZN3cub18CUB_300001_SM_10006detail9transform16transform_kernelINS2_10policy_hubILb1EN4cuda3std3__45tupleIJN6thrust24THRUST_300001_SM_1000_NS6detail15normal_iteratorINSA_10device_ptrIfEEEEEEEE10policy1000El8sigmoid2IfESF_JPfEEEvT0_iT1_T2_DpNS2_10kernel_argIT3_EE_param_0,
	.param .u32 _ZN3cub18CUB_300001_SM_10006detail9transform16transform_kernelINS2_10policy_hubILb1EN4cuda3std3__45tupleIJN6thrust24THRUST_300001_SM_1000_NS6detail15normal_iteratorINSA_10device_ptrIfEEEEEEEE10policy1000El8sigmoid2IfESF_JPfEEEvT0_iT1_T2_DpNS2_10kernel_argIT3_EE_param_1,
	.param .align 1 .b8 _ZN3cub18CUB_300001_SM_10006detail9transform16transform_kernelINS2_10policy_hubILb1EN4cuda3std3__45tupleIJN6thrust24THRUST_300001_SM_1000_NS6detail15normal_iteratorINSA_10device_ptrIfEEEEEEEE10policy1000El8sigmoid2IfESF_JPfEEEvT0_iT1_T2_DpNS2_10kernel_argIT3_EE_param_2[1],
	.param .align 8 .b8 _ZN3cub18CUB_300001_SM_10006detail9transform16transform_kernelINS2_10policy_hubILb1EN4cuda3std3__45tupleIJN6thrust24THRUST_300001_SM_1000_NS6detail15normal_iteratorINSA_10device_ptrIfEEEEEEEE10policy1000El8sigmoid2IfESF_JPfEEEvT0_iT1_T2_DpNS2_10kernel_argIT3_EE_param_3[8],
	.param .align 8 .b8 _ZN3cub18CUB_300001_SM_10006detail9transform16transform_kernelINS2_10policy_hubILb1EN4cuda3std3__45tupleIJN6thrust24THRUST_300001_SM_1000_NS6detail15normal_iteratorINSA_10device_ptrIfEEEEEEEE10policy1000El8sigmoid2IfESF_JPfEEEvT0_iT1_T2_DpNS2_10kernel_argIT3_EE_param_4[16]
)
.maxntid 128
{
	.reg .pred 	%p<53>;
	.reg .b32 	%r<54>;
	.reg .b32 	%f<225>;
	.reg .b64 	%rd<56>;

	ld.param.u64 	%rd11, [_ZN3cub18CUB_300001_SM_10006detail9transform16transform_kernelINS2_10policy_hubILb1EN4cuda3std3__45tupleIJN6thrust24THRUST_300001_SM_1000_NS6detail15normal_iteratorINSA_10device_ptrIfEEEEEEEE10policy1000El8sigmoid2IfESF_JPfEEEvT0_iT1_T2_DpNS2_10kernel_argIT3_EE_param_0];
	ld.param.u64 	%rd12, [_ZN3cub18CUB_300001_SM_10006detail9transform16transform_kernelINS2_10policy_hubILb1EN4cuda3std3__45tupleIJN6thrust24THRUST_300001_SM_1000_NS6detail15normal_iteratorINSA_10device_ptrIfEEEEEEEE10policy1000El8sigmoid2IfESF_JPfEEEvT0_iT1_T2_DpNS2_10kernel_argIT3_EE_param_4];
	ld.param.u64 	%rd13, [_ZN3cub18CUB_300001_SM_10006detail9transform16transform_kernelINS2_10policy_hubILb1EN4cuda3std3__45tupleIJN6thrust24THRUST_300001_SM_1000_NS6detail15normal_iteratorINSA_10device_ptrIfEEEEEEEE10policy1000El8sigmoid2IfESF_JPfEEEvT0_iT1_T2_DpNS2_10kernel_argIT3_EE_param_3];
	ld.param.u32 	%r32, [_ZN3cub18CUB_300001_SM_10006detail9transform16transform_kernelINS2_10policy_hubILb1EN4cuda3std3__45tupleIJN6thrust24THRUST_300001_SM_1000_NS6detail15normal_iteratorINSA_10device_ptrIfEEEEEEEE10policy1000El8sigmoid2IfESF_JPfEEEvT0_iT1_T2_DpNS2_10kernel_argIT3_EE_param_1];
	cvta.to.global.u64 	%rd1, %rd13;
	cvta.to.global.u64 	%rd2, %rd12;
	shl.b32 	%r1, %r32, 7;
	mov.u32 	%r33, %ctaid.x;
	cvt.u64.u32 	%rd14, %r33;
	cvt.s64.s32 	%rd15, %r1;
	mul.lo.s64 	%rd3, %rd15, %rd14;
	sub.s64 	%rd16, %rd11, %rd3;
	min.s64 	%rd17, %rd16, %rd15;
	cvt.u32.u64 	%r2, %rd17;
	shl.b32 	%r3, %r2, 2;
	mov.u32 	%r4, %tid.x;
	shl.b32 	%r46, %r4, 7;
	setp.ge.s32 	%p1, %r46, %r3;
	@%p1 bra 	$L__BB8_3;
	shl.b64 	%rd18, %rd3, 2;
	add.s64 	%rd19, %rd2, %rd18;
	mul.wide.u32 	%rd20, %r4, 128;
	add.s64 	%rd55, %rd19, %rd20;
$L__BB8_2:
	.pragma "nounroll";
	// begin inline asm
	prefetch.global.L2 [%rd55];
	// end inline asm
	add.s32 	%r46, %r46, 16384;
	add.s64 	%rd55, %rd55, 16384;
	setp.lt.s32 	%p2, %r46, %r3;
	@%p2 bra 	$L__BB8_2;
$L__BB8_3:
	shl.b64 	%rd22, %rd3, 2;
	add.s64 	%rd7, %rd2, %rd22;
	add.s64 	%rd8, %rd1, %rd22;
	setp.eq.s32 	%p3, %r1, %r2;
	@%p3 bra 	$L__BB8_26;
	setp.lt.s32 	%p4, %r32, 1;
	@%p4 bra 	$L__BB8_35;
	and.b32  	%r8, %r32, 3;
	setp.lt.u32 	%p5, %r32, 4;
	mov.b32 	%r52, 0;
	@%p5 bra 	$L__BB8_16;
	and.b32  	%r52, %r32, 2147483644;
	mov.b32 	%r49, 0;
$L__BB8_7:
	.pragma "nounroll";
	shl.b32 	%r36, %r49, 7;
	add.s32 	%r18, %r36, %r4;
	setp.ge.s32 	%p6, %r18, %r2;
	@%p6 bra 	$L__BB8_9;
	mul.wide.s32 	%rd23, %r18, 4;
	add.s64 	%rd24, %rd7, %rd23;
	ld.global.f32 	%f1, [%rd24];
	abs.f32 	%f2, %f1;
	mul.f32 	%f3, %f2, 0f4038AA3B;
	ex2.approx.ftz.f32 	%f4, %f3;
	add.f32 	%f5, %f4, 0f3F800000;
	rcp.approx.ftz.f32 	%f6, %f5;
	fma.rn.f32 	%f7, %f6, 0fC0000000, 0f3F800000;
	setp.ge.f32 	%p7, %f2, 0f41102CB4;
	selp.f32 	%f8, 0f3F800000, %f7, %p7;
	copysign.f32 	%f9, %f1, %f8;
	mul.f32 	%f10, %f1, %f1;
	fma.rn.f32 	%f11, %f10, 0f3C80F082, 0fBD563CAE;
	fma.rn.f32 	%f12, %f11, %f10, 0f3E085941;
	fma.rn.f32 	%f13, %f12, %f10, 0fBEAAA9ED;
	fma.rn.f32 	%f14, %f13, %f10, 0f00000000;
	fma.rn.f32 	%f15, %f14, %f1, %f1;
	setp.ge.f32 	%p8, %f2, 0f3F19999A;
	selp.f32 	%f16, %f9, %f15, %p8;
	add.s64 	%rd25, %rd8, %rd23;
	st.global.f32 	[%rd25], %f16;
$L__BB8_9:
	add.s32 	%r19, %r18, 128;
	setp.ge.s32 	%p9, %r19, %r2;
	@%p9 bra 	$L__BB8_11;
	mul.wide.s32 	%rd26, %r19, 4;
	add.s64 	%rd27, %rd7, %rd26;
	ld.global.f32 	%f17, [%rd27];
	abs.f32 	%f18, %f17;
	mul.f32 	%f19, %f18, 0f4038AA3B;
	ex2.approx.ftz.f32 	%f20, %f19;
	add.f32 	%f21, %f20, 0f3F800000;
	rcp.approx.ftz.f32 	%f22, %f21;
	fma.rn.f32 	%f23, %f22, 0fC0000000, 0f3F800000;
	setp.ge.f32 	%p10, %f18, 0f41102CB4;
	selp.f32 	%f24, 0f3F800000, %f23, %p10;
	copysign.f32 	%f25, %f17, %f24;
	mul.f32 	%f26, %f17, %f17;
	fma.rn.f32 	%f27, %f26, 0f3C80F082, 0fBD563CAE;
	fma.rn.f32 	%f28, %f27, %f26, 0f3E085941;
	fma.rn.f32 	%f29, %f28, %f26, 0fBEAAA9ED;
	fma.rn.f32 	%f30, %f29, %f26, 0f00000000;
	fma.rn.f32 	%f31, %f30, %f17, %f17;
	setp.ge.f32 	%p11, %f18, 0f3F19999A;
	selp.f32 	%f32, %f25, %f31, %p11;
	add.s64 	%rd28, %rd8, %rd26;
	st.global.f32 	[%rd28], %f32;
$L__BB8_11:
	add.s32 	%r20, %r18, 256;
	setp.ge.s32 	%p12, %r20, %r2;
	@%p12 bra 	$L__BB8_13;
	mul.wide.s32 	%rd29, %r20, 4;
	add.s64 	%rd30, %rd7, %rd29;
	ld.global.f32 	%f33, [%rd30];
	abs.f32 	%f34, %f33;
	mul.f32 	%f35, %f34, 0f4038AA3B;
	ex2.approx.ftz.f32 	%f36, %f35;
	add.f32 	%f37, %f36, 0f3F800000;
	rcp.approx.ftz.f32 	%f38, %f37;
	fma.rn.f32 	%f39, %f38, 0fC0000000, 0f3F800000;
	setp.ge.f32 	%p13, %f34, 0f41102CB4;
	selp.f32 	%f40, 0f3F800000, %f39, %p13;
	copysign.f32 	%f41, %f33, %f40;
	mul.f32 	%f42, %f33, %f33;
	fma.rn.f32 	%f43, %f42, 0f3C80F082, 0fBD563CAE;
	fma.rn.f32 	%f44, %f43, %f42, 0f3E085941;
	fma.rn.f32 	%f45, %f44, %f42, 0fBEAAA9ED;
	fma.rn.f32 	%f46, %f45, %f42, 0f00000000;
	fma.rn.f32 	%f47, %f46, %f33, %f33;
	setp.ge.f32 	%p14, %f34, 0f3F19999A;
	selp.f32 	%f48, %f41, %f47, %p14;
	add.s64 	%rd31, %rd8, %rd29;
	st.global.f32 	[%rd31], %f48;
$L__BB8_13:
	add.s32 	%r21, %r18, 384;
	setp.ge.s32 	%p15, %r21, %r2;
	@%p15 bra 	$L__BB8_15;
	mul.wide.s32 	%rd32, %r21, 4;
	add.s64 	%rd33, %rd7, %rd32;
	ld.global.f32 	%f49, [%rd33];
	abs.f32 	%f50, %f49;
	mul.f32 	%f51, %f50, 0f4038AA3B;
	ex2.approx.ftz.f32 	%f52, %f51;
	add.f32 	%f53, %f52, 0f3F800000;
	rcp.approx.ftz.f32 	%f54, %f53;
	fma.rn.f32 	%f55, %f54, 0fC0000000, 0f3F800000;
	setp.ge.f32 	%p16, %f50, 0f41102CB4;
	selp.f32 	%f56, 0f3F800000, %f55, %p16;
	copysign.f32 	%f57, %f49, %f56;
	mul.f32 	%f58, %f49, %f49;
	fma.rn.f32 	%f59, %f58, 0f3C80F082, 0fBD563CAE;
	fma.rn.f32 	%f60, %f59, %f58, 0f3E085941;
	fma.rn.f32 	%f61, %f60, %f58, 0fBEAAA9ED;
	fma.rn.f32 	%f62, %f61, %f58, 0f00000000;
	fma.rn.f32 	%f63, %f62, %f49, %f49;
	setp.ge.f32 	%p17, %f50, 0f3F19999A;
	selp.f32 	%f64, %f57, %f63, %p17;
	add.s64 	%rd34, %rd8, %rd32;
	st.global.f32 	[%rd34], %f64;
$L__BB8_15:
	add.s32 	%r49, %r49, 4;
	setp.eq.s32 	%p18, %r49, %r52;
	@%p18 bra 	$L__BB8_16;
	bra.uni 	$L__BB8_7;
$L__BB8_16:
	setp.eq.s32 	%p19, %r8, 0;
	@%p19 bra 	$L__BB8_35;
	setp.eq.s32 	%p20, %r8, 1;
	@%p20 bra 	$L__BB8_23;
	shl.b32 	%r37, %r52, 7;
	add.s32 	%r27, %r37, %r4;
	setp.ge.s32 	%p21, %r27, %r2;
	@%p21 bra 	$L__BB8_20;
	mul.wide.s32 	%rd35, %r27, 4;
	add.s64 	%rd36, %rd7, %rd35;
	ld.global.f32 	%f65, [%rd36];
	abs.f32 	%f66, %f65;
	mul.f32 	%f67, %f66, 0f4038AA3B;
	ex2.approx.ftz.f32 	%f68, %f67;
	add.f32 	%f69, %f68, 0f3F800000;
	rcp.approx.ftz.f32 	%f70, %f69;
	fma.rn.f32 	%f71, %f70, 0fC0000000, 0f3F800000;
	setp.ge.f32 	%p22, %f66, 0f41102CB4;
	selp.f32 	%f72, 0f3F800000, %f71, %p22;
	copysign.f32 	%f73, %f65, %f72;
	mul.f32 	%f74, %f65, %f65;
	fma.rn.f32 	%f75, %f74, 0f3C80F082, 0fBD563CAE;
	fma.rn.f32 	%f76, %f75, %f74, 0f3E085941;
	fma.rn.f32 	%f77, %f76, %f74, 0fBEAAA9ED;
	fma.rn.f32 	%f78, %f77, %f74, 0f00000000;
	fma.rn.f32 	%f79, %f78, %f65, %f65;
	setp.ge.f32 	%p23, %f66, 0f3F19999A;
	selp.f32 	%f80, %f73, %f79, %p23;
	add.s64 	%rd37, %rd8, %rd35;
	st.global.f32 	[%rd37], %f80;
$L__BB8_20:
	add.s32 	%r28, %r27, 128;
	setp.ge.s32 	%p24, %r28, %r2;
	@%p24 bra 	$L__BB8_22;
	mul.wide.s32 	%rd38, %r28, 4;
	add.s64 	%rd39, %rd7, %rd38;
	ld.global.f32 	%f81, [%rd39];
	abs.f32 	%f82, %f81;
	mul.f32 	%f83, %f82, 0f4038AA3B;
	ex2.approx.ftz.f32 	%f84, %f83;
	add.f32 	%f85, %f84, 0f3F800000;
	rcp.approx.ftz.f32 	%f86, %f85;
	fma.rn.f32 	%f87, %f86, 0fC0000000, 0f3F800000;
	setp.ge.f32 	%p25, %f82, 0f41102CB4;
	selp.f32 	%f88, 0f3F800000, %f87, %p25;
	copysign.f32 	%f89, %f81, %f88;
	mul.f32 	%f90, %f81, %f81;
	fma.rn.f32 	%f91, %f90, 0f3C80F082, 0fBD563CAE;
	fma.rn.f32 	%f92, %f91, %f90, 0f3E085941;
	fma.rn.f32 	%f93, %f92, %f90, 0fBEAAA9ED;
	fma.rn.f32 	%f94, %f93, %f90, 0f00000000;
	fma.rn.f32 	%f95, %f94, %f81, %f81;
	setp.ge.f32 	%p26, %f82, 0f3F19999A;
	selp.f32 	%f96, %f89, %f95, %p26;
	add.s64 	%rd40, %rd8, %rd38;
	st.global.f32 	[%rd40], %f96;
$L__BB8_22:
	add.s32 	%r52, %r52, 2;
$L__BB8_23:
	and.b32  	%r38, %r32, 1;
	setp.eq.b32 	%p27, %r38, 1;
	not.pred 	%p28, %p27;
	@%p28 bra 	$L__BB8_35;
	shl.b32 	%r39, %r52, 7;
	add.s32 	%r31, %r39, %r4;
	setp.ge.s32 	%p29, %r31, %r2;
	@%p29 bra 	$L__BB8_35;
	mul.wide.s32 	%rd41, %r31, 4;
	add.s64 	%rd42, %rd7, %rd41;
	ld.global.f32 	%f97, [%rd42];
	abs.f32 	%f98, %f97;
	mul.f32 	%f99, %f98, 0f4038AA3B;
	ex2.approx.ftz.f32 	%f100, %f99;
	add.f32 	%f101, %f100, 0f3F800000;
	rcp.approx.ftz.f32 	%f102, %f101;
	fma.rn.f32 	%f103, %f102, 0fC0000000, 0f3F800000;
	setp.ge.f32 	%p30, %f98, 0f41102CB4;
	selp.f32 	%f104, 0f3F800000, %f103, %p30;
	copysign.f32 	%f105, %f97, %f104;
	mul.f32 	%f106, %f97, %f97;
	fma.rn.f32 	%f107, %f106, 0f3C80F082, 0fBD563CAE;
	fma.rn.f32 	%f108, %f107, %f106, 0f3E085941;
	fma.rn.f32 	%f109, %f108, %f106, 0fBEAAA9ED;
	fma.rn.f32 	%f110, %f109, %f106, 0f00000000;
	fma.rn.f32 	%f111, %f110, %f97, %f97;
	setp.ge.f32 	%p31, %f98, 0f3F19999A;
	selp.f32 	%f112, %f105, %f111, %p31;
	add.s64 	%rd43, %rd8, %rd41;
	st.global.f32 	[%rd43], %f112;
	bra.uni 	$L__BB8_35;
$L__BB8_26:
	setp.lt.s32 	%p32, %r32, 1;
	@%p32 bra 	$L__BB8_35;
	and.b32  	%r10, %r32, 3;
	setp.lt.u32 	%p33, %r32, 4;
	mov.b32 	%r51, 0;
	@%p33 bra 	$L__BB8_30;
	and.b32  	%r51, %r32, 2147483644;
	neg.s32 	%r48, %r51;
	add.s64 	%rd45, %rd22, 1024;
	add.s64 	%rd9, %rd2, %rd45;
	add.s64 	%rd10, %rd1, %rd45;
	mov.u32 	%r47, %r4;
$L__BB8_29:
	.pragma "nounroll";
	mul.wide.s32 	%rd46, %r47, 4;
	add.s64 	%rd47, %rd9, %rd46;
	add.s64 	%rd48, %rd10, %rd46;
	ld.global.f32 	%f113, [%rd47+-1024];
	abs.f32 	%f114, %f113;
	mul.f32 	%f115, %f114, 0f4038AA3B;
	ex2.approx.ftz.f32 	%f116, %f115;
	add.f32 	%f117, %f116, 0f3F800000;
	rcp.approx.ftz.f32 	%f118, %f117;
	fma.rn.f32 	%f119, %f118, 0fC0000000, 0f3F800000;
	setp.ge.f32 	%p34, %f114, 0f41102CB4;
	selp.f32 	%f120, 0f3F800000, %f119, %p34;
	copysign.f32 	%f121, %f113, %f120;
	mul.f32 	%f122, %f113, %f113;
	fma.rn.f32 	%f123, %f122, 0f3C80F082, 0fBD563CAE;
	fma.rn.f32 	%f124, %f123, %f122, 0f3E085941;
	fma.rn.f32 	%f125, %f124, %f122, 0fBEAAA9ED;
	fma.rn.f32 	%f126, %f125, %f122, 0f00000000;
	fma.rn.f32 	%f127, %f126, %f113, %f113;
	setp.ge.f32 	%p35, %f114, 0f3F19999A;
	selp.f32 	%f128, %f121, %f127, %p35;
	st.global.f32 	[%rd48+-1024], %f128;
	ld.global.f32 	%f129, [%rd47+-512];
	abs.f32 	%f130, %f129;
	mul.f32 	%f131, %f130, 0f4038AA3B;
	ex2.approx.ftz.f32 	%f132, %f131;
	add.f32 	%f133, %f132, 0f3F800000;
	rcp.approx.ftz.f32 	%f134, %f133;
	fma.rn.f32 	%f135, %f134, 0fC0000000, 0f3F800000;
	setp.ge.f32 	%p36, %f130, 0f41102CB4;
	selp.f32 	%f136, 0f3F800000, %f135, %p36;
	copysign.f32 	%f137, %f129, %f136;
	mul.f32 	%f138, %f129, %f129;
	fma.rn.f32 	%f139, %f138, 0f3C80F082, 0fBD563CAE;
	fma.rn.f32 	%f140, %f139, %f138, 0f3E085941;
	fma.rn.f32 	%f141, %f140, %f138, 0fBEAAA9ED;
	fma.rn.f32 	%f142, %f141, %f138, 0f00000000;
	fma.rn.f32 	%f143, %f142, %f129, %f129;
	setp.ge.f32 	%p37, %f130, 0f3F19999A;
	selp.f32 	%f144, %f137, %f143, %p37;
	st.global.f32 	[%rd48+-512], %f144;
	ld.global.f32 	%f145, [%rd47];
	abs.f32 	%f146, %f145;
	mul.f32 	%f147, %f146, 0f4038AA3B;
	ex2.approx.ftz.f32 	%f148, %f147;
	add.f32 	%f149, %f148, 0f3F800000;
	rcp.approx.ftz.f32 	%f150, %f149;
	fma.rn.f32 	%f151, %f150, 0fC0000000, 0f3F800000;
	setp.ge.f32 	%p38, %f146, 0f41102CB4;
	selp.f32 	%f152, 0f3F800000, %f151, %p38;
	copysign.f32 	%f153, %f145, %f152;
	mul.f32 	%f154, %f145, %f145;
	fma.rn.f32 	%f155, %f154, 0f3C80F082, 0fBD563CAE;
	fma.rn.f32 	%f156, %f155, %f154, 0f3E085941;
	fma.rn.f32 	%f157, %f156, %f154, 0fBEAAA9ED;
	fma.rn.f32 	%f158, %f157, %f154, 0f00000000;
	fma.rn.f32 	%f159, %f158, %f145, %f145;
	setp.ge.f32 	%p39, %f146, 0f3F19999A;
	selp.f32 	%f160, %f153, %f159, %p39;
	st.global.f32 	[%rd48], %f160;
	ld.global.f32 	%f161, [%rd47+512];
	abs.f32 	%f162, %f161;
	mul.f32 	%f163, %f162, 0f4038AA3B;
	ex2.approx.ftz.f32 	%f164, %f163;
	add.f32 	%f165, %f164, 0f3F800000;
	rcp.approx.ftz.f32 	%f166, %f165;
	fma.rn.f32 	%f167, %f166, 0fC0000000, 0f3F800000;
	setp.ge.f32 	%p40, %f162, 0f41102CB4;
	selp.f32 	%f168, 0f3F800000, %f167, %p40;
	copysign.f32 	%f169, %f161, %f168;
	mul.f32 	%f170, %f161, %f161;
	fma.rn.f32 	%f171, %f170, 0f3C80F082, 0fBD563CAE;
	fma.rn.f32 	%f172, %f171, %f170, 0f3E085941;
	fma.rn.f32 	%f173, %f172, %f170, 0fBEAAA9ED;
	fma.rn.f32 	%f174, %f173, %f170, 0f00000000;
	fma.rn.f32 	%f175, %f174, %f161, %f161;
	setp.ge.f32 	%p41, %f162, 0f3F19999A;
	selp.f32 	%f176, %f169, %f175, %p41;
	st.global.f32 	[%rd48+512], %f176;
	add.s32 	%r48, %r48, 4;
	add.s32 	%r47, %r47, 512;
	setp.eq.s32 	%p42, %r48, 0;
	@%p42 bra 	$L__BB8_30;
	bra.uni 	$L__BB8_29;
$L__BB8_30:
	setp.eq.s32 	%p43, %r10, 0;
	@%p43 bra 	$L__BB8_35;
	setp.eq.s32 	%p44, %r10, 1;
	@%p44 bra 	$L__BB8_33;
	shl.b32 	%r41, %r51, 7;
	add.s32 	%r42, %r41, %r4;
	mul.wide.s32 	%rd49, %r42, 4;
	add.s64 	%rd50, %rd7, %rd49;
	ld.global.f32 	%f177, [%rd50];
	abs.f32 	%f178, %f177;
	mul.f32 	%f179, %f178, 0f4038AA3B;
	ex2.approx.ftz.f32 	%f180, %f179;
	add.f32 	%f181, %f180, 0f3F800000;
	rcp.approx.ftz.f32 	%f182, %f181;
	fma.rn.f32 	%f183, %f182, 0fC0000000, 0f3F800000;
	setp.ge.f32 	%p45, %f178, 0f41102CB4;
	selp.f32 	%f184, 0f3F800000, %f183, %p45;
	copysign.f32 	%f185, %f177, %f184;
	mul.f32 	%f186, %f177, %f177;
	fma.rn.f32 	%f187, %f186, 0f3C80F082, 0fBD563CAE;
	fma.rn.f32 	%f188, %f187, %f186, 0f3E085941;
	fma.rn.f32 	%f189, %f188, %f186, 0fBEAAA9ED;
	fma.rn.f32 	%f190, %f189, %f186, 0f00000000;
	fma.rn.f32 	%f191, %f190, %f177, %f177;
	setp.ge.f32 	%p46, %f178, 0f3F19999A;
	selp.f32 	%f192, %f185, %f191, %p46;
	add.s64 	%rd51, %rd8, %rd49;
	st.global.f32 	[%rd51], %f192;
	ld.global.f32 	%f193, [%rd50+512];
	abs.f32 	%f194, %f193;
	mul.f32 	%f195, %f194, 0f4038AA3B;
	ex2.approx.ftz.f32 	%f196, %f195;
	add.f32 	%f197, %f196, 0f3F800000;
	rcp.approx.ftz.f32 	%f198, %f197;
	fma.rn.f32 	%f199, %f198, 0fC0000000, 0f3F800000;
	setp.ge.f32 	%p47, %f194, 0f41102CB4;
	selp.f32 	%f200, 0f3F800000, %f199, %p47;
	copysign.f32 	%f201, %f193, %f200;
	mul.f32 	%f202, %f193, %f193;
	fma.rn.f32 	%f203, %f202, 0f3C80F082, 0fBD563CAE;
	fma.rn.f32 	%f204, %f203, %f202, 0f3E085941;
	fma.rn.f32 	%f205, %f204, %f202, 0fBEAAA9ED;
	fma.rn.f32 	%f206, %f205, %f202, 0f00000000;
	fma.rn.f32 	%f207, %f206, %f193, %f193;
	setp.ge.f32 	%p48, %f194, 0f3F19999A;
	selp.f32 	%f208, %f201, %f207, %p48;
	st.global.f32 	[%rd51+512], %f208;
	add.s32 	%r51, %r51, 2;
$L__BB8_33:
	and.b32  	%r43, %r32, 1;
	setp.eq.b32 	%p49, %r43, 1;
	not.pred 	%p50, %p49;
	@%p50 bra 	$L__BB8_35;
	shl.b32 	%r44, %r51, 7;
	add.s32 	%r45, %r44, %r4;
	mul.wide.s32 	%rd52, %r45, 4;
	add.s64 	%rd53, %rd7, %rd52;
	ld.global.f32 	%f209, [%rd53];
	abs.f32 	%f210, %f209;
	mul.f32 	%f211, %f210, 0f4038AA3B;
	ex2.approx.ftz.f32 	%f212, %f211;
	add.f32 	%f213, %f212, 0f3F800000;
	rcp.approx.ftz.f32 	%f214, %f213;
	fma.rn.f32 	%f215, %f214, 0fC0000000, 0f3F800000;
	setp.ge.f32 	%p51, %f210, 0f41102CB4;
	selp.f32 	%f216, 0f3F800000, %f215, %p51;
	copysign.f32 	%f217, %f209, %f216;
	mul.f32 	%f218, %f209, %f209;
	fma.rn.f32 	%f219, %f218, 0f3C80F082, 0fBD563CAE;
	fma.rn.f32 	%f220, %f219, %f218, 0f3E085941;
	fma.rn.f32 	%f221, %f220, %f218, 0fBEAAA9ED;
	fma.rn.f32 	%f222, %f221, %f218, 0f00000000;
	fma.rn.f32 	%f223, %f222, %f209, %f209;
	setp.ge.f32 	%p52, %f210, 0f3F19999A;
	selp.f32 	%f224, %f217, %f223, %p52;
	add.s64 	%rd54, %rd8, %rd52;
	st.global.f32 	[%rd54], %f224;
$L__BB8_35:
	ret;

}


// ===== COMPILED SASS (sm_100) =====

	.target	sm_100

	.elftype	@"ET_EXEC"


//--------------------- .note.nv.tkinfo           --------------------------
	.section	.note.nv.tkinfo,"",@"SHT_NOTE"
	.sectionflags	@"SHF_NOTE_NV_TKINFO"
	.tkinfo
        /*0018*/ 	.word	0x00000002
        /*0030*/ 	.string	""
        /*0030*/ 	.string	"ptxas"
        /*0030*/ 	.string	"Cuda compilation tools, release 13.0, V13.0.88"
        /*0030*/ 	.string	"Build cuda_13.0.r13.0/compiler.36424714_0"
        /*0030*/ 	.string	"-arch sm_100 -m 64 "



//--------------------- .note.nv.cuinfo           --------------------------
	.section	.note.nv.cuinfo,"",@"SHT_NOTE"
	.sectionflags	@"SHF_NOTE_NV_CUINFO"
        /*0018*/ 	.short	0x0002
        /*001a*/ 	.short	0x0064
        /*001c*/ 	.short	0x0082
	.zero		2


//--------------------- .nv.info                  --------------------------
	.section	.nv.info,"",@"SHT_CUDA_INFO"
	.align	4


	//----- nvinfo : EIATTR_REGCOUNT
	.align		4
        /*0000*/ 	.byte	0x04, 0x2f
        /*0002*/ 	.short	(.L_46 - .L_45)
	.align		4
.L_45:
        /*0004*/ 	.word	index@(_ZN3cub18CUB_300001_SM_10006detail11EmptyKernelIvEEvv)
        /*0008*/ 	.word	0x00000004


	//----- nvinfo : EIATTR_FRAME_SIZE
	.align		4
.L_46:
        /*000c*/ 	.byte	0x04, 0x11
        /*000e*/ 	.short	(.L_48 - .L_47)
	.align		4
.L_47:
        /*0010*/ 	.word	index@(_ZN3cub18CUB_300001_SM_10006detail11EmptyKernelIvEEvv)
        /*0014*/ 	.word	0x00000000


	//----- nvinfo : EIATTR_REGCOUNT
	.align		4
.L_48:
        /*0018*/ 	.byte	0x04, 0x2f
        /*001a*/ 	.short	(.L_50 - .L_49)
	.align		4
.L_49:
        /*001c*/ 	.word	index@(_ZN3cub18CUB_300001_SM_10006detail8for_each13static_kernelINS2_12policy_hub_t12policy_500_tEmN6thrust24THRUST_300001_SM_1000_NS8cuda_cub20__uninitialized_fill7functorINS7_10device_ptrIfEEfEEEEvT0_T1_)
        /*0020*/ 	.word	0x00000008


	//----- nvinfo : EIATTR_FRAME_SIZE
	.align		4
.L_50:
        /*0024*/ 	.byte	0x04, 0x11
        /*0026*/ 	.short	(.L_52 - .L_51)
	.align		4
.L_51:
        /*0028*/ 	.word	index@(_ZN3cub18CUB_300001_SM_10006detail8for_each13static_kernelINS2_12policy_hub_t12policy_500_tEmN6thrust24THRUST_300001_SM_1000_NS8cuda_cub20__uninitialized_fill7functorINS7_10device_ptrIfEEfEEEEvT0_T1_)
        /*002c*/ 	.word	0x00000000


	//----- nvinfo : EIATTR_REGCOUNT
	.align		4
.L_52:
        /*0030*/ 	.byte	0x04, 0x2f
        /*0032*/ 	.short	(.L_54 - .L_53)
	.align		4
.L_53:
        /*0034*/ 	.word	index@(_ZN3cub18CUB_300001_SM_10006detail8for_each13static_kernelINS2_12policy_hub_t12policy_500_tElN6thrust24THRUST_300001_SM_1000_NS8cuda_cub20__uninitialized_copy7functorINS7_6detail15normal_iteratorINS7_10device_ptrIfEEEENS7_7pointerIfNS8_3tagENS7_11use_defaultESI_EEEEEEvT0_T1_)
        /*0038*/ 	.word	0x0000000c


	//----- nvinfo : EIATTR_FRAME_SIZE
	.align		4
.L_54:
        /*003c*/ 	.byte	0x04, 0x11
        /*003e*/ 	.short	(.L_56 - .L_55)
	.align		4
.L_55:
        /*0040*/ 	.word	index@(_ZN3cub18CUB_300001_SM_10006detail8for_each13static_kernelINS2_12policy_hub_t12policy_500_tElN6thrust24THRUST_300001_SM_1000_NS8cuda_cub20__uninitialized_copy7functorINS7_6detail15normal_iteratorINS7_10device_ptrIfEEEENS7_7pointerIfNS8_3tagENS7_11use_defaultESI_EEEEEEvT0_T1_)
        /*0044*/ 	.word	0x00000000


	//----- nvinfo : EIATTR_REGCOUNT
	.align		4
.L_56:
        /*0048*/ 	.byte	0x04, 0x2f
        /*004a*/ 	.short	(.L_58 - .L_57)
	.align		4
.L_57:
        /*004c*/ 	.word	index@(_ZN3cub18CUB_300001_SM_10006detail9transform16transform_kernelINS2_10policy_hubILb1EN4cuda3std3__45tupleIJN6thrust24THRUST_300001_SM_1000_NS7pointerIdNSA_8cuda_cub3tagENSA_11use_defaultESE_EEEEEE10policy1000EiNS7_10__identityENSA_10device_ptrIfEEJPdEEEvT0_iT1_T2_DpNS2_10kernel_argIT3_EE)
        /*0050*/ 	.word	0x00000020


	//----- nvinfo : EIATTR_FRAME_SIZE
	.align		4
.L_58:
        /*0054*/ 	.byte	0x04, 0x11
        /*0056*/ 	.short	(.L_60 - .L_59)
	.align		4
.L_59:
        /*0058*/ 	.word	index@(_ZN3cub18CUB_300001_SM_10006detail9transform16transform_kernelINS2_10policy_hubILb1EN4cuda3std3__45tupleIJN6thrust24THRUST_300001_SM_1000_NS7pointerIdNSA_8cuda_cub3tagENSA_11use_defaultESE_EEEEEE10policy1000EiNS7_10__identityENSA_10device_ptrIfEEJPdEEEvT0_iT1_T2_DpNS2_10kernel_argIT3_EE)
        /*005c*/ 	.word	0x00000000


	//----- nvinfo : EIATTR_REGCOUNT
	.align		4
.L_60:
        /*0060*/ 	.byte	0x04, 0x2f
        /*0062*/ 	.short	(.L_62 - .L_61)
	.align		4
.L_61:
        /*0064*/ 	.word	index@(_ZN3cub18CUB_300001_SM_10006detail9transform16transform_kernelINS2_10policy_hubILb1EN4cuda3std3__45tupleIJN6thrust24THRUST_300001_SM_1000_NS7pointerIdNSA_8cuda_cub3tagENSA_11use_defaultESE_EEEEEE10policy1000ElNS7_10__identityENSA_10device_ptrIfEEJPdEEEvT0_iT1_T2_DpNS2_10kernel_argIT3_EE)
        /*0068*/ 	.word	0x00000020


	//----- nvinfo : EIATTR_FRAME_SIZE
	.align		4
.L_62:
        /*006c*/ 	.byte	0x04, 0x11
        /*006e*/ 	.short	(.L_64 - .L_63)
	.align		4
.L_63:
        /*0070*/ 	.word	index@(_ZN3cub18CUB_300001_SM_10006detail9transform16transform_kernelINS2_10policy_hubILb1EN4cuda3std3__45tupleIJN6thrust24THRUST_300001_SM_1000_NS7pointerIdNSA_8cuda_cub3tagENSA_11use_defaultESE_EEEEEE10policy1000ElNS7_10__identityENSA_10device_ptrIfEEJPdEEEvT0_iT1_T2_DpNS2_10kernel_argIT3_EE)
        /*0074*/ 	.word	0x00000000


	//----- nvinfo : EIATTR_REGCOUNT
	.align		4
.L_64:
        /*0078*/ 	.byte	0x04, 0x2f
        /*007a*/ 	.short	(.L_66 - .L_65)
	.align		4
.L_65:
        /*007c*/ 	.word	index@(_ZN3cub18CUB_300001_SM_10006detail9transform16transform_kernelINS2_10policy_hubILb1EN4cuda3std3__45tupleIJN6thrust24THRUST_300001_SM_1000_NS6detail15normal_iteratorINSA_10device_ptrIfEEEEEEEE10policy1000Ei7sigmoidIfESF_JPfEEEvT0_iT1_T2_DpNS2_10kernel_argIT3_EE)
        /*0080*/ 	.word	0x0000001f


	//----- nvinfo : EIATTR_FRAME_SIZE
	.align		4
.L_66:
        /*0084*/ 	.byte	0x04, 0x11
        /*0086*/ 	.short	(.L_68 - .L_67)
	.align		4
.L_67:
        /*0088*/ 	.word	index@($__internal_1_$__cuda_sm20_rcp_rn_f32_slowpath)
        /*008c*/ 	.word	0x00000000


	//----- nvinfo : EIATTR_FRAME_SIZE
	.align		4
.L_68:
        /*0090*/ 	.byte	0x04, 0x11
        /*0092*/ 	.short	(.L_70 - .L_69)
	.align		4
.L_69:
        /*0094*/ 	.word	index@(_ZN3cub18CUB_300001_SM_10006detail9transform16transform_kernelINS2_10policy_hubILb1EN4cuda3std3__45tupleIJN6thrust24THRUST_300001_SM_1000_NS6detail15normal_iteratorINSA_10device_ptrIfEEEEEEEE10policy1000Ei7sigmoidIfESF_JPfEEEvT0_iT1_T2_DpNS2_10kernel_argIT3_EE)
        /*0098*/ 	.word	0x00000000


	//----- nvinfo : EIATTR_REGCOUNT
	.align		4
.L_70:
        /*009c*/ 	.byte	0x04, 0x2f
        /*009e*/ 	.short	(.L_72 - .L_71)
	.align		4
.L_71:
        /*00a0*/ 	.word	index@(_ZN3cub18CUB_300001_SM_10006detail9transform16transform_kernelINS2_10policy_hubILb1EN4cuda3std3__45tupleIJN6thrust24THRUST_300001_SM_1000_NS6detail15normal_iteratorINSA_10device_ptrIfEEEEEEEE10policy1000El7sigmoidIfESF_JPfEEEvT0_iT1_T2_DpNS2_10kernel_argIT3_EE)
        /*00a4*/ 	.word	0x0000001f


	//----- nvinfo : EIATTR_FRAME_SIZE
	.align		4
.L_72:
        /*00a8*/ 	.byte	0x04, 0x11
        /*00aa*/ 	.short	(.L_74 - .L_73)
	.align		4
.L_73:
        /*00ac*/ 	.word	index@($__internal_0_$__cuda_sm20_rcp_rn_f32_slowpath)
        /*00b0*/ 	.word	0x00000000


	//----- nvinfo : EIATTR_FRAME_SIZE
	.align		4
.L_74:
        /*00b4*/ 	.byte	0x04, 0x11
        /*00b6*/ 	.short	(.L_76 - .L_75)
	.align		4
.L_75:
        /*00b8*/ 	.word	index@(_ZN3cub18CUB_300001_SM_10006detail9transform16transform_kernelINS2_10policy_hubILb1EN4cuda3std3__45tupleIJN6thrust24THRUST_300001_SM_1000_NS6detail15normal_iteratorINSA_10device_ptrIfEEEEEEEE10policy1000El7sigmoidIfESF_JPfEEEvT0_iT1_T2_DpNS2_10kernel_argIT3_EE)
        /*00bc*/ 	.word	0x00000000


	//----- nvinfo : EIATTR_REGCOUNT
	.align		4
.L_76:
        /*00c0*/ 	.byte	0x04, 0x2f
        /*00c2*/ 	.short	(.L_78 - .L_77)
	.align		4
.L_77:
        /*00c4*/ 	.word	index@(_ZN3cub18CUB_300001_SM_10006detail9transform16transform_kernelINS2_10policy_hubILb1EN4cuda3std3__45tupleIJN6thrust24THRUST_300001_SM_1000_NS6detail15normal_iteratorINSA_10device_ptrIfEEEEEEEE10policy1000Ei8sigmoid2IfESF_JPfEEEvT0_iT1_T2_DpNS2_10kernel_argIT3_EE)
        /*00c8*/ 	.word	0x0000001e


	//----- nvinfo : EIATTR_FRAME_SIZE
	.align		4
.L_78:
        /*00cc*/ 	.byte	0x04, 0x11
        /*00ce*/ 	.short	(.L_80 - .L_79)
	.align		4
.L_79:
        /*00d0*/ 	.word	index@(_ZN3cub18CUB_300001_SM_10006detail9transform16transform_kernelINS2_10policy_hubILb1EN4cuda3std3__45tupleIJN6thrust24THRUST_300001_SM_1000_NS6detail15normal_iteratorINSA_10device_ptrIfEEEEEEEE10policy1000Ei8sigmoid2IfESF_JPfEEEvT0_iT1_T2_DpNS2_10kernel_argIT3_EE)
        /*00d4*/ 	.word	0x00000000


	//----- nvinfo : EIATTR_REGCOUNT
	.align		4
.L_80:
        /*00d8*/ 	.byte	0x04, 0x2f
        /*00da*/ 	.short	(.L_82 - .L_81)
	.align		4
.L_81:
        /*00dc*/ 	.word	index@(_ZN3cub18CUB_300001_SM_10006detail9transform16transform_kernelINS2_10policy_hubILb1EN4cuda3std3__45tupleIJN6thrust24THRUST_300001_SM_1000_NS6detail15normal_iteratorINSA_10device_ptrIfEEEEEEEE10policy1000El8sigmoid2IfESF_JPfEEEvT0_iT1_T2_DpNS2_10kernel_argIT3_EE)
        /*00e0*/ 	.word	0x0000001f


	//----- nvinfo : EIATTR_FRAME_SIZE
	.align		4
.L_82:
        /*00e4*/ 	.byte	0x04, 0x11
        /*00e6*/ 	.short	(.L_84 - .L_83)
	.align		4
.L_83:
        /*00e8*/ 	.word	index@(_ZN3cub18CUB_300001_SM_10006detail9transform16transform_kernelINS2_10policy_hubILb1EN4cuda3std3__45tupleIJN6thrust24THRUST_300001_SM_1000_NS6detail15normal_iteratorINSA_10device_ptrIfEEEEEEEE10policy1000El8sigmoid2IfESF_JPfEEEvT0_iT1_T2_DpNS2_10kernel_argIT3_EE)
        /*00ec*/ 	.word	0x00000000


	//----- nvinfo : EIATTR_MIN_STACK_SIZE
	.align		4
.L_84:
        /*00f0*/ 	.byte	0x04, 0x12
        /*00f2*/ 	.short	(.L_86 - .L_85)
	.align		4
.L_85:
        /*00f4*/ 	.word	index@(_ZN3cub18CUB_300001_SM_10006detail9transform16transform_kernelINS2_10policy_hubILb1EN4cuda3std3__45tupleIJN6thrust24THRUST_300001_SM_1000_NS6detail15normal_iteratorINSA_10device_ptrIfEEEEEEEE10policy1000El8sigmoid2IfESF_JPfEEEvT0_iT1_T2_DpNS2_10kernel_argIT3_EE)
        /*00f8*/ 	.word	0x00000000


	//----- nvinfo : EIATTR_MIN_STACK_SIZE
	.align		4
.L_86:
        /*00fc*/ 	.byte	0x04, 0x12
        /*00fe*/ 	.short	(.L_88 - .L_87)
	.align		4
.L_87:
        /*0100*/ 	.word	index@(_ZN3cub18CUB_300001_SM_10006detail9transform16transform_kernelINS2_10policy_hubILb1EN4cuda3std3__45tupleIJN6thrust24THRUST_300001_SM_1000_NS6detail15normal_iteratorINSA_10device_ptrIfEEEEEEEE10policy1000Ei8sigmoid2IfESF_JPfEEEvT0_iT1_T2_DpNS2_10kernel_argIT3_EE)
        /*0104*/ 	.word	0x00000000


	//----- nvinfo : EIATTR_MIN_STACK_SIZE
	.align		4
.L_88:
        /*0108*/ 	.byte	0x04, 0x12
        /*010a*/ 	.short	(.L_90 - .L_89)
	.align		4
.L_89:
        /*010c*/ 	.word	index@(_ZN3cub18CUB_300001_SM_10006detail9transform16transform_kernelINS2_10policy_hubILb1EN4cuda3std3__45tupleIJN6thrust24THRUST_300001_SM_1000_NS6detail15normal_iteratorINSA_10device_ptrIfEEEEEEEE10policy1000El7sigmoidIfESF_JPfEEEvT0_iT1_T2_DpNS2_10kernel_argIT3_EE)
        /*0110*/ 	.word	0x00000000


	//----- nvinfo : EIATTR_MIN_STACK_SIZE
	.align		4
.L_90:
        /*0114*/ 	.byte	0x04, 0x12
        /*0116*/ 	.short	(.L_92 - .L_91)
	.align		4
.L_91:
        /*0118*/ 	.word	index@(_ZN3cub18CUB_300001_SM_10006detail9transform16transform_kernelINS2_10policy_hubILb1EN4cuda3std3__45tupleIJN6thrust24THRUST_300001_SM_1000_NS6detail15normal_iteratorINSA_10device_ptrIfEEEEEEEE10policy1000Ei7sigmoidIfESF_JPfEEEvT0_iT1_T2_DpNS2_10kernel_argIT3_EE)
        /*011c*/ 	.word	0x00000000


	//----- nvinfo : EIATTR_MIN_STACK_SIZE
	.align		4
.L_92:
        /*0120*/ 	.byte	0x04, 0x12
        /*0122*/ 	.short	(.L_94 - .L_93)
	.align		4
.L_93:
        /*0124*/ 	.word	index@(_ZN3cub18CUB_300001_SM_10006detail9transform16transform_kernelINS2_10policy_hubILb1EN4cuda3std3__45tupleIJN6thrust24THRUST_300001_SM_1000_NS7pointerIdNSA_8cuda_cub3tagENSA_11use_defaultESE_EEEEEE10policy1000ElNS7_10__identityENSA_10device_ptrIfEEJPdEEEvT0_iT1_T2_DpNS2_10kernel_argIT3_EE)
        /*0128*/ 	.word	0x00000000


	//----- nvinfo : EIATTR_MIN_STACK_SIZE
	.align		4
.L_94:
        /*012c*/ 	.byte	0x04, 0x12
        /*012e*/ 	.short	(.L_96 - .L_95)
	.align		4
.L_95:
        /*0130*/ 	.word	index@(_ZN3cub18CUB_300001_SM_10006detail9transform16transform_kernelINS2_10policy_hubILb1EN4cuda3std3__45tupleIJN6thrust24THRUST_300001_SM_1000_NS7pointerIdNSA_8cuda_cub3tagENSA_11use_defaultESE_EEEEEE10policy1000EiNS7_10__identityENSA_10device_ptrIfEEJPdEEEvT0_iT1_T2_DpNS2_10kernel_argIT3_EE)
        /*0134*/ 	.word	0x00000000


	//----- nvinfo : EIATTR_MIN_STACK_SIZE
	.align		4
.L_96:
        /*0138*/ 	.byte	0x04, 0x12
        /*013a*/ 	.short	(.L_98 - .L_97)
	.align		4
.L_97:
        /*013c*/ 	.word	index@(_ZN3cub18CUB_300001_SM_10006detail8for_each13static_kernelINS2_12policy_hub_t12policy_500_tElN6thrust24THRUST_300001_SM_1000_NS8cuda_cub20__uninitialized_copy7functorINS7_6detail15normal_iteratorINS7_10device_ptrIfEEEENS7_7pointerIfNS8_3tagENS7_11use_defaultESI_EEEEEEvT0_T1_)
        /*0140*/ 	.word	0x00000000


	//----- nvinfo : EIATTR_MIN_STACK_SIZE
	.align		4
.L_98:
        /*0144*/ 	.byte	0x04, 0x12
        /*0146*/ 	.short	(.L_100 - .L_99)
	.align		4
.L_99:
        /*0148*/ 	.word	index@(_ZN3cub18CUB_300001_SM_10006detail8for_each13static_kernelINS2_12policy_hub_t12policy_500_tEmN6thrust24THRUST_300001_SM_1000_NS8cuda_cub20__uninitialized_fill7functorINS7_10device_ptrIfEEfEEEEvT0_T1_)
        /*014c*/ 	.word	0x00000000


	//----- nvinfo : EIATTR_MIN_STACK_SIZE
	.align		4
.L_100:
        /*0150*/ 	.byte	0x04, 0x12
        /*0152*/ 	.short	(.L_102 - .L_101)
	.align		4
.L_101:
        /*0154*/ 	.word	index@(_ZN3cub18CUB_300001_SM_10006detail11EmptyKernelIvEEvv)
        /*0158*/ 	.word	0x00000000
.L_102:


//--------------------- .nv.compat                --------------------------
	.section	.nv.compat,"",@"SHT_CUDA_COMPAT_INFO"
	.align	4
        /*0000*/ 	.byte	0x02, 0x09, 0x00, 0x00, 0x02, 0x02, 0x01, 0x00, 0x02, 0x05, 0x05, 0x00, 0x03, 0x07, 0x01, 0x01
        /*0010*/ 	.byte	0x02, 0x03, 0x00, 0x00, 0x02, 0x06, 0x01, 0x00, 0x04, 0x0b, 0x08, 0x00, 0x01, 0x00, 0x00, 0x00
        /*0020*/ 	.byte	0x00, 0x00, 0x00, 0x00


//--------------------- .nv.info._ZN3cub18CUB_300001_SM_10006detail9transform16transform_kernelINS2_10policy_hubILb1EN4cuda3std3__45tupleIJN6thrust24THRUST_300001_SM_1000_NS6detail15normal_iteratorINSA_10device_ptrIfEEEEEEEE10policy1000El8sigmoid2IfESF_JPfEEEvT0_iT1_T2_DpNS2_10kernel_argIT3_EE --------------------------
	.section	.nv.info._ZN3cub18CUB_300001_SM_10006detail9transform16transform_kernelINS2_10policy_hubILb1EN4cuda3std3__45tupleIJN6thrust24THRUST_300001_SM_1000_NS6detail15normal_iteratorINSA_10device_ptrIfEEEEEEEE10policy1000El8sigmoid2IfESF_JPfEEEvT0_iT1_T2_DpNS2_10kernel_argIT3_EE,"",@"SHT_CUDA_INFO"
	.sectionflags	@""
	.align	4


	//----- nvinfo : EIATTR_CUDA_API_VERSION
	.align		4
        /*0000*/ 	.byte	0x04, 0x37
        /*0002*/ 	.short	(.L_104 - .L_103)
.L_103:
        /*0004*/ 	.word	0x00000082


	//----- nvinfo : EIATTR_KPARAM_INFO
	.align		4
.L_104:
        /*0008*/ 	.byte	0x04, 0x17
        /*000a*/ 	.short	(.L_106 - .L_105)
.L_105:
        /*000c*/ 	.word	0x00000000
        /*0010*/ 	.short	0x0004
        /*0012*/ 	.short	0x0018
        /*0014*/ 	.byte	0x00, 0xf0, 0x41, 0x00


	//----- nvinfo : EIATTR_KPARAM_INFO
	.align		4
.L_106:
        /*0018*/ 	.byte	0x04, 0x17
        /*001a*/ 	.short	(.L_108 - .L_107)
.L_107:
        /*001c*/ 	.word	0x00000000
        /*0020*/ 	.short	0x0003
        /*0022*/ 	.short	0x0010
        /*0024*/ 	.byte	0x00, 0xf0, 0x21, 0x00


	//----- nvinfo : EIATTR_KPARAM_INFO
	.align		4
.L_108:
        /*0028*/ 	.byte	0x04, 0x17
        /*002a*/ 	.short	(.L_110 - .L_109)
.L_109:
        /*002c*/ 	.word	0x00000000
        /*0030*/ 	.short	0x0002
        /*0032*/ 	.short	0x000c
        /*0034*/ 	.byte	0x00, 0xf0, 0x05, 0x00


	//----- nvinfo : EIATTR_KPARAM_INFO
	.align		4
.L_110:
        /*0038*/ 	.byte	0x04, 0x17
        /*003a*/ 	.short	(.L_112 - .L_111)
.L_111:
        /*003c*/ 	.word	0x00000000
        /*0040*/ 	.short	0x0001
        /*0042*/ 	.short	0x0008
        /*0044*/ 	.byte	0x00, 0xf0, 0x11, 0x00


	//----- nvinfo : EIATTR_KPARAM_INFO
	.align		4
.L_112:
        /*0048*/ 	.byte	0x04, 0x17
        /*004a*/ 	.short	(.L_114 - .L_113)
.L_113:
        /*004c*/ 	.word	0x00000000
        /*0050*/ 	.short	0x0000
        /*0052*/ 	.short	0x0000
        /*0054*/ 	.byte	0x00, 0xf0, 0x21, 0x00


	//----- nvinfo : EIATTR_SPARSE_MMA_MASK
	.align		4
.L_114:
        /*0058*/ 	.byte	0x03, 0x50
        /*005a*/ 	.short	0x0000


	//----- nvinfo : EIATTR_MAXREG_COUNT
	.align		4
        /*005c*/ 	.byte	0x03, 0x1b
        /*005e*/ 	.short	0x00ff


	//----- nvinfo : EIATTR_MERCURY_ISA_VERSION
	.align		4
        /*0060*/ 	.byte	0x03, 0x5f
        /*0062*/ 	.short	0x0101


	//----- nvinfo : EIATTR_VRC_CTA_INIT_COUNT
	.align		4
        /*0064*/ 	.byte	0x02, 0x4a
	.zero		1
	.zero		1


	//----- nvinfo : EIATTR_EXIT_INSTR_OFFSETS
	.align		4
        /*0068*/ 	.byte	0x04, 0x1c
        /*006a*/ 	.short	(.L_116 - .L_115)


	//   ....[0]....
.L_115:
        /*006c*/ 	.word	0x000002a0


	//   ....[1]....
        /*0070*/ 	.word	0x00001060


	//   ....[2]....
        /*0074*/ 	.word	0x00001410


	//   ....[3]....
        /*0078*/ 	.word	0x00001440


	//   ....[4]....
        /*007c*/ 	.word	0x000015a0


	//   ....[5]....
        /*0080*/ 	.word	0x000015c0


	//   ....[6]....
        /*0084*/ 	.word	0x00001b70


	//   ....[7]....
        /*0088*/ 	.word	0x00001e40


	//   ....[8]....
        /*008c*/ 	.word	0x00001fb0


	//----- nvinfo : EIATTR_MAX_THREADS
	.align		4
.L_116:
        /*0090*/ 	.byte	0x04, 0x05
        /*0092*/ 	.short	(.L_118 - .L_117)
.L_117:
        /*0094*/ 	.word	0x00000080
        /*0098*/ 	.word	0x00000001
        /*009c*/ 	.word	0x00000001


	//----- nvinfo : EIATTR_CRS_STACK_SIZE
	.align		4
.L_118:
        /*00a0*/ 	.byte	0x04, 0x1e
        /*00a2*/ 	.short	(.L_120 - .L_119)
.L_119:
        /*00a4*/ 	.word	0x00000000


	//----- nvinfo : EIATTR_CBANK_PARAM_SIZE
	.align		4
.L_120:
        /*00a8*/ 	.byte	0x03, 0x19
        /*00aa*/ 	.short	0x0028


	//----- nvinfo : EIATTR_PARAM_CBANK
	.align		4
        /*00ac*/ 	.byte	0x04, 0x0a
        /*00ae*/ 	.short	(.L_122 - .L_121)
	.align		4
.L_121:
        /*00b0*/ 	.word	index@(.nv.constant0._ZN3cub18CUB_300001_SM_10006detail9transform16transform_kernelINS2_10policy_hubILb1EN4cuda3std3__45tupleIJN6thrust24THRUST_300001_SM_1000_NS6detail15normal_iteratorINSA_10device_ptrIfEEEEEEEE10policy1000El8sigmoid2IfESF_JPfEEEvT0_iT1_T2_DpNS2_10kernel_argIT3_EE)
        /*00b4*/ 	.short	0x0380
        /*00b6*/ 	.short	0x0028


	//----- nvinfo : EIATTR_SW_WAR
	.align		4
.L_122:
        /*00b8*/ 	.byte	0x04, 0x36
        /*00ba*/ 	.short	(.L_124 - .L_123)
.L_123:
        /*00bc*/ 	.word	0x00000008
.L_124:


//--------------------- .nv.info._ZN3cub18CUB_300001_SM_10006detail9transform16transform_kernelINS2_10policy_hubILb1EN4cuda3std3__45tupleIJN6thrust24THRUST_300001_SM_1000_NS6detail15normal_iteratorINSA_10device_ptrIfEEEEEEEE10policy1000Ei8sigmoid2IfESF_JPfEEEvT0_iT1_T2_DpNS2_10kernel_argIT3_EE --------------------------
	.section	.nv.info._ZN3cub18CUB_300001_SM_10006detail9transform16transform_kernelINS2_10policy_hubILb1EN4cuda3std3__45tupleIJN6thrust24THRUST_300001_SM_1000_NS6detail15normal_iteratorINSA_10device_ptrIfEEEEEEEE10policy1000Ei8sigmoid2IfESF_JPfEEEvT0_iT1_T2_DpNS2_10kernel_argIT3_EE,"",@"SHT_CUDA_INFO"
	.sectionflags	@""
	.align	4


	//----- nvinfo : EIATTR_CUDA_API_VERSION
	.align		4
        /*0000*/ 	.byte	0x04, 0x37
        /*0002*/ 	.short	(.L_126 - .L_125)
.L_125:
        /*0004*/ 	.word	0x00000082


	//----- nvinfo : EIATTR_KPARAM_INFO
	.align		4
.L_126:
        /*0008*/ 	.byte	0x04, 0x17
        /*000a*/ 	.short	(.L_128 - .L_127)
.L_127:
        /*000c*/ 	.word	0x00000000
        /*0010*/ 	.short	0x0004
        /*0012*/ 	.short	0x0018
        /*0014*/ 	.byte	0x00, 0xf0, 0x41, 0x00


	//----- nvinfo : EIATTR_KPARAM_INFO
	.align		4
.L_128:
        /*0018*/ 	.byte	0x04, 0x17
        /*001a*/ 	.short	(.L_130 - .L_129)
.L_129:
        /*001c*/ 	.word	0x00000000
        /*0020*/ 	.short	0x0003
        /*0022*/ 	.short	0x0010
        /*0024*/ 	.byte	0x00, 0xf0, 0x21, 0x00


	//----- nvinfo : EIATTR_KPARAM_INFO
	.align		4
.L_130:
        /*0028*/ 	.byte	0x04, 0x17
        /*002a*/ 	.short	(.L_132 - .L_131)
.L_131:
        /*002c*/ 	.word	0x00000000
        /*0030*/ 	.short	0x0002
        /*0032*/ 	.short	0x0008
        /*0034*/ 	.byte	0x00, 0xf0, 0x05, 0x00


	//----- nvinfo : EIATTR_KPARAM_INFO
	.align		4
.L_132:
        /*0038*/ 	.byte	0x04, 0x17
        /*003a*/ 	.short	(.L_134 - .L_133)
.L_133:
        /*003c*/ 	.word	0x00000000
        /*0040*/ 	.short	0x0001
        /*0042*/ 	.short	0x0004
        /*0044*/ 	.byte	0x00, 0xf0, 0x11, 0x00


	//----- nvinfo : EIATTR_KPARAM_INFO
	.align		4
.L_134:
        /*0048*/ 	.byte	0x04, 0x17
        /*004a*/ 	.short	(.L_136 - .L_135)
.L_135:
        /*004c*/ 	.word	0x00000000
        /*0050*/ 	.short	0x0000
        /*0052*/ 	.short	0x0000
        /*0054*/ 	.byte	0x00, 0xf0, 0x11, 0x00


	//----- nvinfo : EIATTR_SPARSE_MMA_MASK
	.align		4
.L_136:
        /*0058*/ 	.byte	0x03, 0x50
        /*005a*/ 	.short	0x0000


	//----- nvinfo : EIATTR_MAXREG_COUNT
	.align		4
        /*005c*/ 	.byte	0x03, 0x1b
        /*005e*/ 	.short	0x00ff


	//----- nvinfo : EIATTR_MERCURY_ISA_VERSION
	.align		4
        /*0060*/ 	.byte	0x03, 0x5f
        /*0062*/ 	.short	0x0101


	//----- nvinfo : EIATTR_VRC_CTA_INIT_COUNT
	.align		4
        /*0064*/ 	.byte	0x02, 0x4a
	.zero		1
	.zero		1


	//----- nvinfo : EIATTR_EXIT_INSTR_OFFSETS
	.align		4
        /*0068*/ 	.byte	0x04, 0x1c
        /*006a*/ 	.short	(.L_138 - .L_137)


	//   ....[0]....
.L_137:
        /*006c*/ 	.word	0x000001f0


	//   ....[1]....
        /*0070*/ 	.word	0x000007c0


	//   ....[2]....
        /*0074*/ 	.word	0x00000aa0


	//   ....[3]....
        /*0078*/ 	.word	0x00000c10


	//   ....[4]....
        /*007c*/ 	.word	0x00000c30


	//   ....[5]....
        /*0080*/ 	.word	0x00001360


	//   ....[6]....
        /*0084*/ 	.word	0x00001710


	//   ....[7]....
        /*0088*/ 	.word	0x00001740


	//   ....[8]....
        /*008c*/ 	.word	0x000018a0


	//----- nvinfo : EIATTR_MAX_THREADS
	.align		4
.L_138:
        /*0090*/ 	.byte	0x04, 0x05
        /*0092*/ 	.short	(.L_140 - .L_139)
.L_139:
        /*0094*/ 	.word	0x00000080
        /*0098*/ 	.word	0x00000001
        /*009c*/ 	.word	0x00000001


	//----- nvinfo : EIATTR_CRS_STACK_SIZE
	.align		4
.L_140:
        /*00a0*/ 	.byte	0x04, 0x1e
        /*00a2*/ 	.short	(.L_142 - .L_141)
.L_141:
        /*00a4*/ 	.word	0x00000000


	//----- nvinfo : EIATTR_CBANK_PARAM_SIZE
	.align		4
.L_142:
        /*00a8*/ 	.byte	0x03, 0x19
        /*00aa*/ 	.short	0x0028


	//----- nvinfo : EIATTR_PARAM_CBANK
	.align		4
        /*00ac*/ 	.byte	0x04, 0x0a
        /*00ae*/ 	.short	(.L_144 - .L_143)
	.align		4
.L_143:
        /*00b0*/ 	.word	index@(.nv.constant0._ZN3cub18CUB_300001_SM_10006detail9transform16transform_kernelINS2_10policy_hubILb1EN4cuda3std3__45tupleIJN6thrust24THRUST_300001_SM_1000_NS6detail15normal_iteratorINSA_10device_ptrIfEEEEEEEE10policy1000Ei8sigmoid2IfESF_JPfEEEvT0_iT1_T2_DpNS2_10kernel_argIT3_EE)
        /*00b4*/ 	.short	0x0380
        /*00b6*/ 	.short	0x0028


	//----- nvinfo : EIATTR_SW_WAR
	.align		4
.L_144:
        /*00b8*/ 	.byte	0x04, 0x36
        /*00ba*/ 	.short	(.L_146 - .L_145)
.L_145:
        /*00bc*/ 	.word	0x00000008
.L_146:


//--------------------- .nv.info._ZN3cub18CUB_300001_SM_10006detail9transform16transform_kernelINS2_10policy_hubILb1EN4cuda3std3__45tupleIJN6thrust24THRUST_300001_SM_1000_NS6detail15normal_iteratorINSA_10device_ptrIfEEEEEEEE10policy1000El7sigmoidIfESF_JPfEEEvT0_iT1_T2_DpNS2_10kernel_argIT3_EE --------------------------
	.section	.nv.info._ZN3cub18CUB_300001_SM_10006detail9transform16transform_kernelINS2_10policy_hubILb1EN4cuda3std3__45tupleIJN6thrust24THRUST_300001_SM_1000_NS6detail15normal_iteratorINSA_10device_ptrIfEEEEEEEE10policy1000El7sigmoidIfESF_JPfEEEvT0_iT1_T2_DpNS2_10kernel_argIT3_EE,"",@"SHT_CUDA_INFO"
	.sectionflags	@""
	.align	4


	//----- nvinfo : EIATTR_CUDA_API_VERSION
	.align		4
        /*0000*/ 	.byte	0x04, 0x37
        /*0002*/ 	.short	(.L_148 - .L_147)
.L_147:
        /*0004*/ 	.word	0x00000082


	//----- nvinfo : EIATTR_KPARAM_INFO
	.align		4
.L_148:
        /*0008*/ 	.byte	0x04, 0x17
        /*000a*/ 	.short	(.L_150 - .L_149)
.L_149:
        /*000c*/ 	.word	0x00000000
        /*0010*/ 	.short	0x0004
        /*0012*/ 	.short	0x0018
        /*0014*/ 	.byte	0x00, 0xf0, 0x41, 0x00


	//----- nvinfo : EIATTR_KPARAM_INFO
	.align		4
.L_150:
        /*0018*/ 	.byte	0x04, 0x17
        /*001a*/ 	.short	(.L_152 - .L_151)
.L_151:
        /*001c*/ 	.word	0x00000000
        /*0020*/ 	.short	0x0003
        /*0022*/ 	.short	0x0010
        /*0024*/ 	.byte	0x00, 0xf0, 0x21, 0x00


	//----- nvinfo : EIATTR_KPARAM_INFO
	.align		4
.L_152:
        /*0028*/ 	.byte	0x04, 0x17
        /*002a*/ 	.short	(.L_154 - .L_153)
.L_153:
        /*002c*/ 	.word	0x00000000
        /*0030*/ 	.short	0x0002
        /*0032*/ 	.short	0x000c
        /*0034*/ 	.byte	0x00, 0xf0, 0x05, 0x00


	//----- nvinfo : EIATTR_KPARAM_INFO
	.align		4
.L_154:
        /*0038*/ 	.byte	0x04, 0x17
        /*003a*/ 	.short	(.L_156 - .L_155)
.L_155:
        /*003c*/ 	.word	0x00000000
        /*0040*/ 	.short	0x0001
        /*0042*/ 	.short	0x0008
        /*0044*/ 	.byte	0x00, 0xf0, 0x11, 0x00


	//----- nvinfo : EIATTR_KPARAM_INFO
	.align		4
.L_156:
        /*0048*/ 	.byte	0x04, 0x17
        /*004a*/ 	.short	(.L_158 - .L_157)
.L_157:
        /*004c*/ 	.word	0x00000000
        /*0050*/ 	.short	0x0000
        /*0052*/ 	.short	0x0000
        /*0054*/ 	.byte	0x00, 0xf0, 0x21, 0x00


	//----- nvinfo : EIATTR_SPARSE_MMA_MASK
	.align		4
.L_158:
        /*0058*/ 	.byte	0x03, 0x50
        /*005a*/ 	.short	0x0000


	//----- nvinfo : EIATTR_MAXREG_COUNT
	.align		4
        /*005c*/ 	.byte	0x03, 0x1b
        /*005e*/ 	.short	0x00ff


	//----- nvinfo : EIATTR_MERCURY_ISA_VERSION
	.align		4
        /*0060*/ 	.byte	0x03, 0x5f
        /*0062*/ 	.short	0x0101


	//----- nvinfo : EIATTR_VRC_CTA_INIT_COUNT
	.align		4
        /*0064*/ 	.byte	0x02, 0x4a
	.zero		1
	.zero		1


	//----- nvinfo : EIATTR_EXIT_INSTR_OFFSETS
	.align		4
        /*0068*/ 	.byte	0x04, 0x1c
        /*006a*/ 	.short	(.L_160 - .L_159)


	//   ....[0]....
.L_159:
        /*006c*/ 	.word	0x000002a0


	//   ....[1]....
        /*0070*/ 	.word	0x00000b90


	//   ....[2]....
        /*0074*/ 	.word	0x00001020


	//   ....[3]....
        /*0078*/ 	.word	0x00001050


	//   ....[4]....
        /*007c*/ 	.word	0x00001220


	//   ....[5]....
        /*0080*/ 	.word	0x00001240


	//   ....[6]....
        /*0084*/ 	.word	0x00001a10


	//   ....[7]....
        /*0088*/ 	.word	0x00001df0


	//   ....[8]....
        /*008c*/ 	.word	0x00001fd0


	//----- nvinfo : EIATTR_MAX_THREADS
	.align		4
.L_160:
        /*0090*/ 	.byte	0x04, 0x05
        /*0092*/ 	.short	(.L_162 - .L_161)
.L_161:
        /*0094*/ 	.word	0x00000080
        /*0098*/ 	.word	0x00000001
        /*009c*/ 	.word	0x00000001


	//----- nvinfo : EIATTR_CRS_STACK_SIZE
	.align		4
.L_162:
        /*00a0*/ 	.byte	0x04, 0x1e
        /*00a2*/ 	.short	(.L_164 - .L_163)
.L_163:
        /*00a4*/ 	.word	0x00000000


	//----- nvinfo : EIATTR_CBANK_PARAM_SIZE
	.align		4
.L_164:
        /*00a8*/ 	.byte	0x03, 0x19
        /*00aa*/ 	.short	0x0028


	//----- nvinfo : EIATTR_PARAM_CBANK
	.align		4
        /*00ac*/ 	.byte	0x04, 0x0a
        /*00ae*/ 	.short	(.L_166 - .L_165)
	.align		4
.L_165:
        /*00b0*/ 	.word	index@(.nv.constant0._ZN3cub18CUB_300001_SM_10006detail9transform16transform_kernelINS2_10policy_hubILb1EN4cuda3std3__45tupleIJN6thrust24THRUST_300001_SM_1000_NS6detail15normal_iteratorINSA_10device_ptrIfEEEEEEEE10policy1000El7sigmoidIfESF_JPfEEEvT0_iT1_T2_DpNS2_10kernel_argIT3_EE)
        /*00b4*/ 	.short	0x0380
        /*00b6*/ 	.short	0x0028


	//----- nvinfo : EIATTR_SW_WAR
	.align		4
.L_166:
        /*00b8*/ 	.byte	0x04, 0x36
        /*00ba*/ 	.short	(.L_168 - .L_167)
.L_167:
        /*00bc*/ 	.word	0x00000008
.L_168:


//--------------------- .nv.info._ZN3cub18CUB_300001_SM_10006detail9transform16transform_kernelINS2_10policy_hubILb1EN4cuda3std3__45tupleIJN6thrust24THRUST_300001_SM_1000_NS6detail15normal_iteratorINSA_10device_ptrIfEEEEEEEE10policy1000Ei7sigmoidIfESF_JPfEEEvT0_iT1_T2_DpNS2_10kernel_argIT3_EE --------------------------
	.section	.nv.info._ZN3cub18CUB_300001_SM_10006detail9transform16transform_kernelINS2_10policy_hubILb1EN4cuda3std3__45tupleIJN6thrust24THRUST_300001_SM_1000_NS6detail15normal_iteratorINSA_10device_ptrIfEEEEEEEE10policy1000Ei7sigmoidIfESF_JPfEEEvT0_iT1_T2_DpNS2_10kernel_argIT3_EE,"",@"SHT_CUDA_INFO"
	.sectionflags	@""
	.align	4


	//----- nvinfo : EIATTR_CUDA_API_VERSION
	.align		4
        /*0000*/ 	.byte	0x04, 0x37
        /*0002*/ 	.short	(.L_170 - .L_169)
.L_169:
        /*0004*/ 	.word	0x00000082


	//----- nvinfo : EIATTR_KPARAM_INFO
	.align		4
.L_170:
        /*0008*/ 	.byte	0x04, 0x17
        /*000a*/ 	.short	(.L_172 - .L_171)
.L_171:
        /*000c*/ 	.word	0x00000000
        /*0010*/ 	.short	0x0004
        /*0012*/ 	.short	0x0018
        /*0014*/ 	.byte	0x00, 0xf0, 0x41, 0x00


	//----- nvinfo : EIATTR_KPARAM_INFO
	.align		4
.L_172:
        /*0018*/ 	.byte	0x04, 0x17
        /*001a*/ 	.short	(.L_174 - .L_173)
.L_173:
        /*001c*/ 	.word	0x00000000
        /*0020*/ 	.short	0x0003
        /*0022*/ 	.short	0x0010
        /*0024*/ 	.byte	0x00, 0xf0, 0x21, 0x00


	//----- nvinfo : EIATTR_KPARAM_INFO
	.align		4
.L_174:
        /*0028*/ 	.byte	0x04, 0x17
        /*002a*/ 	.short	(.L_176 - .L_175)
.L_175:
        /*002c*/ 	.word	0x00000000
        /*0030*/ 	.short	0x0002
        /*0032*/ 	.short	0x0008
        /*0034*/ 	.byte	0x00, 0xf0, 0x05, 0x00


	//----- nvinfo : EIATTR_KPARAM_INFO
	.align		4
.L_176:
        /*0038*/ 	.byte	0x04, 0x17
        /*003a*/ 	.short	(.L_178 - .L_177)
.L_177:
        /*003c*/ 	.word	0x00000000
        /*0040*/ 	.short	0x0001
        /*0042*/ 	.short	0x0004
        /*0044*/ 	.byte	0x00, 0xf0, 0x11, 0x00


	//----- nvinfo : EIATTR_KPARAM_INFO
	.align		4
.L_178:
        /*0048*/ 	.byte	0x04, 0x17
        /*004a*/ 	.short	(.L_180 - .L_179)
.L_179:
        /*004c*/ 	.word	0x00000000
        /*0050*/ 	.short	0x0000
        /*0052*/ 	.short	0x0000
        /*0054*/ 	.byte	0x00, 0xf0, 0x11, 0x00


	//----- nvinfo : EIATTR_SPARSE_MMA_MASK
	.align		4
.L_180:
        /*0058*/ 	.byte	0x03, 0x50
        /*005a*/ 	.short	0x0000


	//----- nvinfo : EIATTR_MAXREG_COUNT
	.align		4
        /*005c*/ 	.byte	0x03, 0x1b
        /*005e*/ 	.short	0x00ff


	//----- nvinfo : EIATTR_MERCURY_ISA_VERSION
	.align		4
        /*0060*/ 	.byte	0x03, 0x5f
        /*0062*/ 	.short	0x0101


	//----- nvinfo : EIATTR_VRC_CTA_INIT_COUNT
	.align		4
        /*0064*/ 	.byte	0x02, 0x4a
	.zero		1
	.zero		1


	//----- nvinfo : EIATTR_EXIT_INSTR_OFFSETS
	.align		4
        /*0068*/ 	.byte	0x04, 0x1c
        /*006a*/ 	.short	(.L_182 - .L_181)


	//   ....[0]....
.L_181:
        /*006c*/ 	.word	0x000001f0


	//   ....[1]....
        /*0070*/ 	.word	0x000009e0


	//   ....[2]....
        /*0074*/ 	.word	0x00000dc0


	//   ....[3]....
        /*0078*/ 	.word	0x00000fa0


	//   ....[4]....
        /*007c*/ 	.word	0x00000fc0


	//   ....[5]....
        /*0080*/ 	.word	0x000018b0


	//   ....[6]....
        /*0084*/ 	.word	0x00001d40


	//   ....[7]....
        /*0088*/ 	.word	0x00001d70


	//   ....[8]....
        /*008c*/ 	.word	0x00001f40


	//----- nvinfo : EIATTR_MAX_THREADS
	.align		4
.L_182:
        /*0090*/ 	.byte	0x04, 0x05
        /*0092*/ 	.short	(.L_184 - .L_183)
.L_183:
        /*0094*/ 	.word	0x00000080
        /*0098*/ 	.word	0x00000001
        /*009c*/ 	.word	0x00000001


	//----- nvinfo : EIATTR_CRS_STACK_SIZE
	.align		4
.L_184:
        /*00a0*/ 	.byte	0x04, 0x1e
        /*00a2*/ 	.short	(.L_186 - .L_185)
.L_185:
        /*00a4*/ 	.word	0x00000000


	//----- nvinfo : EIATTR_CBANK_PARAM_SIZE
	.align		4
.L_186:
        /*00a8*/ 	.byte	0x03, 0x19
        /*00aa*/ 	.short	0x0028


	//----- nvinfo : EIATTR_PARAM_CBANK
	.align		4
        /*00ac*/ 	.byte	0x04, 0x0a
        /*00ae*/ 	.short	(.L_188 - .L_187)
	.align		4
.L_187:
        /*00b0*/ 	.word	index@(.nv.constant0._ZN3cub18CUB_300001_SM_10006detail9transform16transform_kernelINS2_10policy_hubILb1EN4cuda3std3__45tupleIJN6thrust24THRUST_300001_SM_1000_NS6detail15normal_iteratorINSA_10device_ptrIfEEEEEEEE10policy1000Ei7sigmoidIfESF_JPfEEEvT0_iT1_T2_DpNS2_10kernel_argIT3_EE)
        /*00b4*/ 	.short	0x0380
        /*00b6*/ 	.short	0x0028


	//----- nvinfo : EIATTR_SW_WAR
	.align		4
.L_188:
        /*00b8*/ 	.byte	0x04, 0x36
        /*00ba*/ 	.short	(.L_190 - .L_189)
.L_189:
        /*00bc*/ 	.word	0x00000008
.L_190:


//--------------------- .nv.info._ZN3cub18CUB_300001_SM_10006detail9transform16transform_kernelINS2_10policy_hubILb1EN4cuda3std3__45tupleIJN6thrust24THRUST_300001_SM_1000_NS7pointerIdNSA_8cuda_cub3tagENSA_11use_defaultESE_EEEEEE10policy1000ElNS7_10__identityENSA_10device_ptrIfEEJPdEEEvT0_iT1_T2_DpNS2_10kernel_argIT3_EE --------------------------
	.section	.nv.info._ZN3cub18CUB_300001_SM_10006detail9transform16transform_kernelINS2_10policy_hubILb1EN4cuda3std3__45tupleIJN6thrust24THRUST_300001_SM_1000_NS7pointerIdNSA_8cuda_cub3tagENSA_11use_defaultESE_EEEEEE10policy1000ElNS7_10__identityENSA_10device_ptrIfEEJPdEEEvT0_iT1_T2_DpNS2_10kernel_argIT3_EE,"",@"SHT_CUDA_INFO"
	.sectionflags	@""
	.align	4


	//----- nvinfo : EIATTR_CUDA_API_VERSION
	.align		4
        /*0000*/ 	.byte	0x04, 0x37
        /*0002*/ 	.short	(.L_192 - .L_191)
.L_191:
        /*0004*/ 	.word	0x00000082


	//----- nvinfo : EIATTR_KPARAM_INFO
	.align		4
.L_192:
        /*0008*/ 	.byte	0x04, 0x17
        /*000a*/ 	.short	(.L_194 - .L_193)
.L_193:
        /*000c*/ 	.word	0x00000000
        /*0010*/ 	.short	0x0004
        /*0012*/ 	.short	0x0018
        /*0014*/ 	.byte	0x00, 0xf0, 0x41, 0x00


	//----- nvinfo : EIATTR_KPARAM_INFO
	.align		4
.L_194:
        /*0018*/ 	.byte	0x04, 0x17
        /*001a*/ 	.short	(.L_196 - .L_195)
.L_195:
        /*001c*/ 	.word	0x00000000
        /*0020*/ 	.short	0x0003
        /*0022*/ 	.short	0x0010
        /*0024*/ 	.byte	0x00, 0xf0, 0x21, 0x00


	//----- nvinfo : EIATTR_KPARAM_INFO
	.align		4
.L_196:
        /*0028*/ 	.byte	0x04, 0x17
        /*002a*/ 	.short	(.L_198 - .L_197)
.L_197:
        /*002c*/ 	.word	0x00000000
        /*0030*/ 	.short	0x0002
        /*0032*/ 	.short	0x000c
        /*0034*/ 	.byte	0x00, 0xf0, 0x05, 0x00


	//----- nvinfo : EIATTR_KPARAM_INFO
	.align		4
.L_198:
        /*0038*/ 	.byte	0x04, 0x17
        /*003a*/ 	.short	(.L_200 - .L_199)
.L_199:
        /*003c*/ 	.word	0x00000000
        /*0040*/ 	.short	0x0001
        /*0042*/ 	.short	0x0008
        /*0044*/ 	.byte	0x00, 0xf0, 0x11, 0x00


	//----- nvinfo : EIATTR_KPARAM_INFO
	.align		4
.L_200:
        /*0048*/ 	.byte	0x04, 0x17
        /*004a*/ 	.short	(.L_202 - .L_201)
.L_201:
        /*004c*/ 	.word	0x00000000
        /*0050*/ 	.short	0x0000
        /*0052*/ 	.short	0x0000
        /*0054*/ 	.byte	0x00, 0xf0, 0x21, 0x00


	//----- nvinfo : EIATTR_SPARSE_MMA_MASK
	.align		4
.L_202:
        /*0058*/ 	.byte	0x03, 0x50
        /*005a*/ 	.short	0x0000


	//----- nvinfo : EIATTR_MAXREG_COUNT
	.align		4
        /*005c*/ 	.byte	0x03, 0x1b
        /*005e*/ 	.short	0x00ff


	//----- nvinfo : EIATTR_MERCURY_ISA_VERSION
	.align		4
        /*0060*/ 	.byte	0x03, 0x5f
        /*0062*/ 	.short	0x0101


	//----- nvinfo : EIATTR_VRC_CTA_INIT_COUNT
	.align		4
        /*0064*/ 	.byte	0x02, 0x4a
	.zero		1
	.zero		1


	//----- nvinfo : EIATTR_EXIT_INSTR_OFFSETS
	.align		4
        /*0068*/ 	.byte	0x04, 0x1c
        /*006a*/ 	.short	(.L_204 - .L_203)


	//   ....[0]....
.L_203:
        /*006c*/ 	.word	0x00000310


	//   ....[1]....
        /*0070*/ 	.word	0x00000ab0


	//   ....[2]....
        /*0074*/ 	.word	0x00000ce0


	//   ....[3]....
        /*0078*/ 	.word	0x00000e20


	//   ....[4]....
        /*007c*/ 	.word	0x00000e50


	//   ....[5]....
        /*0080*/ 	.word	0x00000eb0


	//   ....[6]....
        /*0084*/ 	.word	0x00000ee0


	//   ....[7]....
        /*0088*/ 	.word	0x00001420


	//   ....[8]....
        /*008c*/ 	.word	0x00001630


	//   ....[9]....
        /*0090*/ 	.word	0x00001780


	//   ....[10]....
        /*0094*/ 	.word	0x000018a0


	//----- nvinfo : EIATTR_MAX_THREADS
	.align		4
.L_204:
        /*0098*/ 	.byte	0x04, 0x05
        /*009a*/ 	.short	(.L_206 - .L_205)
.L_205:
        /*009c*/ 	.word	0x00000080
        /*00a0*/ 	.word	0x00000001
        /*00a4*/ 	.word	0x00000001


	//----- nvinfo : EIATTR_CRS_STACK_SIZE
	.align		4
.L_206:
        /*00a8*/ 	.byte	0x04, 0x1e
        /*00aa*/ 	.short	(.L_208 - .L_207)
.L_207:
        /*00ac*/ 	.word	0x00000000


	//----- nvinfo : EIATTR_CBANK_PARAM_SIZE
	.align		4
.L_208:
        /*00b0*/ 	.byte	0x03, 0x19
        /*00b2*/ 	.short	0x0028


	//----- nvinfo : EIATTR_PARAM_CBANK
	.align		4
        /*00b4*/ 	.byte	0x04, 0x0a
        /*00b6*/ 	.short	(.L_210 - .L_209)
	.align		4
.L_209:
        /*00b8*/ 	.word	index@(.nv.constant0._ZN3cub18CUB_300001_SM_10006detail9transform16transform_kernelINS2_10policy_hubILb1EN4cuda3std3__45tupleIJN6thrust24THRUST_300001_SM_1000_NS7pointerIdNSA_8cuda_cub3tagENSA_11use_defaultESE_EEEEEE10policy1000ElNS7_10__identityENSA_10device_ptrIfEEJPdEEEvT0_iT1_T2_DpNS2_10kernel_argIT3_EE)
        /*00bc*/ 	.short	0x0380
        /*00be*/ 	.short	0x0028


	//----- nvinfo : EIATTR_SW_WAR
	.align		4
.L_210:
        /*00c0*/ 	.byte	0x04, 0x36
        /*00c2*/ 	.short	(.L_212 - .L_211)
.L_211:
        /*00c4*/ 	.word	0x00000008
.L_212:


//--------------------- .nv.info._ZN3cub18CUB_300001_SM_10006detail9transform16transform_kernelINS2_10policy_hubILb1EN4cuda3std3__45tupleIJN6thrust24THRUST_300001_SM_1000_NS7pointerIdNSA_8cuda_cub3tagENSA_11use_defaultESE_EEEEEE10policy1000EiNS7_10__identityENSA_10device_ptrIfEEJPdEEEvT0_iT1_T2_DpNS2_10kernel_argIT3_EE --------------------------
	.section	.nv.info._ZN3cub18CUB_300001_SM_10006detail9transform16transform_kernelINS2_10policy_hubILb1EN4cuda3std3__45tupleIJN6thrust24THRUST_300001_SM_1000_NS7pointerIdNSA_8cuda_cub3tagENSA_11use_defaultESE_EEEEEE10policy1000EiNS7_10__identityENSA_10device_ptrIfEEJPdEEEvT0_iT1_T2_DpNS2_10kernel_argIT3_EE,"",@"SHT_CUDA_INFO"
	.sectionflags	@""
	.align	4


	//----- nvinfo : EIATTR_CUDA_API_VERSION
	.align		4
        /*0000*/ 	.byte	0x04, 0x37
        /*0002*/ 	.short	(.L_214 - .L_213)
.L_213:
        /*0004*/ 	.word	0x00000082


	//----- nvinfo : EIATTR_KPARAM_INFO
	.align		4
.L_214:
        /*0008*/ 	.byte	0x04, 0x17
        /*000a*/ 	.short	(.L_216 - .L_215)
.L_215:
        /*000c*/ 	.word	0x00000000
        /*0010*/ 	.short	0x0004
        /*0012*/ 	.short	0x0018
        /*0014*/ 	.byte	0x00, 0xf0, 0x41, 0x00


	//----- nvinfo : EIATTR_KPARAM_INFO
	.align		4
.L_216:
        /*0018*/ 	.byte	0x04, 0x17
        /*001a*/ 	.short	(.L_218 - .L_217)
.L_217:
        /*001c*/ 	.word	0x00000000
        /*0020*/ 	.short	0x0003
        /*0022*/ 	.short	0x0010
        /*0024*/ 	.byte	0x00, 0xf0, 0x21, 0x00


	//----- nvinfo : EIATTR_KPARAM_INFO
	.align		4
.L_218:
        /*0028*/ 	.byte	0x04, 0x17
        /*002a*/ 	.short	(.L_220 - .L_219)
.L_219:
        /*002c*/ 	.word	0x00000000
        /*0030*/ 	.short	0x0002
        /*0032*/ 	.short	0x0008
        /*0034*/ 	.byte	0x00, 0xf0, 0x05, 0x00


	//----- nvinfo : EIATTR_KPARAM_INFO
	.align		4
.L_220:
        /*0038*/ 	.byte	0x04, 0x17
        /*003a*/ 	.short	(.L_222 - .L_221)
.L_221:
        /*003c*/ 	.word	0x00000000
        /*0040*/ 	.short	0x0001
        /*0042*/ 	.short	0x0004
        /*0044*/ 	.byte	0x00, 0xf0, 0x11, 0x00


	//----- nvinfo : EIATTR_KPARAM_INFO
	.align		4
.L_222:
        /*0048*/ 	.byte	0x04, 0x17
        /*004a*/ 	.short	(.L_224 - .L_223)
.L_223:
        /*004c*/ 	.word	0x00000000
        /*0050*/ 	.short	0x0000
        /*0052*/ 	.short	0x0000
        /*0054*/ 	.byte	0x00, 0xf0, 0x11, 0x00


	//----- nvinfo : EIATTR_SPARSE_MMA_MASK
	.align		4
.L_224:
        /*0058*/ 	.byte	0x03, 0x50
        /*005a*/ 	.short	0x0000


	//----- nvinfo : EIATTR_MAXREG_COUNT
	.align		4
        /*005c*/ 	.byte	0x03, 0x1b
        /*005e*/ 	.short	0x00ff


	//----- nvinfo : EIATTR_MERCURY_ISA_VERSION
	.align		4
        /*0060*/ 	.byte	0x03, 0x5f
        /*0062*/ 	.short	0x0101


	//----- nvinfo : EIATTR_VRC_CTA_INIT_COUNT
	.align		4
        /*0064*/ 	.byte	0x02, 0x4a
	.zero		1
	.zero		1


	//----- nvinfo : EIATTR_EXIT_INSTR_OFFSETS
	.align		4
        /*0068*/ 	.byte	0x04, 0x1c
        /*006a*/ 	.short	(.L_226 - .L_225)


	//   ....[0]....
.L_225:
        /*006c*/ 	.word	0x000001f0


	//   ....[1]....
        /*0070*/ 	.word	0x000006d0


	//   ....[2]....
        /*0074*/ 	.word	0x000008f0


	//   ....[3]....
        /*0078*/ 	.word	0x00000a40


	//   ....[4]....
        /*007c*/ 	.word	0x00000b40


	//   ....[5]....
        /*0080*/ 	.word	0x00000b60


	//   ....[6]....
        /*0084*/ 	.word	0x00000f00


	//   ....[7]....
        /*0088*/ 	.word	0x00001130


	//   ....[8]....
        /*008c*/ 	.word	0x00001270


	//   ....[9]....
        /*0090*/ 	.word	0x000012a0


	//   ....[10]....
        /*0094*/ 	.word	0x00001300


	//----- nvinfo : EIATTR_MAX_THREADS
	.align		4
.L_226:
        /*0098*/ 	.byte	0x04, 0x05
        /*009a*/ 	.short	(.L_228 - .L_227)
.L_227:
        /*009c*/ 	.word	0x00000080
        /*00a0*/ 	.word	0x00000001
        /*00a4*/ 	.word	0x00000001


	//----- nvinfo : EIATTR_CRS_STACK_SIZE
	.align		4
.L_228:
        /*00a8*/ 	.byte	0x04, 0x1e
        /*00aa*/ 	.short	(.L_230 - .L_229)
.L_229:
        /*00ac*/ 	.word	0x00000000


	//----- nvinfo : EIATTR_CBANK_PARAM_SIZE
	.align		4
.L_230:
        /*00b0*/ 	.byte	0x03, 0x19
        /*00b2*/ 	.short	0x0028


	//----- nvinfo : EIATTR_PARAM_CBANK
	.align		4
        /*00b4*/ 	.byte	0x04, 0x0a
        /*00b6*/ 	.short	(.L_232 - .L_231)
	.align		4
.L_231:
        /*00b8*/ 	.word	index@(.nv.constant0._ZN3cub18CUB_300001_SM_10006detail9transform16transform_kernelINS2_10policy_hubILb1EN4cuda3std3__45tupleIJN6thrust24THRUST_300001_SM_1000_NS7pointerIdNSA_8cuda_cub3tagENSA_11use_defaultESE_EEEEEE10policy1000EiNS7_10__identityENSA_10device_ptrIfEEJPdEEEvT0_iT1_T2_DpNS2_10kernel_argIT3_EE)
        /*00bc*/ 	.short	0x0380
        /*00be*/ 	.short	0x0028


	//----- nvinfo : EIATTR_SW_WAR
	.align		4
.L_232:
        /*00c0*/ 	.byte	0x04, 0x36
        /*00c2*/ 	.short	(.L_234 - .L_233)
.L_233:
        /*00c4*/ 	.word	0x00000008
.L_234:


//--------------------- .nv.info._ZN3cub18CUB_300001_SM_10006detail8for_each13static_kernelINS2_12policy_hub_t12policy_500_tElN6thrust24THRUST_300001_SM_1000_NS8cuda_cub20__uninitialized_copy7functorINS7_6detail15normal_iteratorINS7_10device_ptrIfEEEENS7_7pointerIfNS8_3tagENS7_11use_defaultESI_EEEEEEvT0_T1_ --------------------------
	.section	.nv.info._ZN3cub18CUB_300001_SM_10006detail8for_each13static_kernelINS2_12policy_hub_t12policy_500_tElN6thrust24THRUST_300001_SM_1000_NS8cuda_cub20__uninitialized_copy7functorINS7_6detail15normal_iteratorINS7_10device_ptrIfEEEENS7_7pointerIfNS8_3tagENS7_11use_defaultESI_EEEEEEvT0_T1_,"",@"SHT_CUDA_INFO"
	.sectionflags	@""
	.align	4


	//----- nvinfo : EIATTR_CUDA_API_VERSION
	.align		4
        /*0000*/ 	.byte	0x04, 0x37
        /*0002*/ 	.short	(.L_236 - .L_235)
.L_235:
        /*0004*/ 	.word	0x00000082


	//----- nvinfo : EIATTR_KPARAM_INFO
	.align		4
.L_236:
        /*0008*/ 	.byte	0x04, 0x17
        /*000a*/ 	.short	(.L_238 - .L_237)
.L_237:
        /*000c*/ 	.word	0x00000000
        /*0010*/ 	.short	0x0001
        /*0012*/ 	.short	0x0008
        /*0014*/ 	.byte	0x00, 0xf0, 0x41, 0x00


	//----- nvinfo : EIATTR_KPARAM_INFO
	.align		4
.L_238:
        /*0018*/ 	.byte	0x04, 0x17
        /*001a*/ 	.short	(.L_240 - .L_239)
.L_239:
        /*001c*/ 	.word	0x00000000
        /*0020*/ 	.short	0x0000
        /*0022*/ 	.short	0x0000
        /*0024*/ 	.byte	0x00, 0xf0, 0x21, 0x00


	//----- nvinfo : EIATTR_SPARSE_MMA_MASK
	.align		4
.L_240:
        /*0028*/ 	.byte	0x03, 0x50
        /*002a*/ 	.short	0x0000


	//----- nvinfo : EIATTR_MAXREG_COUNT
	.align		4
        /*002c*/ 	.byte	0x03, 0x1b
        /*002e*/ 	.short	0x00ff


	//----- nvinfo : EIATTR_MERCURY_ISA_VERSION
	.align		4
        /*0030*/ 	.byte	0x03, 0x5f
        /*0032*/ 	.short	0x0101


	//----- nvinfo : EIATTR_VRC_CTA_INIT_COUNT
	.align		4
        /*0034*/ 	.byte	0x02, 0x4a
	.zero		1
	.zero		1


	//----- nvinfo : EIATTR_EXIT_INSTR_OFFSETS
	.align		4
        /*0038*/ 	.byte	0x04, 0x1c
        /*003a*/ 	.short	(.L_242 - .L_241)


	//   ....[0]....
.L_241:
        /*003c*/ 	.word	0x00000190


	//   ....[1]....
        /*0040*/ 	.word	0x00000320


	//   ....[2]....
        /*0044*/ 	.word	0x000003f0


	//----- nvinfo : EIATTR_MAX_THREADS
	.align		4
.L_242:
        /*0048*/ 	.byte	0x04, 0x05
        /*004a*/ 	.short	(.L_244 - .L_243)
.L_243:
        /*004c*/ 	.word	0x00000100
        /*0050*/ 	.word	0x00000001
        /*0054*/ 	.word	0x00000001


	//----- nvinfo : EIATTR_CRS_STACK_SIZE
	.align		4
.L_244:
        /*0058*/ 	.byte	0x04, 0x1e
        /*005a*/ 	.short	(.L_246 - .L_245)
.L_245:
        /*005c*/ 	.word	0x00000000


	//----- nvinfo : EIATTR_CBANK_PARAM_SIZE
	.align		4
.L_246:
        /*0060*/ 	.byte	0x03, 0x19
        /*0062*/ 	.short	0x0018


	//----- nvinfo : EIATTR_PARAM_CBANK
	.align		4
        /*0064*/ 	.byte	0x04, 0x0a
        /*0066*/ 	.short	(.L_248 - .L_247)
	.align		4
.L_247:
        /*0068*/ 	.word	index@(.nv.constant0._ZN3cub18CUB_300001_SM_10006detail8for_each13static_kernelINS2_12policy_hub_t12policy_500_tElN6thrust24THRUST_300001_SM_1000_NS8cuda_cub20__uninitialized_copy7functorINS7_6detail15normal_iteratorINS7_10device_ptrIfEEEENS7_7pointerIfNS8_3tagENS7_11use_defaultESI_EEEEEEvT0_T1_)
        /*006c*/ 	.short	0x0380
        /*006e*/ 	.short	0x0018


	//----- nvinfo : EIATTR_SW_WAR
	.align		4
.L_248:
        /*0070*/ 	.byte	0x04, 0x36
        /*0072*/ 	.short	(.L_250 - .L_249)
.L_249:
        /*0074*/ 	.word	0x00000008
.L_250:


//--------------------- .nv.info._ZN3cub18CUB_300001_SM_10006detail8for_each13static_kernelINS2_12policy_hub_t12policy_500_tEmN6thrust24THRUST_300001_SM_1000_NS8cuda_cub20__uninitialized_fill7functorINS7_10device_ptrIfEEfEEEEvT0_T1_ --------------------------
	.section	.nv.info._ZN3cub18CUB_300001_SM_10006detail8for_each13static_kernelINS2_12policy_hub_t12policy_500_tEmN6thrust24THRUST_300001_SM_1000_NS8cuda_cub20__uninitialized_fill7functorINS7_10device_ptrIfEEfEEEEvT0_T1_,"",@"SHT_CUDA_INFO"
	.sectionflags	@""
	.align	4


	//----- nvinfo : EIATTR_CUDA_API_VERSION
	.align		4
        /*0000*/ 	.byte	0x04, 0x37
        /*0002*/ 	.short	(.L_252 - .L_251)
.L_251:
        /*0004*/ 	.word	0x00000082


	//----- nvinfo : EIATTR_KPARAM_INFO
	.align		4
.L_252:
        /*0008*/ 	.byte	0x04, 0x17
        /*000a*/ 	.short	(.L_254 - .L_253)
.L_253:
        /*000c*/ 	.word	0x00000000
        /*0010*/ 	.short	0x0001
        /*0012*/ 	.short	0x0008
        /*0014*/ 	.byte	0x00, 0xf0, 0x41, 0x00


	//----- nvinfo : EIATTR_KPARAM_INFO
	.align		4
.L_254:
        /*0018*/ 	.byte	0x04, 0x17
        /*001a*/ 	.short	(.L_256 - .L_255)
.L_255:
        /*001c*/ 	.word	0x00000000
        /*0020*/ 	.short	0x0000
        /*0022*/ 	.short	0x0000
        /*0024*/ 	.byte	0x00, 0xf0, 0x21, 0x00


	//----- nvinfo : EIATTR_SPARSE_MMA_MASK
	.align		4
.L_256:
        /*0028*/ 	.byte	0x03, 0x50
        /*002a*/ 	.short	0x0000


	//----- nvinfo : EIATTR_MAXREG_COUNT
	.align		4
        /*002c*/ 	.byte	0x03, 0x1b
        /*002e*/ 	.short	0x00ff


	//----- nvinfo : EIATTR_MERCURY_ISA_VERSION
	.align		4
        /*0030*/ 	.byte	0x03, 0x5f
        /*0032*/ 	.short	0x0101


	//----- nvinfo : EIATTR_VRC_CTA_INIT_COUNT
	.align		4
        /*0034*/ 	.byte	0x02, 0x4a
	.zero		1
	.zero		1


	//----- nvinfo : EIATTR_EXIT_INSTR_OFFSETS
	.align		4
        /*0038*/ 	.byte	0x04, 0x1c
        /*003a*/ 	.short	(.L_258 - .L_257)


	//   ....[0]....
.L_257:
        /*003c*/ 	.word	0x00000130


	//   ....[1]....
        /*0040*/ 	.word	0x00000230


	//   ....[2]....
        /*0044*/ 	.word	0x00000260


	//----- nvinfo : EIATTR_MAX_THREADS
	.align		4
.L_258:
        /*0048*/ 	.byte	0x04, 0x05
        /*004a*/ 	.short	(.L_260 - .L_259)
.L_259:
        /*004c*/ 	.word	0x00000100
        /*0050*/ 	.word	0x00000001
        /*0054*/ 	.word	0x00000001


	//----- nvinfo : EIATTR_CBANK_PARAM_SIZE
	.align		4
.L_260:
        /*0058*/ 	.byte	0x03, 0x19
        /*005a*/ 	.short	0x0018


	//----- nvinfo : EIATTR_PARAM_CBANK
	.align		4
        /*005c*/ 	.byte	0x04, 0x0a
        /*005e*/ 	.short	(.L_262 - .L_261)
	.align		4
.L_261:
        /*0060*/ 	.word	index@(.nv.constant0._ZN3cub18CUB_300001_SM_10006detail8for_each13static_kernelINS2_12policy_hub_t12policy_500_tEmN6thrust24THRUST_300001_SM_1000_NS8cuda_cub20__uninitialized_fill7functorINS7_10device_ptrIfEEfEEEEvT0_T1_)
        /*0064*/ 	.short	0x0380
        /*0066*/ 	.short	0x0018


	//----- nvinfo : EIATTR_SW_WAR
	.align		4
.L_262:
        /*0068*/ 	.byte	0x04, 0x36
        /*006a*/ 	.short	(.L_264 - .L_263)
.L_263:
        /*006c*/ 	.word	0x00000008
.L_264:


//--------------------- .nv.info._ZN3cub18CUB_300001_SM_10006detail11EmptyKernelIvEEvv --------------------------
	.section	.nv.info._ZN3cub18CUB_300001_SM_10006detail11EmptyKernelIvEEvv,"",@"SHT_CUDA_INFO"
	.sectionflags	@""
	.align	4


	//----- nvinfo : EIATTR_CUDA_API_VERSION
	.align		4
        /*0000*/ 	.byte	0x04, 0x37
        /*0002*/ 	.short	(.L_266 - .L_265)
.L_265:
        /*0004*/ 	.word	0x00000082


	//----- nvinfo : EIATTR_SPARSE_MMA_MASK
	.align		4
.L_266:
        /*0008*/ 	.byte	0x03, 0x50
        /*000a*/ 	.short	0x0000


	//----- nvinfo : EIATTR_MAXREG_COUNT
	.align		4
        /*000c*/ 	.byte	0x03, 0x1b
        /*000e*/ 	.short	0x00ff


	//----- nvinfo : EIATTR_MERCURY_ISA_VERSION
	.align		4
        /*0010*/ 	.byte	0x03, 0x5f
        /*0012*/ 	.short	0x0101


	//----- nvinfo : EIATTR_VRC_CTA_INIT_COUNT
	.align		4
        /*0014*/ 	.byte	0x02, 0x4a
	.zero		1
	.zero		1


	//----- nvinfo : EIATTR_EXIT_INSTR_OFFSETS
	.align		4
        /*0018*/ 	.byte	0x04, 0x1c
        /*001a*/ 	.short	(.L_268 - .L_267)


	//   ....[0]....
.L_267:
        /*001c*/ 	.word	0x00000010


	//----- nvinfo : EIATTR_SW_WAR
	.align		4
.L_268:
        /*0020*/ 	.byte	0x04, 0x36
        /*0022*/ 	.short	(.L_270 - .L_269)
.L_269:
        /*0024*/ 	.word	0x00000008
.L_270:


//--------------------- .nv.callgraph             --------------------------
	.section	.nv.callgraph,"",@"SHT_CUDA_CALLGRAPH"
	.align	4
	.sectionentsize	8
	.align		4
        /*0000*/ 	.word	0x00000000
	.align		4
        /*0004*/ 	.word	0xffffffff
	.align		4
        /*0008*/ 	.word	0x00000000
	.align		4
        /*000c*/ 	.word	0xfffffffe
	.align		4
        /*0010*/ 	.word	0x00000000
	.align		4
        /*0014*/ 	.word	0xfffffffd
	.align		4
        /*0018*/ 	.word	0x00000000
	.align		4
        /*001c*/ 	.word	0xfffffffc


//--------------------- .nv.constant4             --------------------------
	.section	.nv.constant4,"a",@progbits
	.align	8
	.align		8
.nv.constant4:
        /*0000*/ 	.dword	_ZN34_INTERNAL_e9492503_4_k_cu_cb314f0d4cuda3std3__45__cpo5beginE
	.align		8
        /*0008*/ 	.dword	_ZN34_INTERNAL_e9492503_4_k_cu_cb314f0d4cuda3std3__45__cpo3endE
	.align		8
        /*0010*/ 	.dword	_ZN34_INTERNAL_e9492503_4_k_cu_cb314f0d4cuda3std3__45__cpo6cbeginE
	.align		8
        /*0018*/ 	.dword	_ZN34_INTERNAL_e9492503_4_k_cu_cb314f0d4cuda3std3__45__cpo4cendE
	.align		8
        /*0020*/ 	.dword	_ZN34_INTERNAL_e9492503_4_k_cu_cb314f0d4cuda3std3__45__cpo6rbeginE
	.align		8
        /*0028*/ 	.dword	_ZN34_INTERNAL_e9492503_4_k_cu_cb314f0d4cuda3std3__45__cpo4rendE
	.align		8
        /*0030*/ 	.dword	_ZN34_INTERNAL_e9492503_4_k_cu_cb314f0d4cuda3std3__45__cpo7crbeginE
	.align		8
        /*0038*/ 	.dword	_ZN34_INTERNAL_e9492503_4_k_cu_cb314f0d4cuda3std3__45__cpo5crendE
	.align		8
        /*0040*/ 	.dword	_ZN34_INTERNAL_e9492503_4_k_cu_cb314f0d4cuda3std3__436_GLOBAL__N__e9492503_4_k_cu_cb314f0d6ignoreE
	.align		8
        /*0048*/ 	.dword	_ZN34_INTERNAL_e9492503_4_k_cu_cb314f0d4cuda3std3__419piecewise_constructE
	.align		8
        /*0050*/ 	.dword	_ZN34_INTERNAL_e9492503_4_k_cu_cb314f0d4cuda3std3__48in_placeE
	.align		8
        /*0058*/ 	.dword	_ZN34_INTERNAL_e9492503_4_k_cu_cb314f0d4cuda3std3__420unreachable_sentinelE
	.align		8
        /*0060*/ 	.dword	_ZN34_INTERNAL_e9492503_4_k_cu_cb314f0d4cuda3std3__47nulloptE
	.align		8
        /*0068*/ 	.dword	_ZN34_INTERNAL_e9492503_4_k_cu_cb314f0d4cuda3std3__48unexpectE
	.align		8
        /*0070*/ 	.dword	_ZN34_INTERNAL_e9492503_4_k_cu_cb314f0d4cuda3std6ranges3__45__cpo4swapE
	.align		8
        /*0078*/ 	.dword	_ZN34_INTERNAL_e9492503_4_k_cu_cb314f0d4cuda3std6ranges3__45__cpo9iter_moveE
	.align		8
        /*0080*/ 	.dword	_ZN34_INTERNAL_e9492503_4_k_cu_cb314f0d4cuda3std6ranges3__45__cpo5beginE
	.align		8
        /*0088*/ 	.dword	_ZN34_INTERNAL_e9492503_4_k_cu_cb314f0d4cuda3std6ranges3__45__cpo3endE
	.align		8
        /*0090*/ 	.dword	_ZN34_INTERNAL_e9492503_4_k_cu_cb314f0d4cuda3std6ranges3__45__cpo6cbeginE
	.align		8
        /*0098*/ 	.dword	_ZN34_INTERNAL_e9492503_4_k_cu_cb314f0d4cuda3std6ranges3__45__cpo4cendE
	.align		8
        /*00a0*/ 	.dword	_ZN34_INTERNAL_e9492503_4_k_cu_cb314f0d4cuda3std6ranges3__45__cpo7advanceE
	.align		8
        /*00a8*/ 	.dword	_ZN34_INTERNAL_e9492503_4_k_cu_cb314f0d4cuda3std6ranges3__45__cpo9iter_swapE
	.align		8
        /*00b0*/ 	.dword	_ZN34_INTERNAL_e9492503_4_k_cu_cb314f0d4cuda3std6ranges3__45__cpo4nextE
	.align		8
        /*00b8*/ 	.dword	_ZN34_INTERNAL_e9492503_4_k_cu_cb314f0d4cuda3std6ranges3__45__cpo4prevE
	.align		8
        /*00c0*/ 	.dword	_ZN34_INTERNAL_e9492503_4_k_cu_cb314f0d4cuda3std6ranges3__45__cpo4dataE
	.align		8
        /*00c8*/ 	.dword	_ZN34_INTERNAL_e9492503_4_k_cu_cb314f0d4cuda3std6ranges3__45__cpo5cdataE
	.align		8
        /*00d0*/ 	.dword	_ZN34_INTERNAL_e9492503_4_k_cu_cb314f0d4cuda3std6ranges3__45__cpo4sizeE
	.align		8
        /*00d8*/ 	.dword	_ZN34_INTERNAL_e9492503_4_k_cu_cb314f0d4cuda3std6ranges3__45__cpo5ssizeE
	.align		8
        /*00e0*/ 	.dword	_ZN34_INTERNAL_e9492503_4_k_cu_cb314f0d4cuda3std6ranges3__45__cpo8distanceE
	.align		8
        /*00e8*/ 	.dword	_ZN34_INTERNAL_e9492503_4_k_cu_cb314f0d6thrust24THRUST_300001_SM_1000_NS8cuda_cub3parE
	.align		8
        /*00f0*/ 	.dword	_ZN34_INTERNAL_e9492503_4_k_cu_cb314f0d6thrust24THRUST_300001_SM_1000_NS8cuda_cub10par_nosyncE
	.align		8
        /*00f8*/ 	.dword	_ZN34_INTERNAL_e9492503_4_k_cu_cb314f0d6thrust24THRUST_300001_SM_1000_NS6system6detail10sequential3seqE
	.align		8
        /*0100*/ 	.dword	_ZN34_INTERNAL_e9492503_4_k_cu_cb314f0d6thrust24THRUST_300001_SM_1000_NS6system3cpp3parE
	.align		8
        /*0108*/ 	.dword	_ZN34_INTERNAL_e9492503_4_k_cu_cb314f0d6thrust24THRUST_300001_SM_1000_NS12placeholders2_1E
	.align		8
        /*0110*/ 	.dword	_ZN34_INTERNAL_e9492503_4_k_cu_cb314f0d6thrust24THRUST_300001_SM_1000_NS12placeholders2_2E
	.align		8
        /*0118*/ 	.dword	_ZN34_INTERNAL_e9492503_4_k_cu_cb314f0d6thrust24THRUST_300001_SM_1000_NS12placeholders2_3E
	.align		8
        /*0120*/ 	.dword	_ZN34_INTERNAL_e9492503_4_k_cu_cb314f0d6thrust24THRUST_300001_SM_1000_NS12placeholders2_4E
	.align		8
        /*0128*/ 	.dword	_ZN34_INTERNAL_e9492503_4_k_cu_cb314f0d6thrust24THRUST_300001_SM_1000_NS12placeholders2_5E
	.align		8
        /*0130*/ 	.dword	_ZN34_INTERNAL_e9492503_4_k_cu_cb314f0d6thrust24THRUST_300001_SM_1000_NS12placeholders2_6E
	.align		8
        /*0138*/ 	.dword	_ZN34_INTERNAL_e9492503_4_k_cu_cb314f0d6thrust24THRUST_300001_SM_1000_NS12placeholders2_7E
	.align		8
        /*0140*/ 	.dword	_ZN34_INTERNAL_e9492503_4_k_cu_cb314f0d6thrust24THRUST_300001_SM_1000_NS12placeholders2_8E
	.align		8
        /*0148*/ 	.dword	_ZN34_INTERNAL_e9492503_4_k_cu_cb314f0d6thrust24THRUST_300001_SM_1000_NS12placeholders2_9E
	.align		8
        /*0150*/ 	.dword	_ZN34_INTERNAL_e9492503_4_k_cu_cb314f0d6thrust24THRUST_300001_SM_1000_NS12placeholders3_10E
	.align		8
        /*0158*/ 	.dword	_ZN34_INTERNAL_e9492503_4_k_cu_cb314f0d6thrust24THRUST_300001_SM_1000_NS3seqE
	.align		8
        /*0160*/ 	.dword	_ZN34_INTERNAL_e9492503_4_k_cu_cb314f0d6thrust24THRUST_300001_SM_1000_NS6deviceE


//--------------------- .text._ZN3cub18CUB_300001_SM_10006detail9transform16transform_kernelINS2_10policy_hubILb1EN4cuda3std3__45tupleIJN6thrust24THRUST_300001_SM_1000_NS6detail15normal_iteratorINSA_10device_ptrIfEEEEEEEE10policy1000El8sigmoid2IfESF_JPfEEEvT0_iT1_T2_DpNS2_10kernel_argIT3_EE --------------------------
	.section	.text._ZN3cub18CUB_300001_SM_10006detail9transform16transform_kernelINS2_10policy_hubILb1EN4cuda3std3__45tupleIJN6thrust24THRUST_300001_SM_1000_NS6detail15normal_iteratorINSA_10device_ptrIfEEEEEEEE10policy1000El8sigmoid2IfESF_JPfEEEvT0_iT1_T2_DpNS2_10kernel_argIT3_EE,"ax",@progbits
	.align	128
        .global         _ZN3cub18CUB_300001_SM_10006detail9transform16transform_kernelINS2_10policy_hubILb1EN4cuda3std3__45tupleIJN6thrust24THRUST_300001_SM_1000_NS6detail15normal_iteratorINSA_10device_ptrIfEEEEEEEE10policy1000El8sigmoid2IfESF_JPfEEEvT0_iT1_T2_DpNS2_10kernel_argIT3_EE
        .type           _ZN3cub18CUB_300001_SM_10006detail9transform16transform_kernelINS2_10policy_hubILb1EN4cuda3std3__45tupleIJN6thrust24THRUST_300001_SM_1000_NS6detail15normal_iteratorINSA_10device_ptrIfEEEEEEEE10policy1000El8sigmoid2IfESF_JPfEEEvT0_iT1_T2_DpNS2_10kernel_argIT3_EE,@function
        .size           _ZN3cub18CUB_300001_SM_10006detail9transform16transform_kernelINS2_10policy_hubILb1EN4cuda3std3__45tupleIJN6thrust24THRUST_300001_SM_1000_NS6detail15normal_iteratorINSA_10device_ptrIfEEEEEEEE10policy1000El8sigmoid2IfESF_JPfEEEvT0_iT1_T2_DpNS2_10kernel_argIT3_EE,(.L_x_245 - _ZN3cub18CUB_300001_SM_10006detail9transform16transform_kernelINS2_10policy_hubILb1EN4cuda3std3__45tupleIJN6thrust24THRUST_300001_SM_1000_NS6detail15normal_iteratorINSA_10device_ptrIfEEEEEEEE10policy1000El8sigmoid2IfESF_JPfEEEvT0_iT1_T2_DpNS2_10kernel_argIT3_EE)
        .other          _ZN3cub18CUB_300001_SM_10006detail9transform16transform_kernelINS2_10policy_hubILb1EN4cuda3std3__45tupleIJN6thrust24THRUST_300001_SM_1000_NS6detail15normal_iteratorINSA_10device_ptrIfEEEEEEEE10policy1000El8sigmoid2IfESF_JPfEEEvT0_iT1_T2_DpNS2_10kernel_argIT3_EE,@"STO_CUDA_ENTRY STV_DEFAULT"
_ZN3cub18CUB_300001_SM_10006detail9transform16transform_kernelINS2_10policy_hubILb1EN4cuda3std3__45tupleIJN6thrust24THRUST_300001_SM_1000_NS6detail15normal_iteratorINSA_10device_ptrIfEEEEEEEE10policy1000El8sigmoid2IfESF_JPfEEEvT0_iT1_T2_DpNS2_10kernel_argIT3_EE:
.text._ZN3cub18CUB_300001_SM_10006detail9transform16transform_kernelINS2_10policy_hubILb1EN4cuda3std3__45tupleIJN6thrust24THRUST_300001_SM_1000_NS6detail15normal_iteratorINSA_10device_ptrIfEEEEEEEE10policy1000El8sigmoid2IfESF_JPfEEEvT0_iT1_T2_DpNS2_10kernel_argIT3_EE:
[----:B------:R-:W-:Y:S08]  /*0000*/  LDC R1, c[0x0][0x37c] ;  /* 0x0000df00ff017b82 */ /* 0x000ff00000000800 */
[----:B------:R-:W0:Y:S01]  /*0010*/  LDC R16, c[0x0][0x388] ;  /* 0x0000e200ff107b82 */ /* 0x000e220000000800 */
[----:B------:R-:W1:Y:S01]  /*0020*/  LDCU.64 UR6, c[0x0][0x380] ;  /* 0x00007000ff0677ac */ /* 0x000e620008000a00 */
[----:B------:R-:W2:Y:S01]  /*0030*/  S2R R7, SR_TID.X ;  /* 0x0000000000077919 */ /* 0x000ea20000002100 */
[----:B------:R-:W-:Y:S05]  /*0040*/  BSSY.RECONVERGENT B0, `(.L_x_0) ;  /* 0x000001a000007945 */ /* 0x000fea0003800200 */
[----:B------:R-:W3:Y:S01]  /*0050*/  S2UR UR4, SR_CTAID.X ;  /* 0x00000000000479c3 */ /* 0x000ee20000002500 */
[----:B0-----:R-:W-:-:S04]  /*0060*/  SHF.L.U32 R5, R16, 0x7, RZ ;  /* 0x0000000710057819 */ /* 0x001fc800000006ff */
[----:B------:R-:W-:Y:S01]  /*0070*/  SHF.R.S32.HI R0, RZ, 0x1f, R5 ;  /* 0x0000001fff007819 */ /* 0x000fe20000011405 */
[----:B---3--:R-:W-:Y:S01]  /*0080*/  IMAD.WIDE.U32 R2, R5, UR4, RZ ;  /* 0x0000000405027c25 */ /* 0x008fe2000f8e00ff */
[----:B--2---:R-:W-:-:S03]  /*0090*/  SHF.L.U32 R11, R7, 0x7, RZ ;  /* 0x00000007070b7819 */ /* 0x004fc600000006ff */
[----:B------:R-:W-:Y:S01]  /*00a0*/  IMAD R13, R0, UR4, RZ ;  /* 0x00000004000d7c24 */ /* 0x000fe2000f8e02ff */
[----:B-1----:R-:W-:-:S04]  /*00b0*/  IADD3 R6, P1, PT, -R2, UR6, RZ ;  /* 0x0000000602067c10 */ /* 0x002fc8000ff3e1ff */
[----:B------:R-:W-:Y:S02]  /*00c0*/  IADD3 R13, PT, PT, R3, R13, RZ ;  /* 0x0000000d030d7210 */ /* 0x000fe40007ffe0ff */
[----:B------:R-:W-:Y:S02]  /*00d0*/  ISETP.LT.U32.AND P0, PT, R6, R5, PT ;  /* 0x000000050600720c */ /* 0x000fe40003f01070 */
[----:B------:R-:W-:-:S04]  /*00e0*/  IADD3.X R9, PT, PT, ~R13, UR7, RZ, P1, !PT ;  /* 0x000000070d097c10 */ /* 0x000fc80008ffe5ff */
[----:B------:R-:W-:-:S04]  /*00f0*/  ISETP.LT.AND.EX P0, PT, R9, R0, PT, P0 ;  /* 0x000000000900720c */ /* 0x000fc80003f01300 */
[----:B------:R-:W-:-:S04]  /*0100*/  SEL R6, R6, R5, P0 ;  /* 0x0000000506067207 */ /* 0x000fc80000000000 */
[----:B------:R-:W-:-:S04]  /*0110*/  SHF.L.U32 R0, R6, 0x2, RZ ;  /* 0x0000000206007819 */ /* 0x000fc800000006ff */
[----:B------:R-:W-:-:S13]  /*0120*/  ISETP.GE.AND P0, PT, R11, R0, PT ;  /* 0x000000000b00720c */ /* 0x000fda0003f06270 */
[----:B------:R-:W-:Y:S05]  /*0130*/  @P0 BRA `(.L_x_1) ;  /* 0x0000000000280947 */ /* 0x000fea0003800000 */
[----:B------:R-:W0:Y:S02]  /*0140*/  LDC.64 R8, c[0x0][0x398] ;  /* 0x0000e600ff087b82 */ /* 0x000e240000000a00 */
[----:B0-----:R-:W-:-:S04]  /*0150*/  LEA R8, P0, R2, R8, 0x2 ;  /* 0x0000000802087211 */ /* 0x001fc800078010ff */
[----:B------:R-:W-:-:S03]  /*0160*/  LEA.HI.X R9, R2, R9, R13, 0x2, P0 ;  /* 0x0000000902097211 */ /* 0x000fc600000f140d */
[----:B------:R-:W-:-:S07]  /*0170*/  IMAD.WIDE.U32 R8, R7, 0x80, R8 ;  /* 0x0000008007087825 */ /* 0x000fce00078e0008 */
.L_x_2:
[----:B------:R-:W-:Y:S01]  /*0180*/  IADD3 R11, PT, PT, R11, 0x4000, RZ ;  /* 0x000040000b0b7810 */ /* 0x000fe20007ffe0ff */
[----:B------:R0:W-:Y:S03]  /*0190*/  CCTL.E.PF2 [R8] ;  /* 0x000000000800798f */ /* 0x0001e60000800100 */
[----:B------:R-:W-:Y:S02]  /*01a0*/  ISETP.GE.AND P0, PT, R11, R0, PT ;  /* 0x000000000b00720c */ /* 0x000fe40003f06270 */
[----:B0-----:R-:W-:-:S04]  /*01b0*/  IADD3 R8, P1, PT, R8, 0x4000, RZ ;  /* 0x0000400008087810 */ /* 0x001fc80007f3e0ff */
[----:B------:R-:W-:-:S07]  /*01c0*/  IADD3.X R9, PT, PT, RZ, R9, RZ, P1, !PT ;  /* 0x00000009ff097210 */ /* 0x000fce0000ffe4ff */
[----:B------:R-:W-:Y:S05]  /*01d0*/  @!P0 BRA `(.L_x_2) ;  /* 0xfffffffc00e88947 */ /* 0x000fea000383ffff */
.L_x_1:
[----:B------:R-:W-:Y:S05]  /*01e0*/  BSYNC.RECONVERGENT B0 ;  /* 0x0000000000007941 */ /* 0x000fea0003800200 */
.L_x_0:
[----:B------:R-:W0:Y:S01]  /*01f0*/  LDCU.128 UR8, c[0x0][0x390] ;  /* 0x00007200ff0877ac */ /* 0x000e220008000c00 */
[----:B------:R-:W-:Y:S02]  /*0200*/  ISETP.NE.AND P0, PT, R5, R6, PT ;  /* 0x000000060500720c */ /* 0x000fe40003f05270 */
[C---:B------:R-:W-:Y:S01]  /*0210*/  SHF.L.U32 R8, R2.reuse, 0x2, RZ ;  /* 0x0000000202087819 */ /* 0x040fe200000006ff */
[----:B------:R-:W1:Y:S01]  /*0220*/  LDCU.64 UR4, c[0x0][0x358] ;  /* 0x00006b00ff0477ac */ /* 0x000e620008000a00 */
[----:B------:R-:W-:Y:S02]  /*0230*/  SHF.L.U64.HI R0, R2, 0x2, R13 ;  /* 0x0000000202007819 */ /* 0x000fe4000001020d */
[C---:B0-----:R-:W-:Y:S02]  /*0240*/  IADD3 R4, P1, PT, R8.reuse, UR10, RZ ;  /* 0x0000000a08047c10 */ /* 0x041fe4000ff3e0ff */
[----:B------:R-:W-:Y:S02]  /*0250*/  IADD3 R2, P2, PT, R8, UR8, RZ ;  /* 0x0000000808027c10 */ /* 0x000fe4000ff5e0ff */
[----:B------:R-:W-:-:S02]  /*0260*/  IADD3.X R5, PT, PT, R0, UR11, RZ, P1, !PT ;  /* 0x0000000b00057c10 */ /* 0x000fc40008ffe4ff */
[----:B------:R-:W-:Y:S01]  /*0270*/  IADD3.X R3, PT, PT, R0, UR9, RZ, P2, !PT ;  /* 0x0000000900037c10 */ /* 0x000fe200097fe4ff */
[----:B-1----:R-:W-:Y:S08]  /*0280*/  @!P0 BRA `(.L_x_3) ;  /* 0x0000001000c88947 */ /* 0x002ff00003800000 */
[----:B------:R-:W-:-:S13]  /*0290*/  ISETP.GE.AND P0, PT, R16, 0x1, PT ;  /* 0x000000011000780c */ /* 0x000fda0003f06270 */
[----:B------:R-:W-:Y:S05]  /*02a0*/  @!P0 EXIT ;  /* 0x000000000000894d */ /* 0x000fea0003800000 */
[C---:B------:R-:W-:Y:S01]  /*02b0*/  ISETP.GE.U32.AND P0, PT, R16.reuse, 0x4, PT ;  /* 0x000000041000780c */ /* 0x040fe20003f06070 */
[----:B------:R-:W-:Y:S01]  /*02c0*/  HFMA2 R8, -RZ, RZ, 0, 0 ;  /* 0x00000000ff087431 */ /* 0x000fe200000001ff */
[----:B------:R-:W-:-:S11]  /*02d0*/  LOP3.LUT R12, R16, 0x3, RZ, 0xc0, !PT ;  /* 0x00000003100c7812 */ /* 0x000fd600078ec0ff */
[----:B------:R-:W-:Y:S05]  /*02e0*/  @!P0 BRA `(.L_x_4) ;  /* 0x0000000c00588947 */ /* 0x000fea0003800000 */
[CC--:B------:R-:W-:Y:S01]  /*02f0*/  ISETP.GE.AND P4, PT, R7.reuse, R6.reuse, PT ;  /* 0x000000060700720c */ /* 0x0c0fe20003f86270 */
[----:B------:R-:W-:Y:S01]  /*0300*/  BSSY.RECONVERGENT B0, `(.L_x_5) ;  /* 0x000001f000007945 */ /* 0x000fe20003800200 */
[----:B------:R-:W-:Y:S02]  /*0310*/  LOP3.LUT R8, R16, 0x7ffffffc, RZ, 0xc0, !PT ;  /* 0x7ffffffc10087812 */ /* 0x000fe400078ec0ff */
[C---:B------:R-:W-:Y:S02]  /*0320*/  IADD3 R13, PT, PT, R7.reuse, 0x80, RZ ;  /* 0x00000080070d7810 */ /* 0x040fe40007ffe0ff */
[C---:B------:R-:W-:Y:S02]  /*0330*/  IADD3 R11, PT, PT, R7.reuse, 0x100, RZ ;  /* 0x00000100070b7810 */ /* 0x040fe40007ffe0ff */
[----:B------:R-:W-:Y:S02]  /*0340*/  IADD3 R9, PT, PT, R7, 0x180, RZ ;  /* 0x0000018007097810 */ /* 0x000fe40007ffe0ff */
[----:B------:R-:W-:-:S02]  /*0350*/  ISETP.GE.AND P3, PT, R13, R6, PT ;  /* 0x000000060d00720c */ /* 0x000fc40003f66270 */
[-C--:B------:R-:W-:Y:S02]  /*0360*/  ISETP.GE.AND P0, PT, R11, R6.reuse, PT ;  /* 0x000000060b00720c */ /* 0x080fe40003f06270 */
[----:B------:R-:W-:Y:S02]  /*0370*/  ISETP.GE.AND P1, PT, R9, R6, PT ;  /* 0x000000060900720c */ /* 0x000fe40003f26270 */
[----:B------:R-:W-:Y:S01]  /*0380*/  ISETP.NE.AND P2, PT, R8, 0x4, PT ;  /* 0x000000040800780c */ /* 0x000fe20003f45270 */
[----:B------:R-:W-:-:S12]  /*0390*/  @P4 BRA `(.L_x_6) ;  /* 0x0000000000544947 */ /* 0x000fd80003800000 */
[----:B------:R-:W-:-:S05]  /*03a0*/  IMAD.WIDE R14, R7, 0x4, R4 ;  /* 0x00000004070e7825 */ /* 0x000fca00078e0204 */
[----:B------:R0:W2:Y:S01]  /*03b0*/  LDG.E R10, desc[UR4][R14.64] ;  /* 0x000000040e0a7981 */ /* 0x0000a2000c1e1900 */
[----:B------:R-:W-:Y:S01]  /*03c0*/  MOV R18, 0x3c80f082 ;  /* 0x3c80f08200127802 */ /* 0x000fe20000000f00 */
[----:B------:R-:W-:Y:S02]  /*03d0*/  HFMA2 R17, -RZ, RZ, 1.875, 0 ;  /* 0x3f800000ff117431 */ /* 0x000fe400000001ff */
[----:B0-----:R-:W-:-:S04]  /*03e0*/  IMAD.WIDE R14, R7, 0x4, R2 ;  /* 0x00000004070e7825 */ /* 0x001fc800078e0202 */
[C---:B--2---:R-:W-:Y:S01]  /*03f0*/  FMUL R0, |R10|.reuse, 2.8853900432586669922 ;  /* 0x4038aa3b0a007820 */ /* 0x044fe20000400200 */
[C---:B------:R-:W-:Y:S01]  /*0400*/  FMUL R19, R10.reuse, R10 ;  /* 0x0000000a0a137220 */ /* 0x040fe20000400000 */
[C---:B------:R-:W-:Y:S02]  /*0410*/  FSETP.GE.AND P5, PT, |R10|.reuse, 0.60000002384185791016, PT ;  /* 0x3f19999a0a00780b */ /* 0x040fe40003fa6200 */
[----:B------:R-:W-:Y:S01]  /*0420*/  FSETP.GE.AND P4, PT, |R10|, 9.010913848876953125, PT ;  /* 0x41102cb40a00780b */ /* 0x000fe20003f86200 */
[C---:B------:R-:W-:Y:S01]  /*0430*/  FFMA R18, R19.reuse, R18, -0.052303962409496307373 ;  /* 0xbd563cae13127423 */ /* 0x040fe20000000012 */
[----:B------:R-:W0:Y:S03]  /*0440*/  MUFU.EX2 R0, R0 ;  /* 0x0000000000007308 */ /* 0x000e260000000800 */
[----:B------:R-:W-:Y:S01]  /*0450*/  FFMA R18, R19, R18, 0.1331529766321182251 ;  /* 0x3e08594113127423 */ /* 0x000fe20000000012 */
[----:B0-----:R-:W-:-:S03]  /*0460*/  FADD R16, R0, 1 ;  /* 0x3f80000000107421 */ /* 0x001fc60000000000 */
[----:B------:R-:W-:-:S04]  /*0470*/  FFMA R0, R19, R18, -0.33332768082618713379 ;  /* 0xbeaaa9ed13007423 */ /* 0x000fc80000000012 */
[----:B------:R-:W-:Y:S01]  /*0480*/  FFMA R19, R19, R0, RZ ;  /* 0x0000000013137223 */ /* 0x000fe200000000ff */
[----:B------:R-:W0:Y:S02]  /*0490*/  MUFU.RCP R16, R16 ;  /* 0x0000001000107308 */ /* 0x000e240000001000 */
[----:B0-----:R-:W-:-:S05]  /*04a0*/  FFMA R17, R16, -2, R17 ;  /* 0xc000000010117823 */ /* 0x001fca0000000011 */
[----:B------:R-:W-:-:S04]  /*04b0*/  FSEL R17, R17, 1, !P4 ;  /* 0x3f80000011117808 */ /* 0x000fc80006000000 */
[--C-:B------:R-:W-:Y:S01]  /*04c0*/  LOP3.LUT R17, R17, 0x80000000, R10.reuse, 0xb8, !PT ;  /* 0x8000000011117812 */ /* 0x100fe200078eb80a */
[----:B------:R-:W-:-:S05]  /*04d0*/  @!P5 FFMA R17, R10, R19, R10 ;  /* 0x000000130a11d223 */ /* 0x000fca000000000a */
[----:B------:R0:W-:Y:S02]  /*04e0*/  STG.E desc[UR4][R14.64], R17 ;  /* 0x000000110e007986 */ /* 0x0001e4000c101904 */
.L_x_6:
[----:B------:R-:W-:Y:S05]  /*04f0*/  BSYNC.RECONVERGENT B0 ;  /* 0x0000000000007941 */ /* 0x000fea0003800200 */
.L_x_5:
[----:B------:R-:W-:Y:S04]  /*0500*/  BSSY.RECONVERGENT B0, `(.L_x_7) ;  /* 0x0000017000007945 */ /* 0x000fe80003800200 */
[----:B------:R-:W-:Y:S05]  /*0510*/  @P3 BRA `(.L_x_8) ;  /* 0x0000000000543947 */ /* 0x000fea0003800000 */
[----:B0-----:R-:W-:-:S05]  /*0520*/  IMAD.WIDE R14, R13, 0x4, R4 ;  /* 0x000000040d0e7825 */ /* 0x001fca00078e0204 */
        /* <DEDUP_REMOVED lines=20> */
.L_x_8:
[----:B------:R-:W-:Y:S05]  /*0670*/  BSYNC.RECONVERGENT B0 ;  /* 0x0000000000007941 */ /* 0x000fea0003800200 */
.L_x_7:
[----:B------:R-:W-:Y:S04]  /*0680*/  BSSY.RECONVERGENT B0, `(.L_x_9) ;  /* 0x0000017000007945 */ /* 0x000fe80003800200 */
[----:B------:R-:W-:Y:S05]  /*0690*/  @P0 BRA `(.L_x_10) ;  /* 0x0000000000540947 */ /* 0x000fea0003800000 */
[----:B01----:R-:W-:-:S06]  /*06a0*/  IMAD.WIDE R14, R11, 0x4, R4 ;  /* 0x000000040b0e7825 */ /* 0x003fcc00078e0204 */
[----:B------:R-:W2:Y:S01]  /*06b0*/  LDG.E R14, desc[UR4][R14.64] ;  /* 0x000000040e0e7981 */ /* 0x000ea2000c1e1900 */
[----:B------:R-:W-:Y:S01]  /*06c0*/  MOV R16, 0x3c80f082 ;  /* 0x3c80f08200107802 */ /* 0x000fe20000000f00 */
[----:B------:R-:W-:Y:S02]  /*06d0*/  HFMA2 R13, -RZ, RZ, 1.875, 0 ;  /* 0x3f800000ff0d7431 */ /* 0x000fe400000001ff */
        /* <DEDUP_REMOVED lines=11> */
[----:B0-----:R-:W-:Y:S01]  /*0790*/  FFMA R13, R10, -2, R13 ;  /* 0xc00000000a0d7823 */ /* 0x001fe2000000000d */
[----:B------:R-:W-:-:S04]  /*07a0*/  IMAD.WIDE R10, R11, 0x4, R2 ;  /* 0x000000040b0a7825 */ /* 0x000fc800078e0202 */
[----:B------:R-:W-:-:S04]  /*07b0*/  FSEL R13, R13, 1, !P0 ;  /* 0x3f8000000d0d7808 */ /* 0x000fc80004000000 */
[--C-:B------:R-:W-:Y:S01]  /*07c0*/  LOP3.LUT R13, R13, 0x80000000, R14.reuse, 0xb8, !PT ;  /* 0x800000000d0d7812 */ /* 0x100fe200078eb80e */
[----:B------:R-:W-:-:S05]  /*07d0*/  @!P3 FFMA R13, R14, R17, R14 ;  /* 0x000000110e0db223 */ /* 0x000fca000000000e */
[----:B------:R2:W-:Y:S02]  /*07e0*/  STG.E desc[UR4][R10.64], R13 ;  /* 0x0000000d0a007986 */ /* 0x0005e4000c101904 */
.L_x_10:
[----:B------:R-:W-:Y:S05]  /*07f0*/  BSYNC.RECONVERGENT B0 ;  /* 0x0000000000007941 */ /* 0x000fea0003800200 */
.L_x_9:
[----:B------:R-:W-:Y:S04]  /*0800*/  BSSY.RECONVERGENT B0, `(.L_x_11) ;  /* 0x0000017000007945 */ /* 0x000fe80003800200 */
[----:B------:R-:W-:Y:S05]  /*0810*/  @P1 BRA `(.L_x_12) ;  /* 0x0000000000541947 */ /* 0x000fea0003800000 */
[----:B--2---:R-:W-:-:S05]  /*0820*/  IMAD.WIDE R10, R9, 0x4, R4 ;  /* 0x00000004090a7825 */ /* 0x004fca00078e0204 */
[----:B------:R-:W2:Y:S01]  /*0830*/  LDG.E R13, desc[UR4][R10.64] ;  /* 0x000000040a0d7981 */ /* 0x000ea2000c1e1900 */
[----:B------:R-:W-:Y:S01]  /*0840*/  MOV R16, 0x3c80f082 ;  /* 0x3c80f08200107802 */ /* 0x000fe20000000f00 */
[----:B01----:R-:W-:Y:S02]  /*0850*/  HFMA2 R15, -RZ, RZ, 1.875, 0 ;  /* 0x3f800000ff0f7431 */ /* 0x003fe400000001ff */
        /* <DEDUP_REMOVED lines=13> */
[----:B------:R-:W-:Y:S01]  /*0930*/  LOP3.LUT R15, R10, 0x80000000, R13, 0xb8, !PT ;  /* 0x800000000a0f7812 */ /* 0x000fe200078eb80d */
[----:B------:R-:W-:-:S04]  /*0940*/  IMAD.WIDE R10, R9, 0x4, R2 ;  /* 0x00000004090a7825 */ /* 0x000fc800078e0202 */
[----:B------:R-:W-:-:S05]  /*0950*/  @!P1 FFMA R15, R13, R0, R13 ;  /* 0x000000000d0f9223 */ /* 0x000fca000000000d */
[----:B------:R3:W-:Y:S02]  /*0960*/  STG.E desc[UR4][R10.64], R15 ;  /* 0x0000000f0a007986 */ /* 0x0007e4000c101904 */
.L_x_12:
[----:B------:R-:W-:Y:S05]  /*0970*/  BSYNC.RECONVERGENT B0 ;  /* 0x0000000000007941 */ /* 0x000fea0003800200 */
.L_x_11:
[----:B------:R-:W-:Y:S05]  /*0980*/  @!P2 BRA `(.L_x_4) ;  /* 0x0000000400b0a947 */ /* 0x000fea0003800000 */
[----:B------:R-:W-:-:S07]  /*0990*/  MOV R9, 0x4 ;  /* 0x0000000400097802 */ /* 0x000fce0000000f00 */
.L_x_21:
[C---:B012---:R-:W-:Y:S01]  /*09a0*/  LEA R17, R9.reuse, R7, 0x7 ;  /* 0x0000000709117211 */ /* 0x047fe200078e38ff */
[----:B------:R-:W-:Y:S01]  /*09b0*/  BSSY.RECONVERGENT B0, `(.L_x_13) ;  /* 0x0000020000007945 */ /* 0x000fe20003800200 */
[----:B------:R-:W-:Y:S02]  /*09c0*/  IADD3 R9, PT, PT, R9, 0x4, RZ ;  /* 0x0000000409097810 */ /* 0x000fe40007ffe0ff */
[C---:B------:R-:W-:Y:S02]  /*09d0*/  ISETP.GE.AND P4, PT, R17.reuse, R6, PT ;  /* 0x000000061100720c */ /* 0x040fe40003f86270 */
[C---:B---3--:R-:W-:Y:S02]  /*09e0*/  IADD3 R15, PT, PT, R17.reuse, 0x80, RZ ;  /* 0x00000080110f7810 */ /* 0x048fe40007ffe0ff */
[C---:B--2---:R-:W-:Y:S02]  /*09f0*/  IADD3 R13, PT, PT, R17.reuse, 0x100, RZ ;  /* 0x00000100110d7810 */ /* 0x044fe40007ffe0ff */
[----:B------:R-:W-:-:S02]  /*0a00*/  IADD3 R11, PT, PT, R17, 0x180, RZ ;  /* 0x00000180110b7810 */ /* 0x000fc40007ffe0ff */
[----:B------:R-:W-:Y:S02]  /*0a10*/  ISETP.NE.AND P0, PT, R9, R8, PT ;  /* 0x000000080900720c */ /* 0x000fe40003f05270 */
[-C--:B------:R-:W-:Y:S02]  /*0a20*/  ISETP.GE.AND P3, PT, R15, R6.reuse, PT ;  /* 0x000000060f00720c */ /* 0x080fe40003f66270 */
[-C--:B------:R-:W-:Y:S02]  /*0a30*/  ISETP.GE.AND P2, PT, R13, R6.reuse, PT ;  /* 0x000000060d00720c */ /* 0x080fe40003f46270 */
[----:B------:R-:W-:Y:S01]  /*0a40*/  ISETP.GE.AND P1, PT, R11, R6, PT ;  /* 0x000000060b00720c */ /* 0x000fe20003f26270 */
[----:B------:R-:W-:-:S12]  /*0a50*/  @P4 BRA `(.L_x_14) ;  /* 0x0000000000544947 */ /* 0x000fd80003800000 */
[----:B------:R-:W-:-:S05]  /*0a60*/  IMAD.WIDE R18, R17, 0x4, R4 ;  /* 0x0000000411127825 */ /* 0x000fca00078e0204 */
[----:B------:R-:W2:Y:S01]  /*0a70*/  LDG.E R10, desc[UR4][R18.64] ;  /* 0x00000004120a7981 */ /* 0x000ea2000c1e1900 */
[----:B------:R-:W-:Y:S01]  /*0a80*/  HFMA2 R20, -RZ, RZ, 1.125, -9232 ;  /* 0x3c80f082ff147431 */ /* 0x000fe200000001ff */
[----:B------:R-:W-:Y:S01]  /*0a90*/  MOV R23, 0x3f800000 ;  /* 0x3f80000000177802 */ /* 0x000fe20000000f00 */
        /* <DEDUP_REMOVED lines=12> */
[----:B------:R-:W-:Y:S01]  /*0b60*/  FSEL R19, R16, 1, !P4 ;  /* 0x3f80000010137808 */ /* 0x000fe20006000000 */
[----:B------:R-:W-:-:S03]  /*0b70*/  IMAD.WIDE R16, R17, 0x4, R2 ;  /* 0x0000000411107825 */ /* 0x000fc600078e0202 */
[--C-:B------:R-:W-:Y:S01]  /*0b80*/  LOP3.LUT R19, R19, 0x80000000, R10.reuse, 0xb8, !PT ;  /* 0x8000000013137812 */ /* 0x100fe200078eb80a */
[----:B------:R-:W-:-:S05]  /*0b90*/  @!P5 FFMA R19, R10, R21, R10 ;  /* 0x000000150a13d223 */ /* 0x000fca000000000a */
[----:B------:R0:W-:Y:S02]  /*0ba0*/  STG.E desc[UR4][R16.64], R19 ;  /* 0x0000001310007986 */ /* 0x0001e4000c101904 */
.L_x_14:
[----:B------:R-:W-:Y:S05]  /*0bb0*/  BSYNC.RECONVERGENT B0 ;  /* 0x0000000000007941 */ /* 0x000fea0003800200 */
.L_x_13:
[----:B------:R-:W-:Y:S04]  /*0bc0*/  BSSY.RECONVERGENT B0, `(.L_x_15) ;  /* 0x0000017000007945 */ /* 0x000fe80003800200 */
[----:B------:R-:W-:Y:S05]  /*0bd0*/  @P3 BRA `(.L_x_16) ;  /* 0x0000000000543947 */ /* 0x000fea0003800000 */
[----:B0-----:R-:W-:-:S06]  /*0be0*/  IMAD.WIDE R16, R15, 0x4, R4 ;  /* 0x000000040f107825 */ /* 0x001fcc00078e0204 */
        /* <DEDUP_REMOVED lines=20> */
.L_x_16:
[----:B------:R-:W-:Y:S05]  /*0d30*/  BSYNC.RECONVERGENT B0 ;  /* 0x0000000000007941 */ /* 0x000fea0003800200 */
.L_x_15:
[----:B------:R-:W-:Y:S04]  /*0d40*/  BSSY.RECONVERGENT B0, `(.L_x_17) ;  /* 0x0000017000007945 */ /* 0x000fe80003800200 */
[----:B------:R-:W-:Y:S05]  /*0d50*/  @P2 BRA `(.L_x_18) ;  /* 0x0000000000542947 */ /* 0x000fea0003800000 */
[----:B-1----:R-:W-:-:S05]  /*0d60*/  IMAD.WIDE R14, R13, 0x4, R4 ;  /* 0x000000040d0e7825 */ /* 0x002fca00078e0204 */
[----:B------:R1:W2:Y:S01]  /*0d70*/  LDG.E R10, desc[UR4][R14.64] ;  /* 0x000000040e0a7981 */ /* 0x0002a2000c1e1900 */
[----:B------:R-:W-:Y:S01]  /*0d80*/  HFMA2 R18, -RZ, RZ, 1.125, -9232 ;  /* 0x3c80f082ff127431 */ /* 0x000fe200000001ff */
[----:B0-----:R-:W-:Y:S01]  /*0d90*/  MOV R17, 0x3f800000 ;  /* 0x3f80000000117802 */ /* 0x001fe20000000f00 */
[----:B-1----:R-:W-:-:S04]  /*0da0*/  IMAD.WIDE R14, R13, 0x4, R2 ;  /* 0x000000040d0e7825 */ /* 0x002fc800078e0202 */
        /* <DEDUP_REMOVED lines=16> */
.L_x_18:
[----:B------:R-:W-:Y:S05]  /*0eb0*/  BSYNC.RECONVERGENT B0 ;  /* 0x0000000000007941 */ /* 0x000fea0003800200 */
.L_x_17:
[----:B------:R-:W-:Y:S04]  /*0ec0*/  BSSY.RECONVERGENT B0, `(.L_x_19) ;  /* 0x0000017000007945 */ /* 0x000fe80003800200 */
[----:B------:R-:W-:Y:S05]  /*0ed0*/  @P1 BRA `(.L_x_20) ;  /* 0x0000000000541947 */ /* 0x000fea0003800000 */
[----:B-12---:R-:W-:-:S06]  /*0ee0*/  IMAD.WIDE R14, R11, 0x4, R4 ;  /* 0x000000040b0e7825 */ /* 0x006fcc00078e0204 */
[----:B------:R-:W2:Y:S01]  /*0ef0*/  LDG.E R14, desc[UR4][R14.64] ;  /* 0x000000040e0e7981 */ /* 0x000ea2000c1e1900 */
[----:B0-----:R-:W-:Y:S01]  /*0f00*/  HFMA2 R16, -RZ, RZ, 1.125, -9232 ;  /* 0x3c80f082ff107431 */ /* 0x001fe200000001ff */
        /* <DEDUP_REMOVED lines=18> */
.L_x_20:
[----:B------:R-:W-:Y:S05]  /*1030*/  BSYNC.RECONVERGENT B0 ;  /* 0x0000000000007941 */ /* 0x000fea0003800200 */
.L_x_19:
[----:B------:R-:W-:Y:S05]  /*1040*/  @P0 BRA `(.L_x_21) ;  /* 0xfffffff800540947 */ /* 0x000fea000383ffff */
.L_x_4:
[----:B------:R-:W-:-:S13]  /*1050*/  ISETP.NE.AND P0, PT, R12, RZ, PT ;  /* 0x000000ff0c00720c */ /* 0x000fda0003f05270 */
[----:B------:R-:W-:Y:S05]  /*1060*/  @!P0 EXIT ;  /* 0x000000000000894d */ /* 0x000fea0003800000 */
[----:B------:R-:W-:-:S13]  /*1070*/  ISETP.NE.AND P0, PT, R12, 0x1, PT ;  /* 0x000000010c00780c */ /* 0x000fda0003f05270 */
[----:B------:R-:W-:Y:S05]  /*1080*/  @!P0 BRA `(.L_x_22) ;  /* 0x0000000000d48947 */ /* 0x000fea0003800000 */
[----:B012---:R-:W-:Y:S01]  /*1090*/  LEA R17, R8, R7, 0x7 ;  /* 0x0000000708117211 */ /* 0x007fe200078e38ff */
[----:B------:R-:W-:Y:S03]  /*10a0*/  BSSY.RECONVERGENT B0, `(.L_x_23) ;  /* 0x000001a000007945 */ /* 0x000fe60003800200 */
[C---:B------:R-:W-:Y:S02]  /*10b0*/  ISETP.GE.AND P0, PT, R17.reuse, R6, PT ;  /* 0x000000061100720c */ /* 0x040fe40003f06270 */
[----:B------:R-:W-:-:S04]  /*10c0*/  IADD3 R9, PT, PT, R17, 0x80, RZ ;  /* 0x0000008011097810 */ /* 0x000fc80007ffe0ff */
[----:B------:R-:W-:-:S07]  /*10d0*/  ISETP.GE.AND P2, PT, R9, R6, PT ;  /* 0x000000060900720c */ /* 0x000fce0003f46270 */
[----:B------:R-:W-:Y:S06]  /*10e0*/  @P0 BRA `(.L_x_24) ;  /* 0x0000000000540947 */ /* 0x000fec0003800000 */
[----:B---3--:R-:W-:-:S05]  /*10f0*/  IMAD.WIDE R10, R17, 0x4, R4 ;  /* 0x00000004110a7825 */ /* 0x008fca00078e0204 */
        /* <DEDUP_REMOVED lines=20> */
.L_x_24:
[----:B------:R-:W-:Y:S05]  /*1240*/  BSYNC.RECONVERGENT B0 ;  /* 0x0000000000007941 */ /* 0x000fea0003800200 */
.L_x_23:
[----:B------:R-:W-:Y:S04]  /*1250*/  BSSY.RECONVERGENT B0, `(.L_x_25) ;  /* 0x0000017000007945 */ /* 0x000fe80003800200 */
[----:B------:R-:W-:Y:S05]  /*1260*/  @P2 BRA `(.L_x_26) ;  /* 0x0000000000542947 */ /* 0x000fea0003800000 */
[----:B0--3--:R-:W-:-:S05]  /*1270*/  IMAD.WIDE R10, R9, 0x4, R4 ;  /* 0x00000004090a7825 */ /* 0x009fca00078e0204 */
        /* <DEDUP_REMOVED lines=20> */
.L_x_26:
[----:B------:R-:W-:Y:S05]  /*13c0*/  BSYNC.RECONVERGENT B0 ;  /* 0x0000000000007941 */ /* 0x000fea0003800200 */
.L_x_25:
[----:B------:R-:W-:-:S07]  /*13d0*/  IADD3 R8, PT, PT, R8, 0x2, RZ ;  /* 0x0000000208087810 */ /* 0x000fce0007ffe0ff */
.L_x_22:
[----:B------:R-:W4:Y:S02]  /*13e0*/  LDC R0, c[0x0][0x388] ;  /* 0x0000e200ff007b82 */ /* 0x000f240000000800 */
[----:B----4-:R-:W-:-:S04]  /*13f0*/  LOP3.LUT R0, R0, 0x1, RZ, 0xc0, !PT ;  /* 0x0000000100007812 */ /* 0x010fc800078ec0ff */
[----:B------:R-:W-:-:S13]  /*1400*/  ISETP.NE.U32.AND P0, PT, R0, 0x1, PT ;  /* 0x000000010000780c */ /* 0x000fda0003f05070 */
[----:B------:R-:W-:Y:S05]  /*1410*/  @P0 EXIT ;  /* 0x000000000000094d */ /* 0x000fea0003800000 */
[----:B0123--:R-:W-:-:S04]  /*1420*/  LEA R11, R8, R7, 0x7 ;  /* 0x00000007080b7211 */ /* 0x00ffc800078e38ff */
[----:B------:R-:W-:-:S13]  /*1430*/  ISETP.GE.AND P0, PT, R11, R6, PT ;  /* 0x000000060b00720c */ /* 0x000fda0003f06270 */
[----:B------:R-:W-:Y:S05]  /*1440*/  @P0 EXIT ;  /* 0x000000000000094d */ /* 0x000fea0003800000 */
[----:B------:R-:W-:-:S06]  /*1450*/  IMAD.WIDE R4, R11, 0x4, R4 ;  /* 0x000000040b047825 */ /* 0x000fcc00078e0204 */
[----:B------:R-:W2:Y:S01]  /*1460*/  LDG.E R4, desc[UR4][R4.64] ;  /* 0x0000000404047981 */ /* 0x000ea2000c1e1900 */
[----:B------:R-:W-:Y:S01]  /*1470*/  HFMA2 R8, -RZ, RZ, 1.125, -9232 ;  /* 0x3c80f082ff087431 */ /* 0x000fe200000001ff */
[----:B------:R-:W-:Y:S01]  /*1480*/  MOV R7, 0x3f800000 ;  /* 0x3f80000000077802 */ /* 0x000fe20000000f00 */
[----:B------:R-:W-:-:S04]  /*1490*/  IMAD.WIDE R2, R11, 0x4, R2 ;  /* 0x000000040b027825 */ /* 0x000fc800078e0202 */
        /* <DEDUP_REMOVED lines=15> */
[----:B------:R-:W-:Y:S01]  /*1590*/  STG.E desc[UR4][R2.64], R7 ;  /* 0x0000000702007986 */ /* 0x000fe2000c101904 */
[----:B------:R-:W-:Y:S05]  /*15a0*/  EXIT ;  /* 0x000000000000794d */ /* 0x000fea0003800000 */
.L_x_3:
[----:B------:R-:W-:-:S13]  /*15b0*/  ISETP.GE.AND P0, PT, R16, 0x1, PT ;  /* 0x000000011000780c */ /* 0x000fda0003f06270 */
[----:B------:R-:W-:Y:S05]  /*15c0*/  @!P0 EXIT ;  /* 0x000000000000894d */ /* 0x000fea0003800000 */
[C---:B------:R-:W-:Y:S01]  /*15d0*/  ISETP.GE.U32.AND P1, PT, R16.reuse, 0x4, PT ;  /* 0x000000041000780c */ /* 0x040fe20003f26070 */
[----:B------:R-:W-:Y:S01]  /*15e0*/  HFMA2 R6, -RZ, RZ, 0, 0 ;  /* 0x00000000ff067431 */ /* 0x000fe200000001ff */
[----:B------:R-:W-:-:S04]  /*15f0*/  LOP3.LUT R22, R16, 0x3, RZ, 0xc0, !PT ;  /* 0x0000000310167812 */ /* 0x000fc800078ec0ff */
[----:B------:R-:W-:-:S07]  /*1600*/  ISETP.NE.AND P0, PT, R22, RZ, PT ;  /* 0x000000ff1600720c */ /* 0x000fce0003f05270 */
[----:B------:R-:W-:Y:S06]  /*1610*/  @!P1 BRA `(.L_x_27) ;  /* 0x0000000400549947 */ /* 0x000fec0003800000 */
[----:B------:R-:W-:Y:S02]  /*1620*/  IADD3 R8, P1, PT, R8, 0x400, RZ ;  /* 0x0000040008087810 */ /* 0x000fe40007f3e0ff */
[----:B------:R-:W-:Y:S02]  /*1630*/  LOP3.LUT R6, R16, 0x7ffffffc, RZ, 0xc0, !PT ;  /* 0x7ffffffc10067812 */ /* 0x000fe400078ec0ff */
[C---:B------:R-:W-:Y:S02]  /*1640*/  IADD3 R10, P2, PT, R8.reuse, UR10, RZ ;  /* 0x0000000a080a7c10 */ /* 0x040fe4000ff5e0ff */
[----:B------:R-:W-:Y:S02]  /*1650*/  IADD3.X R0, PT, PT, RZ, R0, RZ, P1, !PT ;  /* 0x00000000ff007210 */ /* 0x000fe40000ffe4ff */
[----:B------:R-:W-:Y:S02]  /*1660*/  IADD3 R8, P1, PT, R8, UR8, RZ ;  /* 0x0000000808087c10 */ /* 0x000fe4000ff3e0ff */
[----:B------:R-:W-:-:S02]  /*1670*/  IADD3.X R11, PT, PT, R0, UR11, RZ, P2, !PT ;  /* 0x0000000b000b7c10 */ /* 0x000fc400097fe4ff */
[----:B------:R-:W-:Y:S02]  /*1680*/  IADD3.X R9, PT, PT, R0, UR9, RZ, P1, !PT ;  /* 0x0000000900097c10 */ /* 0x000fe40008ffe4ff */
[----:B------:R-:W-:Y:S02]  /*1690*/  MOV R17, R7 ;  /* 0x0000000700117202 */ /* 0x000fe40000000f00 */
[----:B------:R-:W-:-:S07]  /*16a0*/  IADD3 R18, PT, PT, -R6, RZ, RZ ;  /* 0x000000ff06127210 */ /* 0x000fce0007ffe1ff */
.L_x_28:
[----:B------:R-:W-:-:S05]  /*16b0*/  IMAD.WIDE R12, R17, 0x4, R10 ;  /* 0x00000004110c7825 */ /* 0x000fca00078e020a */
[----:B------:R-:W2:Y:S01]  /*16c0*/  LDG.E R21, desc[UR4][R12.64+-0x400] ;  /* 0xfffc00040c157981 */ /* 0x000ea2000c1e1900 */
[----:B------:R-:W-:Y:S01]  /*16d0*/  MOV R20, 0x3c80f082 ;  /* 0x3c80f08200147802 */ /* 0x000fe20000000f00 */
[----:B0-----:R-:W-:Y:S02]  /*16e0*/  HFMA2 R19, -RZ, RZ, 1.875, 0 ;  /* 0x3f800000ff137431 */ /* 0x001fe400000001ff */
        /* <DEDUP_REMOVED lines=16> */
[----:B------:R0:W-:Y:S04]  /*17f0*/  STG.E desc[UR4][R14.64+-0x400], R23 ;  /* 0xfffc00170e007986 */ /* 0x0001e8000c101904 */
[----:B------:R-:W2:Y:S02]  /*1800*/  LDG.E R21, desc[UR4][R12.64+-0x200] ;  /* 0xfffe00040c157981 */ /* 0x000ea4000c1e1900 */
[C---:B--2---:R-:W-:Y:S01]  /*1810*/  FMUL R24, |R21|.reuse, 2.8853900432586669922 ;  /* 0x4038aa3b15187820 */ /* 0x044fe20000400200 */
[C---:B------:R-:W-:Y:S01]  /*1820*/  FMUL R27, R21.reuse, R21 ;  /* 0x00000015151b7220 */ /* 0x040fe20000400000 */
[C---:B------:R-:W-:Y:S02]  /*1830*/  FSETP.GE.AND P1, PT, |R21|.reuse, 9.010913848876953125, PT ;  /* 0x41102cb41500780b */ /* 0x040fe40003f26200 */
[----:B------:R-:W-:Y:S01]  /*1840*/  FSETP.GE.AND P2, PT, |R21|, 0.60000002384185791016, PT ;  /* 0x3f19999a1500780b */ /* 0x000fe20003f46200 */
[C---:B------:R-:W-:Y:S01]  /*1850*/  FFMA R26, R27.reuse, R20, -0.052303962409496307373 ;  /* 0xbd563cae1b1a7423 */ /* 0x040fe20000000014 */
[----:B------:R-:W1:Y:S03]  /*1860*/  MUFU.EX2 R24, R24 ;  /* 0x0000001800187308 */ /* 0x000e660000000800 */
[----:B------:R-:W-:Y:S01]  /*1870*/  FFMA R28, R27, R26, 0.1331529766321182251 ;  /* 0x3e0859411b1c7423 */ /* 0x000fe2000000001a */
[----:B-1----:R-:W-:-:S04]  /*1880*/  FADD R25, R24, 1 ;  /* 0x3f80000018197421 */ /* 0x002fc80000000000 */
[----:B------:R-:W1:Y:S02]  /*1890*/  MUFU.RCP R0, R25 ;  /* 0x0000001900007308 */ /* 0x000e640000001000 */
[----:B-1----:R-:W-:-:S05]  /*18a0*/  FFMA R0, R0, -2, R19 ;  /* 0xc000000000007823 */ /* 0x002fca0000000013 */
[----:B------:R-:W-:Y:S01]  /*18b0*/  FSEL R26, R0, 1, !P1 ;  /* 0x3f800000001a7808 */ /* 0x000fe20004800000 */
[----:B------:R-:W-:-:S03]  /*18c0*/  FFMA R0, R27, R28, -0.33332768082618713379 ;  /* 0xbeaaa9ed1b007423 */ /* 0x000fc6000000001c */
[----:B0-----:R-:W-:Y:S01]  /*18d0*/  LOP3.LUT R23, R26, 0x80000000, R21, 0xb8, !PT ;  /* 0x800000001a177812 */ /* 0x001fe200078eb815 */
[----:B------:R-:W-:-:S04]  /*18e0*/  FFMA R0, R27, R0, RZ ;  /* 0x000000001b007223 */ /* 0x000fc800000000ff */
        /* <DEDUP_REMOVED lines=19> */
[----:B------:R-:W2:Y:S01]  /*1a20*/  LDG.E R12, desc[UR4][R12.64+0x200] ;  /* 0x000200040c0c7981 */ /* 0x000ea2000c1e1900 */
[----:B------:R-:W-:Y:S02]  /*1a30*/  IADD3 R18, PT, PT, R18, 0x4, RZ ;  /* 0x0000000412127810 */ /* 0x000fe40007ffe0ff */
[----:B------:R-:W-:Y:S01]  /*1a40*/  IADD3 R17, PT, PT, R17, 0x200, RZ ;  /* 0x0000020011117810 */ /* 0x000fe20007ffe0ff */
[C---:B--2---:R-:W-:Y:S01]  /*1a50*/  FMUL R21, |R12|.reuse, 2.8853900432586669922 ;  /* 0x4038aa3b0c157820 */ /* 0x044fe20000400200 */
[C---:B------:R-:W-:Y:S01]  /*1a60*/  FMUL R25, R12.reuse, R12 ;  /* 0x0000000c0c197220 */ /* 0x040fe20000400000 */
[----:B------:R-:W-:-:S02]  /*1a70*/  FSETP.GE.AND P2, PT, |R12|, 0.60000002384185791016, PT ;  /* 0x3f19999a0c00780b */ /* 0x000fc40003f46200 */
[----:B------:R-:W-:Y:S01]  /*1a80*/  FSETP.GE.AND P1, PT, |R12|, 9.010913848876953125, PT ;  /* 0x41102cb40c00780b */ /* 0x000fe20003f26200 */
[C---:B------:R-:W-:Y:S01]  /*1a90*/  FFMA R20, R25.reuse, R20, -0.052303962409496307373 ;  /* 0xbd563cae19147423 */ /* 0x040fe20000000014 */
[----:B------:R-:W1:Y:S03]  /*1aa0*/  MUFU.EX2 R21, R21 ;  /* 0x0000001500157308 */ /* 0x000e660000000800 */
[----:B------:R-:W-:-:S04]  /*1ab0*/  FFMA R0, R25, R20, 0.1331529766321182251 ;  /* 0x3e08594119007423 */ /* 0x000fc80000000014 */
[----:B------:R-:W-:-:S04]  /*1ac0*/  FFMA R0, R25, R0, -0.33332768082618713379 ;  /* 0xbeaaa9ed19007423 */ /* 0x000fc80000000000 */
[----:B------:R-:W-:Y:S01]  /*1ad0*/  FFMA R25, R25, R0, RZ ;  /* 0x0000000019197223 */ /* 0x000fe200000000ff */
[----:B-1----:R-:W-:-:S06]  /*1ae0*/  FADD R24, R21, 1 ;  /* 0x3f80000015187421 */ /* 0x002fcc0000000000 */
[----:B------:R-:W1:Y:S02]  /*1af0*/  MUFU.RCP R24, R24 ;  /* 0x0000001800187308 */ /* 0x000e640000001000 */
[----:B-1----:R-:W-:-:S05]  /*1b00*/  FFMA R19, R24, -2, R19 ;  /* 0xc000000018137823 */ /* 0x002fca0000000013 */
[----:B------:R-:W-:Y:S02]  /*1b10*/  FSEL R19, R19, 1, !P1 ;  /* 0x3f80000013137808 */ /* 0x000fe40004800000 */
[----:B------:R-:W-:Y:S02]  /*1b20*/  ISETP.NE.AND P1, PT, R18, RZ, PT ;  /* 0x000000ff1200720c */ /* 0x000fe40003f25270 */
[--C-:B------:R-:W-:Y:S01]  /*1b30*/  LOP3.LUT R19, R19, 0x80000000, R12.reuse, 0xb8, !PT ;  /* 0x8000000013137812 */ /* 0x100fe200078eb80c */
[----:B------:R-:W-:-:S05]  /*1b40*/  @!P2 FFMA R19, R12, R25, R12 ;  /* 0x000000190c13a223 */ /* 0x000fca000000000c */
[----:B------:R0:W-:Y:S05]  /*1b50*/  STG.E desc[UR4][R14.64+0x200], R19 ;  /* 0x000200130e007986 */ /* 0x0001ea000c101904 */
[----:B------:R-:W-:Y:S05]  /*1b60*/  @P1 BRA `(.L_x_28) ;  /* 0xfffffff800d01947 */ /* 0x000fea000383ffff */
.L_x_27:
[----:B------:R-:W-:Y:S05]  /*1b70*/  @!P0 EXIT ;  /* 0x000000000000894d */ /* 0x000fea0003800000 */
[----:B------:R-:W-:Y:S02]  /*1b80*/  ISETP.NE.AND P0, PT, R22, 0x1, PT ;  /* 0x000000011600780c */ /* 0x000fe40003f05270 */
[----:B------:R-:W-:-:S04]  /*1b90*/  LOP3.LUT R16, R16, 0x1, RZ, 0xc0, !PT ;  /* 0x0000000110107812 */ /* 0x000fc800078ec0ff */
[----:B------:R-:W-:-:S07]  /*1ba0*/  ISETP.NE.U32.AND P2, PT, R16, 0x1, PT ;  /* 0x000000011000780c */ /* 0x000fce0003f45070 */
[----:B------:R-:W-:Y:S06]  /*1bb0*/  @!P0 BRA `(.L_x_29) ;  /* 0x0000000000a08947 */ /* 0x000fec0003800000 */
[----:B------:R-:W-:-:S05]  /*1bc0*/  LEA R11, R6, R7, 0x7 ;  /* 0x00000007060b7211 */ /* 0x000fca00078e38ff */
[----:B------:R-:W-:-:S05]  /*1bd0*/  IMAD.WIDE R8, R11, 0x4, R4 ;  /* 0x000000040b087825 */ /* 0x000fca00078e0204 */
[----:B------:R-:W2:Y:S01]  /*1be0*/  LDG.E R13, desc[UR4][R8.64] ;  /* 0x00000004080d7981 */ /* 0x000ea2000c1e1900 */
[----:B------:R-:W-:Y:S01]  /*1bf0*/  MOV R18, 0x3c80f082 ;  /* 0x3c80f08200127802 */ /* 0x000fe20000000f00 */
[----:B------:R-:W-:Y:S02]  /*1c00*/  HFMA2 R12, -RZ, RZ, 1.875, 0 ;  /* 0x3f800000ff0c7431 */ /* 0x000fe400000001ff */
[C---:B--2---:R-:W-:Y:S01]  /*1c10*/  FMUL R0, |R13|.reuse, 2.8853900432586669922 ;  /* 0x4038aa3b0d007820 */ /* 0x044fe20000400200 */
[C---:B------:R-:W-:Y:S01]  /*1c20*/  FMUL R17, R13.reuse, R13 ;  /* 0x0000000d0d117220 */ /* 0x040fe20000400000 */
[C---:B------:R-:W-:Y:S02]  /*1c30*/  FSETP.GE.AND P1, PT, |R13|.reuse, 0.60000002384185791016, PT ;  /* 0x3f19999a0d00780b */ /* 0x040fe40003f26200 */
[----:B------:R-:W-:Y:S01]  /*1c40*/  FSETP.GE.AND P0, PT, |R13|, 9.010913848876953125, PT ;  /* 0x41102cb40d00780b */ /* 0x000fe20003f06200 */
[C---:B0-----:R-:W-:Y:S01]  /*1c50*/  FFMA R14, R17.reuse, R18, -0.052303962409496307373 ;  /* 0xbd563cae110e7423 */ /* 0x041fe20000000012 */
[----:B------:R-:W0:Y:S03]  /*1c60*/  MUFU.EX2 R0, R0 ;  /* 0x0000000000007308 */ /* 0x000e260000000800 */
[----:B------:R-:W-:Y:S01]  /*1c70*/  FFMA R16, R17, R14, 0.1331529766321182251 ;  /* 0x3e08594111107423 */ /* 0x000fe2000000000e */
[----:B0-----:R-:W-:-:S03]  /*1c80*/  FADD R10, R0, 1 ;  /* 0x3f800000000a7421 */ /* 0x001fc60000000000 */
[C---:B------:R-:W-:Y:S01]  /*1c90*/  FFMA R0, R17.reuse, R16, -0.33332768082618713379 ;  /* 0xbeaaa9ed11007423 */ /* 0x040fe20000000010 */
[----:B------:R0:W1:Y:S03]  /*1ca0*/  MUFU.RCP R15, R10 ;  /* 0x0000000a000f7308 */ /* 0x0000660000001000 */
[----:B------:R-:W-:Y:S01]  /*1cb0*/  FFMA R0, R17, R0, RZ ;  /* 0x0000000011007223 */ /* 0x000fe200000000ff */
[----:B0-----:R-:W-:-:S04]  /*1cc0*/  IMAD.WIDE R10, R11, 0x4, R2 ;  /* 0x000000040b0a7825 */ /* 0x001fc800078e0202 */
[----:B-1----:R-:W-:-:S05]  /*1cd0*/  FFMA R15, R15, -2, R12 ;  /* 0xc00000000f0f7823 */ /* 0x002fca000000000c */
[----:B------:R-:W-:-:S04]  /*1ce0*/  FSEL R14, R15, 1, !P0 ;  /* 0x3f8000000f0e7808 */ /* 0x000fc80004000000 */
[--C-:B------:R-:W-:Y:S01]  /*1cf0*/  LOP3.LUT R15, R14, 0x80000000, R13.reuse, 0xb8, !PT ;  /* 0x800000000e0f7812 */ /* 0x100fe200078eb80d */
[----:B------:R-:W-:-:S05]  /*1d00*/  @!P1 FFMA R15, R13, R0, R13 ;  /* 0x000000000d0f9223 */ /* 0x000fca000000000d */
[----:B------:R1:W-:Y:S04]  /*1d10*/  STG.E desc[UR4][R10.64], R15 ;  /* 0x0000000f0a007986 */ /* 0x0003e8000c101904 */
[----:B------:R-:W2:Y:S01]  /*1d20*/  LDG.E R8, desc[UR4][R8.64+0x200] ;  /* 0x0002000408087981 */ /* 0x000ea2000c1e1900 */
[----:B------:R-:W-:Y:S01]  /*1d30*/  IADD3 R6, PT, PT, R6, 0x2, RZ ;  /* 0x0000000206067810 */ /* 0x000fe20007ffe0ff */
[C---:B--2---:R-:W-:Y:S01]  /*1d40*/  FMUL R13, |R8|.reuse, 2.8853900432586669922 ;  /* 0x4038aa3b080d7820 */ /* 0x044fe20000400200 */
[C---:B------:R-:W-:Y:S01]  /*1d50*/  FMUL R19, R8.reuse, R8 ;  /* 0x0000000808137220 */ /* 0x040fe20000400000 */
[C---:B------:R-:W-:Y:S02]  /*1d60*/  FSETP.GE.AND P1, PT, |R8|.reuse, 0.60000002384185791016, PT ;  /* 0x3f19999a0800780b */ /* 0x040fe40003f26200 */
[----:B------:R-:W-:Y:S01]  /*1d70*/  FSETP.GE.AND P0, PT, |R8|, 9.010913848876953125, PT ;  /* 0x41102cb40800780b */ /* 0x000fe20003f06200 */
[C---:B------:R-:W-:Y:S01]  /*1d80*/  FFMA R0, R19.reuse, R18, -0.052303962409496307373 ;  /* 0xbd563cae13007423 */ /* 0x040fe20000000012 */
[----:B------:R-:W0:Y:S03]  /*1d90*/  MUFU.EX2 R13, R13 ;  /* 0x0000000d000d7308 */ /* 0x000e260000000800 */
[----:B------:R-:W-:-:S04]  /*1da0*/  FFMA R0, R19, R0, 0.1331529766321182251 ;  /* 0x3e08594113007423 */ /* 0x000fc80000000000 */
[----:B------:R-:W-:-:S04]  /*1db0*/  FFMA R0, R19, R0, -0.33332768082618713379 ;  /* 0xbeaaa9ed13007423 */ /* 0x000fc80000000000 */
[----:B------:R-:W-:Y:S01]  /*1dc0*/  FFMA R19, R19, R0, RZ ;  /* 0x0000000013137223 */ /* 0x000fe200000000ff */
[----:B0-----:R-:W-:-:S04]  /*1dd0*/  FADD R14, R13, 1 ;  /* 0x3f8000000d0e7421 */ /* 0x001fc80000000000 */
[----:B------:R-:W0:Y:S02]  /*1de0*/  MUFU.RCP R17, R14 ;  /* 0x0000000e00117308 */ /* 0x000e240000001000 */
[----:B0-----:R-:W-:-:S05]  /*1df0*/  FFMA R17, R17, -2, R12 ;  /* 0xc000000011117823 */ /* 0x001fca000000000c */
[----:B------:R-:W-:-:S04]  /*1e00*/  FSEL R17, R17, 1, !P0 ;  /* 0x3f80000011117808 */ /* 0x000fc80004000000 */
[--C-:B------:R-:W-:Y:S01]  /*1e10*/  LOP3.LUT R17, R17, 0x80000000, R8.reuse, 0xb8, !PT ;  /* 0x8000000011117812 */ /* 0x100fe200078eb808 */
[----:B------:R-:W-:-:S05]  /*1e20*/  @!P1 FFMA R17, R8, R19, R8 ;  /* 0x0000001308119223 */ /* 0x000fca0000000008 */
[----:B------:R1:W-:Y:S02]  /*1e30*/  STG.E desc[UR4][R10.64+0x200], R17 ;  /* 0x000200110a007986 */ /* 0x0003e4000c101904 */
.L_x_29:
[----:B------:R-:W-:Y:S05]  /*1e40*/  @P2 EXIT ;  /* 0x000000000000294d */ /* 0x000fea0003800000 */
[----:B------:R-:W-:-:S05]  /*1e50*/  LEA R7, R6, R7, 0x7 ;  /* 0x0000000706077211 */ /* 0x000fca00078e38ff */
[----:B------:R-:W-:-:S06]  /*1e60*/  IMAD.WIDE R4, R7, 0x4, R4 ;  /* 0x0000000407047825 */ /* 0x000fcc00078e0204 */
[----:B------:R-:W2:Y:S01]  /*1e70*/  LDG.E R4, desc[UR4][R4.64] ;  /* 0x0000000404047981 */ /* 0x000ea2000c1e1900 */
[----:B-1----:R-:W-:Y:S01]  /*1e80*/  MOV R10, 0x3c80f082 ;  /* 0x3c80f082000a7802 */ /* 0x002fe20000000f00 */
[----:B------:R-:W-:Y:S02]  /*1e90*/  HFMA2 R11, -RZ, RZ, 1.875, 0 ;  /* 0x3f800000ff0b7431 */ /* 0x000fe400000001ff */
[----:B------:R-:W-:-:S04]  /*1ea0*/  IMAD.WIDE R2, R7, 0x4, R2 ;  /* 0x0000000407027825 */ /* 0x000fc800078e0202 */
[C---:B--2---:R-:W-:Y:S01]  /*1eb0*/  FMUL R0, |R4|.reuse, 2.8853900432586669922 ;  /* 0x4038aa3b04007820 */ /* 0x044fe20000400200 */
[C---:B------:R-:W-:Y:S01]  /*1ec0*/  FMUL R9, R4.reuse, R4 ;  /* 0x0000000404097220 */ /* 0x040fe20000400000 */
[C---:B------:R-:W-:Y:S02]  /*1ed0*/  FSETP.GE.AND P1, PT, |R4|.reuse, 0.60000002384185791016, PT ;  /* 0x3f19999a0400780b */ /* 0x040fe40003f26200 */
[----:B------:R-:W-:Y:S01]  /*1ee0*/  FSETP.GE.AND P0, PT, |R4|, 9.010913848876953125, PT ;  /* 0x41102cb40400780b */ /* 0x000fe20003f06200 */
[C---:B------:R-:W-:Y:S01]  /*1ef0*/  FFMA R10, R9.reuse, R10, -0.052303962409496307373 ;  /* 0xbd563cae090a7423 */ /* 0x040fe2000000000a */
[----:B------:R-:W1:Y:S03]  /*1f00*/  MUFU.EX2 R0, R0 ;  /* 0x0000000000007308 */ /* 0x000e660000000800 */
[----:B------:R-:W-:Y:S01]  /*1f10*/  FFMA R10, R9, R10, 0.1331529766321182251 ;  /* 0x3e085941090a7423 */ /* 0x000fe2000000000a */
[----:B-1----:R-:W-:-:S03]  /*1f20*/  FADD R6, R0, 1 ;  /* 0x3f80000000067421 */ /* 0x002fc60000000000 */
[----:B------:R-:W-:-:S04]  /*1f30*/  FFMA R0, R9, R10, -0.33332768082618713379 ;  /* 0xbeaaa9ed09007423 */ /* 0x000fc8000000000a */
[----:B------:R-:W-:Y:S01]  /*1f40*/  FFMA R9, R9, R0, RZ ;  /* 0x0000000009097223 */ /* 0x000fe200000000ff */
[----:B------:R-:W1:Y:S02]  /*1f50*/  MUFU.RCP R6, R6 ;  /* 0x0000000600067308 */ /* 0x000e640000001000 */
[----:B-1----:R-:W-:-:S05]  /*1f60*/  FFMA R8, R6, -2, R11 ;  /* 0xc000000006087823 */ /* 0x002fca000000000b */
[----:B------:R-:W-:-:S04]  /*1f70*/  FSEL R5, R8, 1, !P0 ;  /* 0x3f80000008057808 */ /* 0x000fc80004000000 */
[--C-:B------:R-:W-:Y:S01]  /*1f80*/  LOP3.LUT R5, R5, 0x80000000, R4.reuse, 0xb8, !PT ;  /* 0x8000000005057812 */ /* 0x100fe200078eb804 */
[----:B------:R-:W-:-:S05]  /*1f90*/  @!P1 FFMA R5, R4, R9, R4 ;  /* 0x0000000904059223 */ /* 0x000fca0000000004 */
[----:B------:R-:W-:Y:S01]  /*1fa0*/  STG.E desc[UR4][R2.64], R5 ;  /* 0x0000000502007986 */ /* 0x000fe2000c101904 */
[----:B------:R-:W-:Y:S05]  /*1fb0*/  EXIT ;  /* 0x000000000000794d */ /* 0x000fea0003800000 */
.L_x_30:
[----:B------:R-:W-:-:S00]  /*1fc0*/  BRA `(.L_x_30) ;  /* 0xfffffffc00fc7947 */ /* 0x000fc0000383ffff */
[----:B------:R-:W-:-:S00]  /*1fd0*/  NOP ;  /* 0x0000000000007918 */ /* 0x000fc00000000000 */
        /* <DEDUP_REMOVED lines=10> */
.L_x_245:


//--------------------- .text._ZN3cub18CUB_300001_SM_10006detail9transform16transform_kernelINS2_10policy_hubILb1EN4cuda3std3__45tupleIJN6thrust24THRUST_300001_SM_1000_NS6detail15normal_iteratorINSA_10device_ptrIfEEEEEEEE10policy1000Ei8sigmoid2IfESF_JPfEEEvT0_iT1_T2_DpNS2_10kernel_argIT3_EE --------------------------
	.section	.text._ZN3cub18CUB_300001_SM_10006detail9transform16transform_kernelINS2_10policy_hubILb1EN4cuda3std3__45tupleIJN6thrust24THRUST_300001_SM_1000_NS6detail15normal_iteratorINSA_10device_ptrIfEEEEEEEE10policy1000Ei8sigmoid2IfESF_JPfEEEvT0_iT1_T2_DpNS2_10kernel_argIT3_EE,"ax",@progbits
	.align	128
        .global         _ZN3cub18CUB_300001_SM_10006detail9transform16transform_kernelINS2_10policy_hubILb1EN4cuda3std3__45tupleIJN6thrust24THRUST_300001_SM_1000_NS6detail15normal_iteratorINSA_10device_ptrIfEEEEEEEE10policy1000Ei8sigmoid2IfESF_JPfEEEvT0_iT1_T2_DpNS2_10kernel_argIT3_EE
        .type           _ZN3cub18CUB_300001_SM_10006detail9transform16transform_kernelINS2_10policy_hubILb1EN4cuda3std3__45tupleIJN6thrust24THRUST_300001_SM_1000_NS6detail15normal_iteratorINSA_10device_ptrIfEEEEEEEE10policy1000Ei8sigmoid2IfESF_JPfEEEvT0_iT1_T2_DpNS2_10kernel_argIT3_EE,@function
        .size           _ZN3cub18CUB_300001_SM_10006detail9transform16transform_kernelINS2_10policy_hubILb1EN4cuda3std3__45tupleIJN6thrust24THRUST_300001_SM_1000_NS6detail15normal_iteratorINSA_10device_ptrIfEEEEEEEE10policy1000Ei8sigmoid2IfESF_JPfEEEvT0_iT1_T2_DpNS2_10kernel_argIT3_EE,(.L_x_246 - _ZN3cub18CUB_300001_SM_10006detail9transform16transform_kernelINS2_10policy_hubILb1EN4cuda3std3__45tupleIJN6thrust24THRUST_300001_SM_1000_NS6detail15normal_iteratorINSA_10device_ptrIfEEEEEEEE10policy1000Ei8sigmoid2IfESF_JPfEEEvT0_iT1_T2_DpNS2_10kernel_argIT3_EE)
        .other          _ZN3cub18CUB_300001_SM_10006detail9transform16transform_kernelINS2_10policy_hubILb1EN4cuda3std3__45tupleIJN6thrust24THRUST_300001_SM_1000_NS6detail15normal_iteratorINSA_10device_ptrIfEEEEEEEE10policy1000Ei8sigmoid2IfESF_JPfEEEvT0_iT1_T2_DpNS2_10kernel_argIT3_EE,@"STO_CUDA_ENTRY STV_DEFAULT"
_ZN3cub18CUB_300001_SM_10006detail9transform16transform_kernelINS2_10policy_hubILb1EN4cuda3std3__45tupleIJN6thrust24THRUST_300001_SM_1000_NS6detail15normal_iteratorINSA_10device_ptrIfEEEEEEEE10policy1000Ei8sigmoid2IfESF_JPfEEEvT0_iT1_T2_DpNS2_10kernel_argIT3_EE:
.text._ZN3cub18CUB_300001_SM_10006detail9transform16transform_kernelINS2_10policy_hubILb1EN4cuda3std3__45tupleIJN6thrust24THRUST_300001_SM_1000_NS6detail15normal_iteratorINSA_10device_ptrIfEEEEEEEE10policy1000Ei8sigmoid2IfESF_JPfEEEvT0_iT1_T2_DpNS2_10kernel_argIT3_EE:
[----:B------:R-:W-:Y:S08]  /*0000*/  LDC R1, c[0x0][0x37c] ;  /* 0x0000df00ff017b82 */ /* 0x000ff00000000800 */
[----:B------:R-:W0:Y:S01]  /*0010*/  LDC.64 R8, c[0x0][0x380] ;  /* 0x0000e000ff087b82 */ /* 0x000e220000000a00 */
[----:B------:R-:W1:Y:S01]  /*0020*/  S2R R6, SR_TID.X ;  /* 0x0000000000067919 */ /* 0x000e620000002100 */
[----:B------:R-:W-:Y:S06]  /*0030*/  BSSY.RECONVERGENT B0, `(.L_x_31) ;  /* 0x0000017000007945 */ /* 0x000fec0003800200 */
[----:B------:R-:W2:Y:S08]  /*0040*/  S2UR UR4, SR_CTAID.X ;  /* 0x00000000000479c3 */ /* 0x000eb00000002500 */
[----:B------:R-:W3:Y:S01]  /*0050*/  LDC.64 R4, c[0x0][0x398] ;  /* 0x0000e600ff047b82 */ /* 0x000ee20000000a00 */
[----:B0-----:R-:W-:-:S07]  /*0060*/  SHF.L.U32 R0, R9, 0x7, RZ ;  /* 0x0000000709007819 */ /* 0x001fce00000006ff */
[----:B------:R-:W0:Y:S01]  /*0070*/  LDC.64 R2, c[0x0][0x390] ;  /* 0x0000e400ff027b82 */ /* 0x000e220000000a00 */
[----:B--2---:R-:W-:Y:S01]  /*0080*/  IMAD R11, R0, UR4, RZ ;  /* 0x00000004000b7c24 */ /* 0x004fe2000f8e02ff */
[----:B-1----:R-:W-:Y:S01]  /*0090*/  SHF.L.U32 R15, R6, 0x7, RZ ;  /* 0x00000007060f7819 */ /* 0x002fe200000006ff */
[----:B------:R-:W1:Y:S03]  /*00a0*/  LDCU.64 UR4, c[0x0][0x358] ;  /* 0x00006b00ff0477ac */ /* 0x000e660008000a00 */
[----:B------:R-:W-:-:S04]  /*00b0*/  IADD3 R13, PT, PT, -R11, R8, RZ ;  /* 0x000000080b0d7210 */ /* 0x000fc80007ffe1ff */
[CC--:B------:R-:W-:Y:S02]  /*00c0*/  VIMNMX R7, PT, PT, R0.reuse, R13.reuse, PT ;  /* 0x0000000d00077248 */ /* 0x0c0fe40003fe0100 */
[----:B------:R-:W-:Y:S02]  /*00d0*/  ISETP.GT.AND P1, PT, R0, R13, PT ;  /* 0x0000000d0000720c */ /* 0x000fe40003f24270 */
[----:B------:R-:W-:-:S04]  /*00e0*/  SHF.L.U32 R8, R7, 0x2, RZ ;  /* 0x0000000207087819 */ /* 0x000fc800000006ff */
[----:B------:R-:W-:-:S13]  /*00f0*/  ISETP.GE.AND P0, PT, R15, R8, PT ;  /* 0x000000080f00720c */ /* 0x000fda0003f06270 */
[----:B-1-3--:R-:W-:Y:S05]  /*0100*/  @P0 BRA `(.L_x_32) ;  /* 0x0000000000240947 */ /* 0x00afea0003800000 */
[----:B------:R-:W1:Y:S02]  /*0110*/  LDC.64 R12, c[0x0][0x398] ;  /* 0x0000e600ff0c7b82 */ /* 0x000e640000000a00 */
[----:B-1----:R-:W-:-:S04]  /*0120*/  IMAD.WIDE.U32 R12, R6, 0x80, R12 ;  /* 0x00000080060c7825 */ /* 0x002fc800078e000c */
[----:B------:R-:W-:-:S07]  /*0130*/  IMAD.WIDE R12, R11, 0x4, R12 ;  /* 0x000000040b0c7825 */ /* 0x000fce00078e020c */
.L_x_33:
[----:B------:R-:W-:Y:S01]  /*0140*/  IADD3 R15, PT, PT, R15, 0x4000, RZ ;  /* 0x000040000f0f7810 */ /* 0x000fe20007ffe0ff */
[----:B------:R1:W-:Y:S03]  /*0150*/  CCTL.E.PF2 [R12] ;  /* 0x000000000c00798f */ /* 0x0003e60000800100 */
[----:B------:R-:W-:Y:S02]  /*0160*/  ISETP.GE.AND P0, PT, R15, R8, PT ;  /* 0x000000080f00720c */ /* 0x000fe40003f06270 */
[----:B-1----:R-:W-:-:S04]  /*0170*/  IADD3 R12, P2, PT, R12, 0x4000, RZ ;  /* 0x000040000c0c7810 */ /* 0x002fc80007f5e0ff */
[----:B------:R-:W-:-:S07]  /*0180*/  IADD3.X R13, PT, PT, RZ, R13, RZ, P2, !PT ;  /* 0x0000000dff0d7210 */ /* 0x000fce00017fe4ff */
[----:B------:R-:W-:Y:S05]  /*0190*/  @!P0 BRA `(.L_x_33) ;  /* 0xfffffffc00e88947 */ /* 0x000fea000383ffff */
.L_x_32:
[----:B------:R-:W-:Y:S05]  /*01a0*/  BSYNC.RECONVERGENT B0 ;  /* 0x0000000000007941 */ /* 0x000fea0003800200 */
.L_x_31:
[----:B------:R-:W-:-:S04]  /*01b0*/  IMAD.WIDE R4, R11, 0x4, R4 ;  /* 0x000000040b047825 */ /* 0x000fc800078e0204 */
[----:B0-----:R-:W-:Y:S01]  /*01c0*/  IMAD.WIDE R2, R11, 0x4, R2 ;  /* 0x000000040b027825 */ /* 0x001fe200078e0202 */
[----:B------:R-:W-:Y:S06]  /*01d0*/  @P1 BRA `(.L_x_34) ;  /* 0x0000000800901947 */ /* 0x000fec0003800000 */
[----:B------:R-:W-:-:S13]  /*01e0*/  ISETP.GE.AND P0, PT, R9, 0x1, PT ;  /* 0x000000010900780c */ /* 0x000fda0003f06270 */
[----:B------:R-:W-:Y:S05]  /*01f0*/  @!P0 EXIT ;  /* 0x000000000000894d */ /* 0x000fea0003800000 */
[C---:B------:R-:W-:Y:S01]  /*0200*/  ISETP.GE.U32.AND P1, PT, R9.reuse, 0x4, PT ;  /* 0x000000040900780c */ /* 0x040fe20003f26070 */
[----:B------:R-:W-:Y:S01]  /*0210*/  HFMA2 R7, -RZ, RZ, 0, 0 ;  /* 0x00000000ff077431 */ /* 0x000fe200000001ff */
[----:B------:R-:W-:-:S04]  /*0220*/  LOP3.LUT R21, R9, 0x3, RZ, 0xc0, !PT ;  /* 0x0000000309157812 */ /* 0x000fc800078ec0ff */
[----:B------:R-:W-:-:S07]  /*0230*/  ISETP.NE.AND P0, PT, R21, RZ, PT ;  /* 0x000000ff1500720c */ /* 0x000fce0003f05270 */
[----:B------:R-:W-:Y:S06]  /*0240*/  @!P1 BRA `(.L_x_35) ;  /* 0x00000004005c9947 */ /* 0x000fec0003800000 */
[----:B------:R-:W0:Y:S01]  /*0250*/  LDCU.128 UR8, c[0x0][0x390] ;  /* 0x00007200ff0877ac */ /* 0x000e220008000c00 */
[----:B------:R-:W-:Y:S02]  /*0260*/  MOV R12, 0x400 ;  /* 0x00000400000c7802 */ /* 0x000fe40000000f00 */
[----:B------:R-:W-:Y:S02]  /*0270*/  MOV R13, 0x0 ;  /* 0x00000000000d7802 */ /* 0x000fe40000000f00 */
[----:B------:R-:W-:Y:S02]  /*0280*/  LOP3.LUT R7, R9, 0x7ffffffc, RZ, 0xc0, !PT ;  /* 0x7ffffffc09077812 */ /* 0x000fe400078ec0ff */
[----:B------:R-:W-:Y:S01]  /*0290*/  MOV R17, R6 ;  /* 0x0000000600117202 */ /* 0x000fe20000000f00 */
[----:B------:R-:W-:Y:S01]  /*02a0*/  IMAD.WIDE R12, R11, 0x4, R12 ;  /* 0x000000040b0c7825 */ /* 0x000fe200078e020c */
[----:B------:R-:W-:Y:S02]  /*02b0*/  IADD3 R16, PT, PT, -R7, RZ, RZ ;  /* 0x000000ff07107210 */ /* 0x000fe40007ffe1ff */
[----:B0-----:R-:W-:-:S02]  /*02c0*/  IADD3 R10, P1, PT, R12, UR10, RZ ;  /* 0x0000000a0c0a7c10 */ /* 0x001fc4000ff3e0ff */
[----:B------:R-:W-:Y:S02]  /*02d0*/  IADD3 R8, P2, PT, R12, UR8, RZ ;  /* 0x000000080c087c10 */ /* 0x000fe4000ff5e0ff */
[C---:B------:R-:W-:Y:S02]  /*02e0*/  IADD3.X R11, PT, PT, R13.reuse, UR11, RZ, P1, !PT ;  /* 0x0000000b0d0b7c10 */ /* 0x040fe40008ffe4ff */
[----:B------:R-:W-:-:S09]  /*02f0*/  IADD3.X R9, PT, PT, R13, UR9, RZ, P2, !PT ;  /* 0x000000090d097c10 */ /* 0x000fd200097fe4ff */
.L_x_36:
        /* <DEDUP_REMOVED lines=13> */
[----:B------:R-:W0:Y:S03]  /*03d0*/  MUFU.RCP R15, R14 ;  /* 0x0000000e000f7308 */ /* 0x000e260000001000 */
[----:B------:R-:W-:Y:S01]  /*03e0*/  FFMA R25, R22, R0, RZ ;  /* 0x0000000016197223 */ /* 0x000fe200000000ff */
[----:B0-----:R-:W-:-:S05]  /*03f0*/  FFMA R15, R15, -2, R18 ;  /* 0xc00000000f0f7823 */ /* 0x001fca0000000012 */
[----:B------:R-:W-:-:S04]  /*0400*/  FSEL R15, R15, 1, !P1 ;  /* 0x3f8000000f0f7808 */ /* 0x000fc80004800000 */
[----:B------:R-:W-:Y:S01]  /*0410*/  LOP3.LUT R23, R15, 0x80000000, R20, 0xb8, !PT ;  /* 0x800000000f177812 */ /* 0x000fe200078eb814 */
[----:B------:R-:W-:-:S04]  /*0420*/  IMAD.WIDE R14, R17, 0x4, R8 ;  /* 0x00000004110e7825 */ /* 0x000fc800078e0208 */
[----:B------:R-:W-:-:S05]  /*0430*/  @!P2 FFMA R23, R20, R25, R20 ;  /* 0x000000191417a223 */ /* 0x000fca0000000014 */
[----:B------:R0:W-:Y:S04]  /*0440*/  STG.E desc[UR4][R14.64+-0x400], R23 ;  /* 0xfffc00170e007986 */ /* 0x0001e8000c101904 */
[----:B------:R-:W2:Y:S02]  /*0450*/  LDG.E R20, desc[UR4][R12.64+-0x200] ;  /* 0xfffe00040c147981 */ /* 0x000ea4000c1e1900 */
[C---:B--2---:R-:W-:Y:S01]  /*0460*/  FMUL R22, |R20|.reuse, 2.8853900432586669922 ;  /* 0x4038aa3b14167820 */ /* 0x044fe20000400200 */
[C---:B------:R-:W-:Y:S01]  /*0470*/  FMUL R26, R20.reuse, R20 ;  /* 0x00000014141a7220 */ /* 0x040fe20000400000 */
[C---:B------:R-:W-:Y:S02]  /*0480*/  FSETP.GE.AND P2, PT, |R20|.reuse, 0.60000002384185791016, PT ;  /* 0x3f19999a1400780b */ /* 0x040fe40003f46200 */
[----:B------:R-:W-:Y:S01]  /*0490*/  FSETP.GE.AND P1, PT, |R20|, 9.010913848876953125, PT ;  /* 0x41102cb41400780b */ /* 0x000fe20003f26200 */
[C---:B------:R-:W-:Y:S01]  /*04a0*/  FFMA R27, R26.reuse, R19, -0.052303962409496307373 ;  /* 0xbd563cae1a1b7423 */ /* 0x040fe20000000013 */
[----:B------:R-:W1:Y:S03]  /*04b0*/  MUFU.EX2 R22, R22 ;  /* 0x0000001600167308 */ /* 0x000e660000000800 */
[----:B------:R-:W-:-:S04]  /*04c0*/  FFMA R27, R26, R27, 0.1331529766321182251 ;  /* 0x3e0859411a1b7423 */ /* 0x000fc8000000001b */
[----:B------:R-:W-:-:S04]  /*04d0*/  FFMA R0, R26, R27, -0.33332768082618713379 ;  /* 0xbeaaa9ed1a007423 */ /* 0x000fc8000000001b */
[----:B0-----:R-:W-:Y:S01]  /*04e0*/  FFMA R23, R26, R0, RZ ;  /* 0x000000001a177223 */ /* 0x001fe200000000ff */
[----:B-1----:R-:W-:-:S04]  /*04f0*/  FADD R24, R22, 1 ;  /* 0x3f80000016187421 */ /* 0x002fc80000000000 */
[----:B------:R-:W0:Y:S02]  /*0500*/  MUFU.RCP R25, R24 ;  /* 0x0000001800197308 */ /* 0x000e240000001000 */
[----:B0-----:R-:W-:-:S05]  /*0510*/  FFMA R25, R25, -2, R18 ;  /* 0xc000000019197823 */ /* 0x001fca0000000012 */
[----:B------:R-:W-:-:S04]  /*0520*/  FSEL R25, R25, 1, !P1 ;  /* 0x3f80000019197808 */ /* 0x000fc80004800000 */
        /* <DEDUP_REMOVED lines=11> */
[----:B-1----:R-:W-:-:S06]  /*05e0*/  FADD R23, R22, 1 ;  /* 0x3f80000016177421 */ /* 0x002fcc0000000000 */
[----:B------:R-:W1:Y:S02]  /*05f0*/  MUFU.RCP R23, R23 ;  /* 0x0000001700177308 */ /* 0x000e640000001000 */
[----:B-1----:R-:W-:-:S05]  /*0600*/  FFMA R0, R23, -2, R18 ;  /* 0xc000000017007823 */ /* 0x002fca0000000012 */
[----:B0-----:R-:W-:Y:S01]  /*0610*/  FSEL R25, R0, 1, !P1 ;  /* 0x3f80000000197808 */ /* 0x001fe20004800000 */
[----:B------:R-:W-:-:S03]  /*0620*/  FFMA R0, R24, R27, -0.33332768082618713379 ;  /* 0xbeaaa9ed18007423 */ /* 0x000fc6000000001b */
[----:B------:R-:W-:Y:S01]  /*0630*/  LOP3.LUT R25, R25, 0x80000000, R20, 0xb8, !PT ;  /* 0x8000000019197812 */ /* 0x000fe200078eb814 */
        /* <DEDUP_REMOVED lines=15> */
[----:B-1----:R-:W-:-:S04]  /*0730*/  FADD R22, R20, 1 ;  /* 0x3f80000014167421 */ /* 0x002fc80000000000 */
        /* <DEDUP_REMOVED lines=8> */
.L_x_35:
[----:B------:R-:W-:Y:S05]  /*07c0*/  @!P0 EXIT ;  /* 0x000000000000894d */ /* 0x000fea0003800000 */
[----:B------:R-:W1:Y:S01]  /*07d0*/  LDC R0, c[0x0][0x384] ;  /* 0x0000e100ff007b82 */ /* 0x000e620000000800 */
[----:B------:R-:W-:Y:S02]  /*07e0*/  ISETP.NE.AND P0, PT, R21, 0x1, PT ;  /* 0x000000011500780c */ /* 0x000fe40003f05270 */
[----:B-1----:R-:W-:-:S04]  /*07f0*/  LOP3.LUT R0, R0, 0x1, RZ, 0xc0, !PT ;  /* 0x0000000100007812 */ /* 0x002fc800078ec0ff */
        /* <DEDUP_REMOVED lines=42> */
.L_x_37:
        /* <DEDUP_REMOVED lines=24> */
.L_x_34:
[----:B------:R-:W-:-:S13]  /*0c20*/  ISETP.GE.AND P0, PT, R9, 0x1, PT ;  /* 0x000000010900780c */ /* 0x000fda0003f06270 */
[----:B------:R-:W-:Y:S05]  /*0c30*/  @!P0 EXIT ;  /* 0x000000000000894d */ /* 0x000fea0003800000 */
[C---:B------:R-:W-:Y:S02]  /*0c40*/  ISETP.GE.U32.AND P0, PT, R9.reuse, 0x4, PT ;  /* 0x000000040900780c */ /* 0x040fe40003f06070 */
[----:B------:R-:W-:Y:S02]  /*0c50*/  LOP3.LUT R12, R9, 0x3, RZ, 0xc0, !PT ;  /* 0x00000003090c7812 */ /* 0x000fe400078ec0ff */
[----:B------:R-:W-:-:S09]  /*0c60*/  MOV R11, RZ ;  /* 0x000000ff000b7202 */ /* 0x000fd20000000f00 */
[----:B------:R-:W-:Y:S05]  /*0c70*/  @!P0 BRA `(.L_x_38) ;  /* 0x0000000400b48947 */ /* 0x000fea0003800000 */
[----:B------:R-:W-:Y:S01]  /*0c80*/  HFMA2 R8, -RZ, RZ, 0, 0 ;  /* 0x00000000ff087431 */ /* 0x000fe200000001ff */
[----:B------:R-:W-:-:S07]  /*0c90*/  LOP3.LUT R11, R9, 0x7ffffffc, RZ, 0xc0, !PT ;  /* 0x7ffffffc090b7812 */ /* 0x000fce00078ec0ff */
.L_x_47:
[C---:B012---:R-:W-:Y:S01]  /*0ca0*/  LEA R17, R8.reuse, R6, 0x7 ;  /* 0x0000000608117211 */ /* 0x047fe200078e38ff */
[----:B------:R-:W-:Y:S01]  /*0cb0*/  BSSY.RECONVERGENT B0, `(.L_x_39) ;  /* 0x0000020000007945 */ /* 0x000fe20003800200 */
[----:B------:R-:W-:Y:S02]  /*0cc0*/  IADD3 R8, PT, PT, R8, 0x4, RZ ;  /* 0x0000000408087810 */ /* 0x000fe40007ffe0ff */
[C---:B------:R-:W-:Y:S02]  /*0cd0*/  ISETP.GE.AND P4, PT, R17.reuse, R7, PT ;  /* 0x000000071100720c */ /* 0x040fe40003f86270 */
[C---:B---3--:R-:W-:Y:S02]  /*0ce0*/  IADD3 R15, PT, PT, R17.reuse, 0x80, RZ ;  /* 0x00000080110f7810 */ /* 0x048fe40007ffe0ff */
[C---:B------:R-:W-:Y:S02]  /*0cf0*/  IADD3 R13, PT, PT, R17.reuse, 0x100, RZ ;  /* 0x00000100110d7810 */ /* 0x040fe40007ffe0ff */
        /* <DEDUP_REMOVED lines=27> */
.L_x_40:
[----:B------:R-:W-:Y:S05]  /*0eb0*/  BSYNC.RECONVERGENT B0 ;  /* 0x0000000000007941 */ /* 0x000fea0003800200 */
.L_x_39:
[----:B------:R-:W-:Y:S04]  /*0ec0*/  BSSY.RECONVERGENT B0, `(.L_x_41) ;  /* 0x0000017000007945 */ /* 0x000fe80003800200 */
[----:B------:R-:W-:Y:S05]  /*0ed0*/  @P3 BRA `(.L_x_42) ;  /* 0x0000000000543947 */ /* 0x000fea0003800000 */
[----:B0-----:R-:W-:-:S06]  /*0ee0*/  IMAD.WIDE R16, R15, 0x4, R4 ;  /* 0x000000040f107825 */ /* 0x001fcc00078e0204 */
        /* <DEDUP_REMOVED lines=20> */
.L_x_42:
[----:B------:R-:W-:Y:S05]  /*1030*/  BSYNC.RECONVERGENT B0 ;  /* 0x0000000000007941 */ /* 0x000fea0003800200 */
.L_x_41:
[----:B------:R-:W-:Y:S04]  /*1040*/  BSSY.RECONVERGENT B0, `(.L_x_43) ;  /* 0x0000017000007945 */ /* 0x000fe80003800200 */
[----:B------:R-:W-:Y:S05]  /*1050*/  @P1 BRA `(.L_x_44) ;  /* 0x0000000000541947 */ /* 0x000fea0003800000 */
[----:B-1----:R-:W-:-:S05]  /*1060*/  IMAD.WIDE R14, R13, 0x4, R4 ;  /* 0x000000040d0e7825 */ /* 0x002fca00078e0204 */
[----:B------:R1:W2:Y:S01]  /*1070*/  LDG.E R10, desc[UR4][R14.64] ;  /* 0x000000040e0a7981 */ /* 0x0002a2000c1e1900 */
[----:B------:R-:W-:Y:S01]  /*1080*/  MOV R18, 0x3c80f082 ;  /* 0x3c80f08200127802 */ /* 0x000fe20000000f00 */
[----:B0-----:R-:W-:Y:S02]  /*1090*/  HFMA2 R17, -RZ, RZ, 1.875, 0 ;  /* 0x3f800000ff117431 */ /* 0x001fe400000001ff */
        /* <DEDUP_REMOVED lines=17> */
.L_x_44:
[----:B------:R-:W-:Y:S05]  /*11b0*/  BSYNC.RECONVERGENT B0 ;  /* 0x0000000000007941 */ /* 0x000fea0003800200 */
.L_x_43:
[----:B------:R-:W-:Y:S04]  /*11c0*/  BSSY.RECONVERGENT B0, `(.L_x_45) ;  /* 0x0000017000007945 */ /* 0x000fe80003800200 */
[----:B------:R-:W-:Y:S05]  /*11d0*/  @P2 BRA `(.L_x_46) ;  /* 0x0000000000542947 */ /* 0x000fea0003800000 */
[----:B-12---:R-:W-:-:S05]  /*11e0*/  IMAD.WIDE R14, R9, 0x4, R4 ;  /* 0x00000004090e7825 */ /* 0x006fca00078e0204 */
        /* <DEDUP_REMOVED lines=20> */
.L_x_46:
[----:B------:R-:W-:Y:S05]  /*1330*/  BSYNC.RECONVERGENT B0 ;  /* 0x0000000000007941 */ /* 0x000fea0003800200 */
.L_x_45:
[----:B------:R-:W-:Y:S05]  /*1340*/  @P0 BRA `(.L_x_47) ;  /* 0xfffffff800540947 */ /* 0x000fea000383ffff */
.L_x_38:
[----:B------:R-:W-:-:S13]  /*1350*/  ISETP.NE.AND P0, PT, R12, RZ, PT ;  /* 0x000000ff0c00720c */ /* 0x000fda0003f05270 */
[----:B------:R-:W-:Y:S05]  /*1360*/  @!P0 EXIT ;  /* 0x000000000000894d */ /* 0x000fea0003800000 */
[----:B------:R-:W-:-:S13]  /*1370*/  ISETP.NE.AND P0, PT, R12, 0x1, PT ;  /* 0x000000010c00780c */ /* 0x000fda0003f05270 */
[----:B------:R-:W-:Y:S05]  /*1380*/  @!P0 BRA `(.L_x_48) ;  /* 0x0000000000d48947 */ /* 0x000fea0003800000 */
[----:B0-----:R-:W-:Y:S01]  /*1390*/  LEA R19, R11, R6, 0x7 ;  /* 0x000000060b137211 */ /* 0x001fe200078e38ff */
[----:B------:R-:W-:Y:S03]  /*13a0*/  BSSY.RECONVERGENT B0, `(.L_x_49) ;  /* 0x000001a000007945 */ /* 0x000fe60003800200 */
[C---:B------:R-:W-:Y:S02]  /*13b0*/  ISETP.GE.AND P0, PT, R19.reuse, R7, PT ;  /* 0x000000071300720c */ /* 0x040fe40003f06270 */
[----:B------:R-:W-:-:S04]  /*13c0*/  IADD3 R9, PT, PT, R19, 0x80, RZ ;  /* 0x0000008013097810 */ /* 0x000fc80007ffe0ff */
[----:B------:R-:W-:-:S07]  /*13d0*/  ISETP.GE.AND P2, PT, R9, R7, PT ;  /* 0x000000070900720c */ /* 0x000fce0003f46270 */
[----:B------:R-:W-:Y:S06]  /*13e0*/  @P0 BRA `(.L_x_50) ;  /* 0x0000000000540947 */ /* 0x000fec0003800000 */
[----:B---3--:R-:W-:-:S05]  /*13f0*/  IMAD.WIDE R12, R19, 0x4, R4 ;  /* 0x00000004130c7825 */ /* 0x008fca00078e0204 */
[----:B------:R-:W3:Y:S01]  /*1400*/  LDG.E R8, desc[UR4][R12.64] ;  /* 0x000000040c087981 */ /* 0x000ee2000c1e1900 */
[----:B------:R-:W-:Y:S01]  /*1410*/  MOV R16, 0x3c80f082 ;  /* 0x3c80f08200107802 */ /* 0x000fe20000000f00 */
[----:B-12---:R-:W-:Y:S02]  /*1420*/  HFMA2 R15, -RZ, RZ, 1.875, 0 ;  /* 0x3f800000ff0f7431 */ /* 0x006fe400000001ff */
[C---:B---3--:R-:W-:Y:S01]  /*1430*/  FMUL R0, |R8|.reuse, 2.8853900432586669922 ;  /* 0x4038aa3b08007820 */ /* 0x048fe20000400200 */
        /* <DEDUP_REMOVED lines=16> */
.L_x_50:
[----:B------:R-:W-:Y:S05]  /*1540*/  BSYNC.RECONVERGENT B0 ;  /* 0x0000000000007941 */ /* 0x000fea0003800200 */
.L_x_49:
[----:B------:R-:W-:Y:S04]  /*1550*/  BSSY.RECONVERGENT B0, `(.L_x_51) ;  /* 0x0000017000007945 */ /* 0x000fe80003800200 */
[----:B------:R-:W-:Y:S05]  /*1560*/  @P2 BRA `(.L_x_52) ;  /* 0x0000000000542947 */ /* 0x000fea0003800000 */
[----:B0--3--:R-:W-:-:S06]  /*1570*/  IMAD.WIDE R12, R9, 0x4, R4 ;  /* 0x00000004090c7825 */ /* 0x009fcc00078e0204 */
[----:B------:R-:W3:Y:S01]  /*1580*/  LDG.E R12, desc[UR4][R12.64] ;  /* 0x000000040c0c7981 */ /* 0x000ee2000c1e1900 */
[----:B-12---:R-:W-:Y:S01]  /*1590*/  MOV R14, 0x3c80f082 ;  /* 0x3c80f082000e7802 */ /* 0x006fe20000000f00 */
[----:B------:R-:W-:Y:S02]  /*15a0*/  HFMA2 R17, -RZ, RZ, 1.875, 0 ;  /* 0x3f800000ff117431 */ /* 0x000fe400000001ff */
        /* <DEDUP_REMOVED lines=17> */
.L_x_52:
[----:B------:R-:W-:Y:S05]  /*16c0*/  BSYNC.RECONVERGENT B0 ;  /* 0x0000000000007941 */ /* 0x000fea0003800200 */
.L_x_51:
[----:B------:R-:W-:-:S07]  /*16d0*/  IADD3 R11, PT, PT, R11, 0x2, RZ ;  /* 0x000000020b0b7810 */ /* 0x000fce0007ffe0ff */
.L_x_48:
[----:B------:R-:W5:Y:S02]  /*16e0*/  LDC R0, c[0x0][0x384] ;  /* 0x0000e100ff007b82 */ /* 0x000f640000000800 */
[----:B-----5:R-:W-:-:S04]  /*16f0*/  LOP3.LUT R0, R0, 0x1, RZ, 0xc0, !PT ;  /* 0x0000000100007812 */ /* 0x020fc800078ec0ff */
[----:B------:R-:W-:-:S13]  /*1700*/  ISETP.NE.U32.AND P0, PT, R0, 0x1, PT ;  /* 0x000000010000780c */ /* 0x000fda0003f05070 */
[----:B------:R-:W-:Y:S05]  /*1710*/  @P0 EXIT ;  /* 0x000000000000094d */ /* 0x000fea0003800000 */
[----:B------:R-:W-:-:S04]  /*1720*/  LEA R11, R11, R6, 0x7 ;  /* 0x000000060b0b7211 */ /* 0x000fc800078e38ff */
[----:B------:R-:W-:-:S13]  /*1730*/  ISETP.GE.AND P0, PT, R11, R7, PT ;  /* 0x000000070b00720c */ /* 0x000fda0003f06270 */
[----:B------:R-:W-:Y:S05]  /*1740*/  @P0 EXIT ;  /* 0x000000000000094d */ /* 0x000fea0003800000 */
[----:B------:R-:W-:-:S06]  /*1750*/  IMAD.WIDE R4, R11, 0x4, R4 ;  /* 0x000000040b047825 */ /* 0x000fcc00078e0204 */
[----:B------:R-:W5:Y:S01]  /*1760*/  LDG.E R4, desc[UR4][R4.64] ;  /* 0x0000000404047981 */ /* 0x000f62000c1e1900 */
[----:B----4-:R-:W-:Y:S01]  /*1770*/  MOV R8, 0x3c80f082 ;  /* 0x3c80f08200087802 */ /* 0x010fe20000000f00 */
[----:B------:R-:W-:Y:S02]  /*1780*/  HFMA2 R7, -RZ, RZ, 1.875, 0 ;  /* 0x3f800000ff077431 */ /* 0x000fe400000001ff */
[----:B------:R-:W-:-:S04]  /*1790*/  IMAD.WIDE R2, R11, 0x4, R2 ;  /* 0x000000040b027825 */ /* 0x000fc800078e0202 */
[C---:B-----5:R-:W-:Y:S01]  /*17a0*/  FMUL R0, |R4|.reuse, 2.8853900432586669922 ;  /* 0x4038aa3b04007820 */ /* 0x060fe20000400200 */
[C---:B------:R-:W-:Y:S01]  /*17b0*/  FMUL R9, R4.reuse, R4 ;  /* 0x0000000404097220 */ /* 0x040fe20000400000 */
[C---:B------:R-:W-:Y:S02]  /*17c0*/  FSETP.GE.AND P1, PT, |R4|.reuse, 0.60000002384185791016, PT ;  /* 0x3f19999a0400780b */ /* 0x040fe40003f26200 */
[----:B------:R-:W-:Y:S01]  /*17d0*/  FSETP.GE.AND P0, PT, |R4|, 9.010913848876953125, PT ;  /* 0x41102cb40400780b */ /* 0x000fe20003f06200 */
[C---:B------:R-:W-:Y:S01]  /*17e0*/  FFMA R8, R9.reuse, R8, -0.052303962409496307373 ;  /* 0xbd563cae09087423 */ /* 0x040fe20000000008 */
[----:B------:R-:W4:Y:S03]  /*17f0*/  MUFU.EX2 R0, R0 ;  /* 0x0000000000007308 */ /* 0x000f260000000800 */
[----:B------:R-:W-:Y:S01]  /*1800*/  FFMA R8, R9, R8, 0.1331529766321182251 ;  /* 0x3e08594109087423 */ /* 0x000fe20000000008 */
[----:B----4-:R-:W-:-:S03]  /*1810*/  FADD R6, R0, 1 ;  /* 0x3f80000000067421 */ /* 0x010fc60000000000 */
[----:B------:R-:W-:-:S04]  /*1820*/  FFMA R0, R9, R8, -0.33332768082618713379 ;  /* 0xbeaaa9ed09007423 */ /* 0x000fc80000000008 */
[----:B------:R-:W-:Y:S01]  /*1830*/  FFMA R9, R9, R0, RZ ;  /* 0x0000000009097223 */ /* 0x000fe200000000ff */
[----:B------:R-:W4:Y:S02]  /*1840*/  MUFU.RCP R6, R6 ;  /* 0x0000000600067308 */ /* 0x000f240000001000 */
[----:B----4-:R-:W-:-:S05]  /*1850*/  FFMA R7, R6, -2, R7 ;  /* 0xc000000006077823 */ /* 0x010fca0000000007 */
[----:B------:R-:W-:-:S04]  /*1860*/  FSEL R7, R7, 1, !P0 ;  /* 0x3f80000007077808 */ /* 0x000fc80004000000 */
[--C-:B------:R-:W-:Y:S01]  /*1870*/  LOP3.LUT R7, R7, 0x80000000, R4.reuse, 0xb8, !PT ;  /* 0x8000000007077812 */ /* 0x100fe200078eb804 */
[----:B------:R-:W-:-:S05]  /*1880*/  @!P1 FFMA R7, R4, R9, R4 ;  /* 0x0000000904079223 */ /* 0x000fca0000000004 */
[----:B------:R-:W-:Y:S01]  /*1890*/  STG.E desc[UR4][R2.64], R7 ;  /* 0x0000000702007986 */ /* 0x000fe2000c101904 */
[----:B------:R-:W-:Y:S05]  /*18a0*/  EXIT ;  /* 0x000000000000794d */ /* 0x000fea0003800000 */
.L_x_53:
        /* <DEDUP_REMOVED lines=13> */
.L_x_246:


//--------------------- .text._ZN3cub18CUB_300001_SM_10006detail9transform16transform_kernelINS2_10policy_hubILb1EN4cuda3std3__45tupleIJN6thrust24THRUST_300001_SM_1000_NS6detail15normal_iteratorINSA_10device_ptrIfEEEEEEEE10policy1000El7sigmoidIfESF_JPfEEEvT0_iT1_T2_DpNS2_10kernel_argIT3_EE --------------------------
	.section	.text._ZN3cub18CUB_300001_SM_10006detail9transform16transform_kernelINS2_10policy_hubILb1EN4cuda3std3__45tupleIJN6thrust24THRUST_300001_SM_1000_NS6detail15normal_iteratorINSA_10device_ptrIfEEEEEEEE10policy1000El7sigmoidIfESF_JPfEEEvT0_iT1_T2_DpNS2_10kernel_argIT3_EE,"ax",@progbits
	.align	128
        .global         _ZN3cub18CUB_300001_SM_10006detail9transform16transform_kernelINS2_10policy_hubILb1EN4cuda3std3__45tupleIJN6thrust24THRUST_300001_SM_1000_NS6detail15normal_iteratorINSA_10device_ptrIfEEEEEEEE10policy1000El7sigmoidIfESF_JPfEEEvT0_iT1_T2_DpNS2_10kernel_argIT3_EE
        .type           _ZN3cub18CUB_300001_SM_10006detail9transform16transform_kernelINS2_10policy_hubILb1EN4cuda3std3__45tupleIJN6thrust24THRUST_300001_SM_1000_NS6detail15normal_iteratorINSA_10device_ptrIfEEEEEEEE10policy1000El7sigmoidIfESF_JPfEEEvT0_iT1_T2_DpNS2_10kernel_argIT3_EE,@function
        .size           _ZN3cub18CUB_300001_SM_10006detail9transform16transform_kernelINS2_10policy_hubILb1EN4cuda3std3__45tupleIJN6thrust24THRUST_300001_SM_1000_NS6detail15normal_iteratorINSA_10device_ptrIfEEEEEEEE10policy1000El7sigmoidIfESF_JPfEEEvT0_iT1_T2_DpNS2_10kernel_argIT3_EE,(.L_x_243 - _ZN3cub18CUB_300001_SM_10006detail9transform16transform_kernelINS2_10policy_hubILb1EN4cuda3std3__45tupleIJN6thrust24THRUST_300001_SM_1000_NS6detail15normal_iteratorINSA_10device_ptrIfEEEEEEEE10policy1000El7sigmoidIfESF_JPfEEEvT0_iT1_T2_DpNS2_10kernel_argIT3_EE)
        .other          _ZN3cub18CUB_300001_SM_10006detail9transform16transform_kernelINS2_10policy_hubILb1EN4cuda3std3__45tupleIJN6thrust24THRUST_300001_SM_1000_NS6detail15normal_iteratorINSA_10device_ptrIfEEEEEEEE10policy1000El7sigmoidIfESF_JPfEEEvT0_iT1_T2_DpNS2_10kernel_argIT3_EE,@"STO_CUDA_ENTRY STV_DEFAULT"
_ZN3cub18CUB_300001_SM_10006detail9transform16transform_kernelINS2_10policy_hubILb1EN4cuda3std3__45tupleIJN6thrust24THRUST_300001_SM_1000_NS6detail15normal_iteratorINSA_10device_ptrIfEEEEEEEE10policy1000El7sigmoidIfESF_JPfEEEvT0_iT1_T2_DpNS2_10kernel_argIT3_EE:
.text._ZN3cub18CUB_300001_SM_10006detail9transform16transform_kernelINS2_10policy_hubILb1EN4cuda3std3__45tupleIJN6thrust24THRUST_300001_SM_1000_NS6detail15normal_iteratorINSA_10device_ptrIfEEEEEEEE10policy1000El7sigmoidIfESF_JPfEEEvT0_iT1_T2_DpNS2_10kernel_argIT3_EE:
        /* <DEDUP_REMOVED lines=8> */
[----:B---3--:R-:W-:-:S04]  /*0080*/  IMAD.WIDE.U32 R4, R7, UR4, RZ ;  /* 0x0000000407047c25 */ /* 0x008fc8000f8e00ff */
[----:B------:R-:W-:Y:S01]  /*0090*/  IMAD R13, R2, UR4, RZ ;  /* 0x00000004020d7c24 */ /* 0x000fe2000f8e02ff */
[----:B-1----:R-:W-:Y:S01]  /*00a0*/  IADD3 R10, P1, PT, -R4, UR6, RZ ;  /* 0x00000006040a7c10 */ /* 0x002fe2000ff3e1ff */
[----:B--2---:R-:W-:-:S03]  /*00b0*/  IMAD.SHL.U32 R11, R3, 0x80, RZ ;  /* 0x00000080030b7824 */ /* 0x004fc600078e00ff */
        /* <DEDUP_REMOVED lines=12> */
.L_x_56:
[----:B------:R-:W-:Y:S01]  /*0180*/  IADD3 R11, PT, PT, R11, 0x4000, RZ ;  /* 0x000040000b0b7810 */ /* 0x000fe20007ffe0ff */
[----:B------:R0:W-:Y:S03]  /*0190*/  CCTL.E.PF2 [R8] ;  /* 0x000000000800798f */ /* 0x0001e60000800100 */
[----:B------:R-:W-:Y:S02]  /*01a0*/  ISETP.GE.AND P0, PT, R11, R2, PT ;  /* 0x000000020b00720c */ /* 0x000fe40003f06270 */
[----:B0-----:R-:W-:-:S05]  /*01b0*/  IADD3 R8, P1, PT, R8, 0x4000, RZ ;  /* 0x0000400008087810 */ /* 0x001fca0007f3e0ff */
[----:B------:R-:W-:-:S06]  /*01c0*/  IMAD.X R9, RZ, RZ, R9, P1 ;  /* 0x000000ffff097224 */ /* 0x000fcc00008e0609 */
[----:B------:R-:W-:Y:S05]  /*01d0*/  @!P0 BRA `(.L_x_56) ;  /* 0xfffffffc00e88947 */ /* 0x000fea000383ffff */
.L_x_55:
[----:B------:R-:W-:Y:S05]  /*01e0*/  BSYNC.RECONVERGENT B0 ;  /* 0x0000000000007941 */ /* 0x000fea0003800200 */
.L_x_54:
        /* <DEDUP_REMOVED lines=16> */
[----:B------:R-:W-:Y:S01]  /*02f0*/  LOP3.LUT R6, R0, 0x7ffffffc, RZ, 0xc0, !PT ;  /* 0x7ffffffc00067812 */ /* 0x000fe200078ec0ff */
[----:B------:R-:W-:-:S07]  /*0300*/  IMAD.MOV.U32 R4, RZ, RZ, RZ ;  /* 0x000000ffff047224 */ /* 0x000fce00078e00ff */
.L_x_79:
[----:B------:R-:W-:Y:S01]  /*0310*/  LEA R5, R4, R3, 0x7 ;  /* 0x0000000304057211 */ /* 0x000fe200078e38ff */
[----:B------:R-:W-:Y:S03]  /*0320*/  BSSY.RECONVERGENT B1, `(.L_x_59) ;  /* 0x000001f000017945 */ /* 0x000fe60003800200 */
[----:B------:R-:W-:-:S13]  /*0330*/  ISETP.GE.AND P0, PT, R5, R10, PT ;  /* 0x0000000a0500720c */ /* 0x000fda0003f06270 */
[----:B0123--:R-:W-:Y:S05]  /*0340*/  @P0 BRA `(.L_x_60) ;  /* 0x0000000000700947 */ /* 0x00ffea0003800000 */
[----:B------:R-:W-:-:S06]  /*0350*/  IMAD.WIDE R8, R5, 0x4, R20 ;  /* 0x0000000405087825 */ /* 0x000fcc00078e0214 */
[----:B------:R-:W2:Y:S01]  /*0360*/  LDG.E R8, desc[UR4][R8.64] ;  /* 0x0000000408087981 */ /* 0x000ea2000c1e1900 */
[----:B------:R-:W-:Y:S01]  /*0370*/  MOV R11, 0x3bbb989d ;  /* 0x3bbb989d000b7802 */ /* 0x000fe20000000f00 */
[----:B------:R-:W-:Y:S01]  /*0380*/  IMAD.MOV.U32 R13, RZ, RZ, 0x437c0000 ;  /* 0x437c0000ff0d7424 */ /* 0x000fe200078e00ff */
[----:B------:R-:W-:Y:S03]  /*0390*/  BSSY.RECONVERGENT B2, `(.L_x_61) ;  /* 0x0000015000027945 */ /* 0x000fe60003800200 */
[----:B--2---:R-:W-:-:S04]  /*03a0*/  FFMA.SAT R0, R8, -R11, 0.5 ;  /* 0x3f00000008007423 */ /* 0x004fc8000000280b */
[----:B------:R-:W-:-:S04]  /*03b0*/  FFMA.RM R0, R0, R13, 12582913 ;  /* 0x4b40000100007423 */ /* 0x000fc8000000400d */
[C---:B------:R-:W-:Y:S01]  /*03c0*/  FADD R11, R0.reuse, -12583039 ;  /* 0xcb40007f000b7421 */ /* 0x040fe20000000000 */
[----:B------:R-:W-:-:S03]  /*03d0*/  SHF.L.U32 R0, R0, 0x17, RZ ;  /* 0x0000001700007819 */ /* 0x000fc600000006ff */
[----:B------:R-:W-:-:S04]  /*03e0*/  FFMA R11, R8, -1.4426950216293334961, -R11 ;  /* 0xbfb8aa3b080b7823 */ /* 0x000fc8000000080b */
[----:B------:R-:W-:-:S06]  /*03f0*/  FFMA R11, R8, -1.925963033500011079e-08, R11 ;  /* 0xb2a57060080b7823 */ /* 0x000fcc000000000b */
[----:B------:R-:W0:Y:S02]  /*0400*/  MUFU.EX2 R11, R11 ;  /* 0x0000000b000b7308 */ /* 0x000e240000000800 */
[----:B0-----:R-:W-:-:S05]  /*0410*/  FFMA R13, R0, R11, 1 ;  /* 0x3f800000000d7423 */ /* 0x001fca000000000b */
[----:B------:R-:W-:-:S04]  /*0420*/  IADD3 R0, PT, PT, R13, 0x1800000, RZ ;  /* 0x018000000d007810 */ /* 0x000fc80007ffe0ff */
[----:B------:R-:W-:-:S04]  /*0430*/  LOP3.LUT R0, R0, 0x7f800000, RZ, 0xc0, !PT ;  /* 0x7f80000000007812 */ /* 0x000fc800078ec0ff */
[----:B------:R-:W-:-:S13]  /*0440*/  ISETP.GT.U32.AND P0, PT, R0, 0x1ffffff, PT ;  /* 0x01ffffff0000780c */ /* 0x000fda0003f04070 */
[----:B------:R-:W-:Y:S05]  /*0450*/  @P0 BRA `(.L_x_62) ;  /* 0x0000000000100947 */ /* 0x000fea0003800000 */
[----:B------:R-:W-:Y:S01]  /*0460*/  IMAD.MOV.U32 R0, RZ, RZ, R13 ;  /* 0x000000ffff007224 */ /* 0x000fe200078e000d */
[----:B------:R-:W-:-:S07]  /*0470*/  MOV R2, 0x490 ;  /* 0x0000049000027802 */ /* 0x000fce0000000f00 */
[----:B------:R-:W-:Y:S05]  /*0480*/  CALL.REL.NOINC `($__internal_0_$__cuda_sm20_rcp_rn_f32_slowpath) ;  /* 0x0000001800d47944 */ /* 0x000fea0003c00000 */
[----:B------:R-:W-:Y:S05]  /*0490*/  BRA `(.L_x_63) ;  /* 0x0000000000107947 */ /* 0x000fea0003800000 */
.L_x_62:
[----:B------:R-:W0:Y:S02]  /*04a0*/  MUFU.RCP R22, R13 ;  /* 0x0000000d00167308 */ /* 0x000e240000001000 */
[----:B0-----:R-:W-:-:S04]  /*04b0*/  FFMA R0, R13, R22, -1 ;  /* 0xbf8000000d007423 */ /* 0x001fc80000000016 */
[----:B------:R-:W-:-:S04]  /*04c0*/  FADD.FTZ R9, -R0, -RZ ;  /* 0x800000ff00097221 */ /* 0x000fc80000010100 */
[----:B------:R-:W-:-:S07]  /*04d0*/  FFMA R22, R22, R9, R22 ;  /* 0x0000000916167223 */ /* 0x000fce0000000016 */
.L_x_63:
[----:B------:R-:W-:Y:S05]  /*04e0*/  BSYNC.RECONVERGENT B2 ;  /* 0x0000000000027941 */ /* 0x000fea0003800200 */
.L_x_61:
[----:B------:R-:W-:-:S05]  /*04f0*/  IMAD.WIDE R8, R5, 0x4, R18 ;  /* 0x0000000405087825 */ /* 0x000fca00078e0212 */
[----:B------:R0:W-:Y:S02]  /*0500*/  STG.E desc[UR4][R8.64], R22 ;  /* 0x0000001608007986 */ /* 0x0001e4000c101904 */
.L_x_60:
[----:B------:R-:W-:Y:S05]  /*0510*/  BSYNC.RECONVERGENT B1 ;  /* 0x0000000000017941 */ /* 0x000fea0003800200 */
.L_x_59:
[----:B------:R-:W-:Y:S01]  /*0520*/  IADD3 R11, PT, PT, R5, 0x80, RZ ;  /* 0x00000080050b7810 */ /* 0x000fe20007ffe0ff */
[----:B------:R-:W-:Y:S03]  /*0530*/  BSSY.RECONVERGENT B1, `(.L_x_64) ;  /* 0x000001f000017945 */ /* 0x000fe60003800200 */
[----:B------:R-:W-:-:S13]  /*0540*/  ISETP.GE.AND P0, PT, R11, R10, PT ;  /* 0x0000000a0b00720c */ /* 0x000fda0003f06270 */
[----:B------:R-:W-:Y:S05]  /*0550*/  @P0 BRA `(.L_x_65) ;  /* 0x0000000000700947 */ /* 0x000fea0003800000 */
[----:B0-----:R-:W-:-:S06]  /*0560*/  IMAD.WIDE R8, R11, 0x4, R20 ;  /* 0x000000040b087825 */ /* 0x001fcc00078e0214 */
[----:B------:R-:W2:Y:S01]  /*0570*/  LDG.E R8, desc[UR4][R8.64] ;  /* 0x0000000408087981 */ /* 0x000ea2000c1e1900 */
[----:B------:R-:W-:Y:S02]  /*0580*/  HFMA2 R13, -RZ, RZ, 0.96630859375, -0.0022525787353515625 ;  /* 0x3bbb989dff0d7431 */ /* 0x000fe400000001ff */
[----:B------:R-:W-:Y:S01]  /*0590*/  IMAD.MOV.U32 R15, RZ, RZ, 0x437c0000 ;  /* 0x437c0000ff0f7424 */ /* 0x000fe200078e00ff */
[----:B------:R-:W-:Y:S02]  /*05a0*/  BSSY.RECONVERGENT B2, `(.L_x_66) ;  /* 0x0000015000027945 */ /* 0x000fe40003800200 */
        /* <DEDUP_REMOVED lines=16> */
.L_x_67:
[----:B------:R-:W0:Y:S02]  /*06b0*/  MUFU.RCP R22, R15 ;  /* 0x0000000f00167308 */ /* 0x000e240000001000 */
[----:B0-----:R-:W-:-:S04]  /*06c0*/  FFMA R0, R15, R22, -1 ;  /* 0xbf8000000f007423 */ /* 0x001fc80000000016 */
[----:B------:R-:W-:-:S04]  /*06d0*/  FADD.FTZ R9, -R0, -RZ ;  /* 0x800000ff00097221 */ /* 0x000fc80000010100 */
[----:B------:R-:W-:-:S07]  /*06e0*/  FFMA R22, R22, R9, R22 ;  /* 0x0000000916167223 */ /* 0x000fce0000000016 */
.L_x_68:
[----:B------:R-:W-:Y:S05]  /*06f0*/  BSYNC.RECONVERGENT B2 ;  /* 0x0000000000027941 */ /* 0x000fea0003800200 */
.L_x_66:
[----:B------:R-:W-:-:S05]  /*0700*/  IMAD.WIDE R8, R11, 0x4, R18 ;  /* 0x000000040b087825 */ /* 0x000fca00078e0212 */
[----:B------:R1:W-:Y:S02]  /*0710*/  STG.E desc[UR4][R8.64], R22 ;  /* 0x0000001608007986 */ /* 0x0003e4000c101904 */
.L_x_65:
[----:B------:R-:W-:Y:S05]  /*0720*/  BSYNC.RECONVERGENT B1 ;  /* 0x0000000000017941 */ /* 0x000fea0003800200 */
.L_x_64:
[----:B------:R-:W-:Y:S01]  /*0730*/  IADD3 R11, PT, PT, R5, 0x100, RZ ;  /* 0x00000100050b7810 */ /* 0x000fe20007ffe0ff */
[----:B------:R-:W-:Y:S03]  /*0740*/  BSSY.RECONVERGENT B1, `(.L_x_69) ;  /* 0x000001f000017945 */ /* 0x000fe60003800200 */
[----:B------:R-:W-:-:S13]  /*0750*/  ISETP.GE.AND P0, PT, R11, R10, PT ;  /* 0x0000000a0b00720c */ /* 0x000fda0003f06270 */
[----:B------:R-:W-:Y:S05]  /*0760*/  @P0 BRA `(.L_x_70) ;  /* 0x0000000000700947 */ /* 0x000fea0003800000 */
[----:B01----:R-:W-:-:S06]  /*0770*/  IMAD.WIDE R8, R11, 0x4, R20 ;  /* 0x000000040b087825 */ /* 0x003fcc00078e0214 */
        /* <DEDUP_REMOVED lines=20> */
.L_x_72:
[----:B------:R-:W0:Y:S02]  /*08c0*/  MUFU.RCP R22, R15 ;  /* 0x0000000f00167308 */ /* 0x000e240000001000 */
[----:B0-----:R-:W-:-:S04]  /*08d0*/  FFMA R0, R15, R22, -1 ;  /* 0xbf8000000f007423 */ /* 0x001fc80000000016 */
[----:B------:R-:W-:-:S04]  /*08e0*/  FADD.FTZ R9, -R0, -RZ ;  /* 0x800000ff00097221 */ /* 0x000fc80000010100 */
[----:B------:R-:W-:-:S07]  /*08f0*/  FFMA R22, R22, R9, R22 ;  /* 0x0000000916167223 */ /* 0x000fce0000000016 */
.L_x_73:
[----:B------:R-:W-:Y:S05]  /*0900*/  BSYNC.RECONVERGENT B2 ;  /* 0x0000000000027941 */ /* 0x000fea0003800200 */
.L_x_71:
[----:B------:R-:W-:-:S05]  /*0910*/  IMAD.WIDE R8, R11, 0x4, R18 ;  /* 0x000000040b087825 */ /* 0x000fca00078e0212 */
[----:B------:R2:W-:Y:S02]  /*0920*/  STG.E desc[UR4][R8.64], R22 ;  /* 0x0000001608007986 */ /* 0x0005e4000c101904 */
.L_x_70:
[----:B------:R-:W-:Y:S05]  /*0930*/  BSYNC.RECONVERGENT B1 ;  /* 0x0000000000017941 */ /* 0x000fea0003800200 */
.L_x_69:
[----:B------:R-:W-:Y:S01]  /*0940*/  IADD3 R5, PT, PT, R5, 0x180, RZ ;  /* 0x0000018005057810 */ /* 0x000fe20007ffe0ff */
[----:B------:R-:W-:Y:S03]  /*0950*/  BSSY.RECONVERGENT B1, `(.L_x_74) ;  /* 0x000001f000017945 */ /* 0x000fe60003800200 */
[----:B------:R-:W-:-:S13]  /*0960*/  ISETP.GE.AND P0, PT, R5, R10, PT ;  /* 0x0000000a0500720c */ /* 0x000fda0003f06270 */
[----:B------:R-:W-:Y:S05]  /*0970*/  @P0 BRA `(.L_x_75) ;  /* 0x0000000000700947 */ /* 0x000fea0003800000 */
[----:B012---:R-:W-:-:S06]  /*0980*/  IMAD.WIDE R8, R5, 0x4, R20 ;  /* 0x0000000405087825 */ /* 0x007fcc00078e0214 */
        /* <DEDUP_REMOVED lines=20> */
.L_x_77:
[----:B------:R-:W0:Y:S02]  /*0ad0*/  MUFU.RCP R22, R13 ;  /* 0x0000000d00167308 */ /* 0x000e240000001000 */
[----:B0-----:R-:W-:-:S04]  /*0ae0*/  FFMA R0, R13, R22, -1 ;  /* 0xbf8000000d007423 */ /* 0x001fc80000000016 */
[----:B------:R-:W-:-:S04]  /*0af0*/  FADD.FTZ R9, -R0, -RZ ;  /* 0x800000ff00097221 */ /* 0x000fc80000010100 */
[----:B------:R-:W-:-:S07]  /*0b00*/  FFMA R22, R22, R9, R22 ;  /* 0x0000000916167223 */ /* 0x000fce0000000016 */
.L_x_78:
[----:B------:R-:W-:Y:S05]  /*0b10*/  BSYNC.RECONVERGENT B2 ;  /* 0x0000000000027941 */ /* 0x000fea0003800200 */
.L_x_76:
[----:B------:R-:W-:-:S05]  /*0b20*/  IMAD.WIDE R8, R5, 0x4, R18 ;  /* 0x0000000405087825 */ /* 0x000fca00078e0212 */
[----:B------:R3:W-:Y:S02]  /*0b30*/  STG.E desc[UR4][R8.64], R22 ;  /* 0x0000001608007986 */ /* 0x0007e4000c101904 */
.L_x_75:
[----:B------:R-:W-:Y:S05]  /*0b40*/  BSYNC.RECONVERGENT B1 ;  /* 0x0000000000017941 */ /* 0x000fea0003800200 */
.L_x_74:
[----:B------:R-:W-:-:S04]  /*0b50*/  IADD3 R4, PT, PT, R4, 0x4, RZ ;  /* 0x0000000404047810 */ /* 0x000fc80007ffe0ff */
[----:B------:R-:W-:-:S13]  /*0b60*/  ISETP.NE.AND P0, PT, R4, R6, PT ;  /* 0x000000060400720c */ /* 0x000fda0003f05270 */
[----:B------:R-:W-:Y:S05]  /*0b70*/  @P0 BRA `(.L_x_79) ;  /* 0xfffffff400e40947 */ /* 0x000fea000383ffff */
.L_x_58:
[----:B------:R-:W-:-:S13]  /*0b80*/  ISETP.NE.AND P0, PT, R7, RZ, PT ;  /* 0x000000ff0700720c */ /* 0x000fda0003f05270 */
[----:B------:R-:W-:Y:S05]  /*0b90*/  @!P0 EXIT ;  /* 0x000000000000894d */ /* 0x000fea0003800000 */
[----:B------:R-:W-:-:S13]  /*0ba0*/  ISETP.NE.AND P0, PT, R7, 0x1, PT ;  /* 0x000000010700780c */ /* 0x000fda0003f05270 */
[----:B------:R-:W-:Y:S05]  /*0bb0*/  @!P0 BRA `(.L_x_80) ;  /* 0x00000004000c8947 */ /* 0x000fea0003800000 */
[----:B------:R-:W-:Y:S01]  /*0bc0*/  LEA R5, R6, R3, 0x7 ;  /* 0x0000000306057211 */ /* 0x000fe200078e38ff */
[----:B------:R-:W-:Y:S03]  /*0bd0*/  BSSY.RECONVERGENT B1, `(.L_x_81) ;  /* 0x000001f000017945 */ /* 0x000fe60003800200 */
[----:B------:R-:W-:-:S13]  /*0be0*/  ISETP.GE.AND P0, PT, R5, R10, PT ;  /* 0x0000000a0500720c */ /* 0x000fda0003f06270 */
[----:B------:R-:W-:Y:S05]  /*0bf0*/  @P0 BRA `(.L_x_82) ;  /* 0x0000000000700947 */ /* 0x000fea0003800000 */
[----:B0123--:R-:W-:-:S06]  /*0c00*/  IMAD.WIDE R8, R5, 0x4, R20 ;  /* 0x0000000405087825 */ /* 0x00ffcc00078e0214 */
[----:B------:R-:W2:Y:S01]  /*0c10*/  LDG.E R8, desc[UR4][R8.64] ;  /* 0x0000000408087981 */ /* 0x000ea2000c1e1900 */
[----:B------:R-:W-:Y:S01]  /*0c20*/  IMAD.MOV.U32 R7, RZ, RZ, 0x3bbb989d ;  /* 0x3bbb989dff077424 */ /* 0x000fe200078e00ff */
[----:B------:R-:W-:Y:S01]  /*0c30*/  MOV R11, 0x437c0000 ;  /* 0x437c0000000b7802 */ /* 0x000fe20000000f00 */
        /* <DEDUP_REMOVED lines=8> */
[----:B0-----:R-:W-:-:S04]  /*0cc0*/  FFMA R11, R0, R7, 1 ;  /* 0x3f800000000b7423 */ /* 0x001fc80000000007 */
[----:B------:R-:W-:-:S05]  /*0cd0*/  VIADD R0, R11, 0x1800000 ;  /* 0x018000000b007836 */ /* 0x000fca0000000000 */
[----:B------:R-:W-:-:S04]  /*0ce0*/  LOP3.LUT R0, R0, 0x7f800000, RZ, 0xc0, !PT ;  /* 0x7f80000000007812 */ /* 0x000fc800078ec0ff */
[----:B------:R-:W-:-:S13]  /*0cf0*/  ISETP.GT.U32.AND P0, PT, R0, 0x1ffffff, PT ;  /* 0x01ffffff0000780c */ /* 0x000fda0003f04070 */
[----:B------:R-:W-:Y:S05]  /*0d00*/  @P0 BRA `(.L_x_84) ;  /* 0x0000000000100947 */ /* 0x000fea0003800000 */
[----:B------:R-:W-:Y:S02]  /*0d10*/  MOV R0, R11 ;  /* 0x0000000b00007202 */ /* 0x000fe40000000f00 */
[----:B------:R-:W-:-:S07]  /*0d20*/  MOV R2, 0xd40 ;  /* 0x00000d4000027802 */ /* 0x000fce0000000f00 */
[----:B------:R-:W-:Y:S05]  /*0d30*/  CALL.REL.NOINC `($__internal_0_$__cuda_sm20_rcp_rn_f32_slowpath) ;  /* 0x0000001000a87944 */ /* 0x000fea0003c00000 */
[----:B------:R-:W-:Y:S05]  /*0d40*/  BRA `(.L_x_85) ;  /* 0x0000000000107947 */ /* 0x000fea0003800000 */
.L_x_84:
[----:B------:R-:W0:Y:S02]  /*0d50*/  MUFU.RCP R22, R11 ;  /* 0x0000000b00167308 */ /* 0x000e240000001000 */
[----:B0-----:R-:W-:-:S04]  /*0d60*/  FFMA R0, R11, R22, -1 ;  /* 0xbf8000000b007423 */ /* 0x001fc80000000016 */
[----:B------:R-:W-:-:S04]  /*0d70*/  FADD.FTZ R7, -R0, -RZ ;  /* 0x800000ff00077221 */ /* 0x000fc80000010100 */
[----:B------:R-:W-:-:S07]  /*0d80*/  FFMA R22, R22, R7, R22 ;  /* 0x0000000716167223 */ /* 0x000fce0000000016 */
.L_x_85:
[----:B------:R-:W-:Y:S05]  /*0d90*/  BSYNC.RECONVERGENT B2 ;  /* 0x0000000000027941 */ /* 0x000fea0003800200 */
.L_x_83:
[----:B------:R-:W-:-:S05]  /*0da0*/  IMAD.WIDE R8, R5, 0x4, R18 ;  /* 0x0000000405087825 */ /* 0x000fca00078e0212 */
[----:B------:R4:W-:Y:S02]  /*0db0*/  STG.E desc[UR4][R8.64], R22 ;  /* 0x0000001608007986 */ /* 0x0009e4000c101904 */
.L_x_82:
[----:B------:R-:W-:Y:S05]  /*0dc0*/  BSYNC.RECONVERGENT B1 ;  /* 0x0000000000017941 */ /* 0x000fea0003800200 */
.L_x_81:
[----:B------:R-:W-:Y:S01]  /*0dd0*/  IADD3 R5, PT, PT, R5, 0x80, RZ ;  /* 0x0000008005057810 */ /* 0x000fe20007ffe0ff */
[----:B------:R-:W-:Y:S03]  /*0de0*/  BSSY.RECONVERGENT B1, `(.L_x_86) ;  /* 0x000001f000017945 */ /* 0x000fe60003800200 */
[----:B------:R-:W-:-:S13]  /*0df0*/  ISETP.GE.AND P0, PT, R5, R10, PT ;  /* 0x0000000a0500720c */ /* 0x000fda0003f06270 */
[----:B------:R-:W-:Y:S05]  /*0e00*/  @P0 BRA `(.L_x_87) ;  /* 0x0000000000700947 */ /* 0x000fea0003800000 */
[----:B01234-:R-:W-:-:S06]  /*0e10*/  IMAD.WIDE R8, R5, 0x4, R20 ;  /* 0x0000000405087825 */ /* 0x01ffcc00078e0214 */
[----:B------:R-:W2:Y:S01]  /*0e20*/  LDG.E R8, desc[UR4][R8.64] ;  /* 0x0000000408087981 */ /* 0x000ea2000c1e1900 */
[----:B------:R-:W-:Y:S02]  /*0e30*/  HFMA2 R11, -RZ, RZ, 3.7421875, 0 ;  /* 0x437c0000ff0b7431 */ /* 0x000fe400000001ff */
        /* <DEDUP_REMOVED lines=18> */
.L_x_89:
[----:B------:R-:W0:Y:S02]  /*0f60*/  MUFU.RCP R22, R11 ;  /* 0x0000000b00167308 */ /* 0x000e240000001000 */
[----:B0-----:R-:W-:-:S04]  /*0f70*/  FFMA R0, R11, R22, -1 ;  /* 0xbf8000000b007423 */ /* 0x001fc80000000016 */
[----:B------:R-:W-:-:S04]  /*0f80*/  FADD.FTZ R7, -R0, -RZ ;  /* 0x800000ff00077221 */ /* 0x000fc80000010100 */
[----:B------:R-:W-:-:S07]  /*0f90*/  FFMA R22, R22, R7, R22 ;  /* 0x0000000716167223 */ /* 0x000fce0000000016 */
.L_x_90:
[----:B------:R-:W-:Y:S05]  /*0fa0*/  BSYNC.RECONVERGENT B2 ;  /* 0x0000000000027941 */ /* 0x000fea0003800200 */
.L_x_88:
[----:B------:R-:W-:-:S05]  /*0fb0*/  IMAD.WIDE R4, R5, 0x4, R18 ;  /* 0x0000000405047825 */ /* 0x000fca00078e0212 */
[----:B------:R0:W-:Y:S02]  /*0fc0*/  STG.E desc[UR4][R4.64], R22 ;  /* 0x0000001604007986 */ /* 0x0001e4000c101904 */
.L_x_87:
[----:B------:R-:W-:Y:S05]  /*0fd0*/  BSYNC.RECONVERGENT B1 ;  /* 0x0000000000017941 */ /* 0x000fea0003800200 */
.L_x_86:
[----:B------:R-:W-:-:S07]  /*0fe0*/  IADD3 R6, PT, PT, R6, 0x2, RZ ;  /* 0x0000000206067810 */ /* 0x000fce0007ffe0ff */
.L_x_80:
        /* <DEDUP_REMOVED lines=9> */
[----:B0-----:R-:W-:Y:S01]  /*1080*/  IMAD.MOV.U32 R5, RZ, RZ, 0x3bbb989d ;  /* 0x3bbb989dff057424 */ /* 0x001fe200078e00ff */
[----:B------:R-:W-:Y:S01]  /*1090*/  MOV R7, 0x437c0000 ;  /* 0x437c000000077802 */ /* 0x000fe20000000f00 */
[----:B------:R-:W-:Y:S02]  /*10a0*/  BSSY.RECONVERGENT B1, `(.L_x_91) ;  /* 0x0000015000017945 */ /* 0x000fe40003800200 */
[----:B-----5:R-:W-:-:S04]  /*10b0*/  FFMA.SAT R0, R20, -R5, 0.5 ;  /* 0x3f00000014007423 */ /* 0x020fc80000002805 */
        /* <DEDUP_REMOVED lines=13> */
[----:B-1234-:R-:W-:Y:S05]  /*1190*/  CALL.REL.NOINC `($__internal_0_$__cuda_sm20_rcp_rn_f32_slowpath) ;  /* 0x0000000c00907944 */ /* 0x01efea0003c00000 */
[----:B------:R-:W-:Y:S05]  /*11a0*/  BRA `(.L_x_93) ;  /* 0x0000000000107947 */ /* 0x000fea0003800000 */
.L_x_92:
[----:B-1234-:R-:W0:Y:S02]  /*11b0*/  MUFU.RCP R22, R7 ;  /* 0x0000000700167308 */ /* 0x01ee240000001000 */
[----:B0-----:R-:W-:-:S04]  /*11c0*/  FFMA R0, R7, R22, -1 ;  /* 0xbf80000007007423 */ /* 0x001fc80000000016 */
[----:B------:R-:W-:-:S04]  /*11d0*/  FADD.FTZ R5, -R0, -RZ ;  /* 0x800000ff00057221 */ /* 0x000fc80000010100 */
[----:B------:R-:W-:-:S07]  /*11e0*/  FFMA R22, R22, R5, R22 ;  /* 0x0000000516167223 */ /* 0x000fce0000000016 */
.L_x_93:
[----:B------:R-:W-:Y:S05]  /*11f0*/  BSYNC.RECONVERGENT B1 ;  /* 0x0000000000017941 */ /* 0x000fea0003800200 */
.L_x_91:
[----:B------:R-:W-:-:S05]  /*1200*/  IMAD.WIDE R18, R3, 0x4, R18 ;  /* 0x0000000403127825 */ /* 0x000fca00078e0212 */
[----:B------:R-:W-:Y:S01]  /*1210*/  STG.E desc[UR4][R18.64], R22 ;  /* 0x0000001612007986 */ /* 0x000fe2000c101904 */
[----:B------:R-:W-:Y:S05]  /*1220*/  EXIT ;  /* 0x000000000000794d */ /* 0x000fea0003800000 */
.L_x_57:
[----:B------:R-:W-:-:S13]  /*1230*/  ISETP.GE.AND P0, PT, R0, 0x1, PT ;  /* 0x000000010000780c */ /* 0x000fda0003f06270 */
[----:B------:R-:W-:Y:S05]  /*1240*/  @!P0 EXIT ;  /* 0x000000000000894d */ /* 0x000fea0003800000 */
[C---:B------:R-:W-:Y:S01]  /*1250*/  ISETP.GE.U32.AND P0, PT, R0.reuse, 0x4, PT ;  /* 0x000000040000780c */ /* 0x040fe20003f06070 */
[----:B------:R-:W-:Y:S01]  /*1260*/  HFMA2 R6, -RZ, RZ, 0, 0 ;  /* 0x00000000ff067431 */ /* 0x000fe200000001ff */
[----:B------:R-:W-:-:S11]  /*1270*/  LOP3.LUT R4, R0, 0x3, RZ, 0xc0, !PT ;  /* 0x0000000300047812 */ /* 0x000fd600078ec0ff */
[----:B------:R-:W-:Y:S05]  /*1280*/  @!P0 BRA `(.L_x_94) ;  /* 0x0000000400dc8947 */ /* 0x000fea0003800000 */
[----:B------:R-:W-:Y:S02]  /*1290*/  IADD3 R14, P0, PT, R14, 0x400, RZ ;  /* 0x000004000e0e7810 */ /* 0x000fe40007f1e0ff */
[----:B------:R-:W-:Y:S02]  /*12a0*/  LOP3.LUT R6, R0, 0x7ffffffc, RZ, 0xc0, !PT ;  /* 0x7ffffffc00067812 */ /* 0x000fe400078ec0ff */
[C---:B------:R-:W-:Y:S02]  /*12b0*/  IADD3 R16, P1, PT, R14.reuse, UR10, RZ ;  /* 0x0000000a0e107c10 */ /* 0x040fe4000ff3e0ff */
[----:B------:R-:W-:Y:S01]  /*12c0*/  IADD3.X R2, PT, PT, RZ, R2, RZ, P0, !PT ;  /* 0x00000002ff027210 */ /* 0x000fe200007fe4ff */
[----:B------:R-:W-:Y:S01]  /*12d0*/  IMAD.MOV R7, RZ, RZ, -R6 ;  /* 0x000000ffff077224 */ /* 0x000fe200078e0a06 */
[----:B------:R-:W-:Y:S02]  /*12e0*/  IADD3 R14, P0, PT, R14, UR8, RZ ;  /* 0x000000080e0e7c10 */ /* 0x000fe4000ff1e0ff */
[----:B------:R-:W-:-:S02]  /*12f0*/  IADD3.X R17, PT, PT, R2, UR11, RZ, P1, !PT ;  /* 0x0000000b02117c10 */ /* 0x000fc40008ffe4ff */
[----:B------:R-:W-:Y:S02]  /*1300*/  IADD3.X R15, PT, PT, R2, UR9, RZ, P0, !PT ;  /* 0x00000009020f7c10 */ /* 0x000fe400087fe4ff */
[----:B------:R-:W-:-:S07]  /*1310*/  MOV R5, R3 ;  /* 0x0000000300057202 */ /* 0x000fce0000000f00 */
.L_x_107:
[----:B------:R-:W-:-:S05]  /*1320*/  IMAD.WIDE R12, R5, 0x4, R16 ;  /* 0x00000004050c7825 */ /* 0x000fca00078e0210 */
[----:B------:R-:W2:Y:S01]  /*1330*/  LDG.E R0, desc[UR4][R12.64+-0x400] ;  /* 0xfffc00040c007981 */ /* 0x000ea2000c1e1900 */
[----:B------:R-:W-:Y:S01]  /*1340*/  HFMA2 R11, -RZ, RZ, 3.7421875, 0 ;  /* 0x437c0000ff0b7431 */ /* 0x000fe200000001ff */
[----:B------:R-:W-:Y:S01]  /*1350*/  MOV R9, 0x3bbb989d ;  /* 0x3bbb989d00097802 */ /* 0x000fe20000000f00 */
[----:B------:R-:W-:Y:S04]  /*1360*/  BSSY.RECONVERGENT B1, `(.L_x_95) ;  /* 0x0000016000017945 */ /* 0x000fe80003800200 */
[----:B--2---:R-:W-:-:S04]  /*1370*/  FFMA.SAT R2, R0, -R9, 0.5 ;  /* 0x3f00000000027423 */ /* 0x004fc80000002809 */
[----:B------:R-:W-:Y:S01]  /*1380*/  FFMA.RM R2, R2, R11, 12582913 ;  /* 0x4b40000102027423 */ /* 0x000fe2000000400b */
[----:B------:R-:W-:-:S04]  /*1390*/  IMAD.WIDE R10, R5, 0x4, R14 ;  /* 0x00000004050a7825 */ /* 0x000fc800078e020e */
        /* <DEDUP_REMOVED lines=14> */
.L_x_96:
[----:B------:R-:W0:Y:S02]  /*1480*/  MUFU.RCP R22, R23 ;  /* 0x0000001700167308 */ /* 0x000e240000001000 */
[----:B0-----:R-:W-:-:S04]  /*1490*/  FFMA R0, R23, R22, -1 ;  /* 0xbf80000017007423 */ /* 0x001fc80000000016 */
[----:B------:R-:W-:-:S04]  /*14a0*/  FADD.FTZ R9, -R0, -RZ ;  /* 0x800000ff00097221 */ /* 0x000fc80000010100 */
[----:B------:R-:W-:-:S07]  /*14b0*/  FFMA R22, R22, R9, R22 ;  /* 0x0000000916167223 */ /* 0x000fce0000000016 */
.L_x_97:
[----:B------:R-:W-:Y:S05]  /*14c0*/  BSYNC.RECONVERGENT B1 ;  /* 0x0000000000017941 */ /* 0x000fea0003800200 */
.L_x_95:
[----:B------:R0:W-:Y:S04]  /*14d0*/  STG.E desc[UR4][R10.64+-0x400], R22 ;  /* 0xfffc00160a007986 */ /* 0x0001e8000c101904 */
[----:B------:R-:W2:Y:S01]  /*14e0*/  LDG.E R0, desc[UR4][R12.64+-0x200] ;  /* 0xfffe00040c007981 */ /* 0x000ea2000c1e1900 */
[----:B------:R-:W-:Y:S01]  /*14f0*/  HFMA2 R23, -RZ, RZ, 3.7421875, 0 ;  /* 0x437c0000ff177431 */ /* 0x000fe200000001ff */
[----:B------:R-:W-:Y:S01]  /*1500*/  MOV R9, 0x3bbb989d ;  /* 0x3bbb989d00097802 */ /* 0x000fe20000000f00 */
[----:B------:R-:W-:Y:S04]  /*1510*/  BSSY.RECONVERGENT B1, `(.L_x_98) ;  /* 0x0000015000017945 */ /* 0x000fe80003800200 */
[----:B--2---:R-:W-:-:S04]  /*1520*/  FFMA.SAT R2, R0, -R9, 0.5 ;  /* 0x3f00000000027423 */ /* 0x004fc80000002809 */
[----:B------:R-:W-:-:S04]  /*1530*/  FFMA.RM R2, R2, R23, 12582913 ;  /* 0x4b40000102027423 */ /* 0x000fc80000004017 */
[C---:B------:R-:W-:Y:S01]  /*1540*/  FADD R9, R2.reuse, -12583039 ;  /* 0xcb40007f02097421 */ /* 0x040fe20000000000 */
[----:B------:R-:W-:-:S03]  /*1550*/  IMAD.SHL.U32 R2, R2, 0x800000, RZ ;  /* 0x0080000002027824 */ /* 0x000fc600078e00ff */
[----:B------:R-:W-:-:S04]  /*1560*/  FFMA R9, R0, -1.4426950216293334961, -R9 ;  /* 0xbfb8aa3b00097823 */ /* 0x000fc80000000809 */
[----:B------:R-:W-:-:S06]  /*1570*/  FFMA R9, R0, -1.925963033500011079e-08, R9 ;  /* 0xb2a5706000097823 */ /* 0x000fcc0000000009 */
[----:B------:R-:W1:Y:S02]  /*1580*/  MUFU.EX2 R9, R9 ;  /* 0x0000000900097308 */ /* 0x000e640000000800 */
[----:B-1----:R-:W-:-:S05]  /*1590*/  FFMA R23, R2, R9, 1 ;  /* 0x3f80000002177423 */ /* 0x002fca0000000009 */
[----:B------:R-:W-:-:S04]  /*15a0*/  IADD3 R0, PT, PT, R23, 0x1800000, RZ ;  /* 0x0180000017007810 */ /* 0x000fc80007ffe0ff */
[----:B------:R-:W-:-:S04]  /*15b0*/  LOP3.LUT R0, R0, 0x7f800000, RZ, 0xc0, !PT ;  /* 0x7f80000000007812 */ /* 0x000fc800078ec0ff */
[----:B------:R-:W-:-:S13]  /*15c0*/  ISETP.GT.U32.AND P0, PT, R0, 0x1ffffff, PT ;  /* 0x01ffffff0000780c */ /* 0x000fda0003f04070 */
[----:B0-----:R-:W-:Y:S05]  /*15d0*/  @P0 BRA `(.L_x_99) ;  /* 0x0000000000100947 */ /* 0x001fea0003800000 */
[----:B------:R-:W-:Y:S02]  /*15e0*/  MOV R0, R23 ;  /* 0x0000001700007202 */ /* 0x000fe40000000f00 */
[----:B------:R-:W-:-:S07]  /*15f0*/  MOV R2, 0x1610 ;  /* 0x0000161000027802 */ /* 0x000fce0000000f00 */
[----:B------:R-:W-:Y:S05]  /*1600*/  CALL.REL.NOINC `($__internal_0_$__cuda_sm20_rcp_rn_f32_slowpath) ;  /* 0x0000000800747944 */ /* 0x000fea0003c00000 */
[----:B------:R-:W-:Y:S05]  /*1610*/  BRA `(.L_x_100) ;  /* 0x0000000000107947 */ /* 0x000fea0003800000 */
.L_x_99:
[----:B------:R-:W0:Y:S02]  /*1620*/  MUFU.RCP R22, R23 ;  /* 0x0000001700167308 */ /* 0x000e240000001000 */
[----:B0-----:R-:W-:-:S04]  /*1630*/  FFMA R0, R23, R22, -1 ;  /* 0xbf80000017007423 */ /* 0x001fc80000000016 */
[----:B------:R-:W-:-:S04]  /*1640*/  FADD.FTZ R9, -R0, -RZ ;  /* 0x800000ff00097221 */ /* 0x000fc80000010100 */
[----:B------:R-:W-:-:S07]  /*1650*/  FFMA R22, R22, R9, R22 ;  /* 0x0000000916167223 */ /* 0x000fce0000000016 */
.L_x_100:
[----:B------:R-:W-:Y:S05]  /*1660*/  BSYNC.RECONVERGENT B1 ;  /* 0x0000000000017941 */ /* 0x000fea0003800200 */
.L_x_98:
[----:B------:R0:W-:Y:S04]  /*1670*/  STG.E desc[UR4][R10.64+-0x200], R22 ;  /* 0xfffe00160a007986 */ /* 0x0001e8000c101904 */
        /* <DEDUP_REMOVED lines=20> */
.L_x_102:
[----:B------:R-:W0:Y:S02]  /*17c0*/  MUFU.RCP R22, R23 ;  /* 0x0000001700167308 */ /* 0x000e240000001000 */
[----:B0-----:R-:W-:-:S04]  /*17d0*/  FFMA R0, R23, R22, -1 ;  /* 0xbf80000017007423 */ /* 0x001fc80000000016 */
[----:B------:R-:W-:-:S04]  /*17e0*/  FADD.FTZ R9, -R0, -RZ ;  /* 0x800000ff00097221 */ /* 0x000fc80000010100 */
[----:B------:R-:W-:-:S07]  /*17f0*/  FFMA R22, R22, R9, R22 ;  /* 0x0000000916167223 */ /* 0x000fce0000000016 */
.L_x_103:
[----:B------:R-:W-:Y:S05]  /*1800*/  BSYNC.RECONVERGENT B1 ;  /* 0x0000000000017941 */ /* 0x000fea0003800200 */
.L_x_101:
[----:B------:R0:W-:Y:S04]  /*1810*/  STG.E desc[UR4][R10.64], R22 ;  /* 0x000000160a007986 */ /* 0x0001e8000c101904 */
        /* <DEDUP_REMOVED lines=16> */
[----:B------:R-:W-:Y:S01]  /*1920*/  IMAD.MOV.U32 R0, RZ, RZ, R23 ;  /* 0x000000ffff007224 */ /* 0x000fe200078e0017 */
[----:B------:R-:W-:-:S07]  /*1930*/  MOV R2, 0x1950 ;  /* 0x0000195000027802 */ /* 0x000fce0000000f00 */
[----:B------:R-:W-:Y:S05]  /*1940*/  CALL.REL.NOINC `($__internal_0_$__cuda_sm20_rcp_rn_f32_slowpath) ;  /* 0x0000000400a47944 */ /* 0x000fea0003c00000 */
[----:B------:R-:W-:Y:S05]  /*1950*/  BRA `(.L_x_106) ;  /* 0x0000000000107947 */ /* 0x000fea0003800000 */
.L_x_105:
[----:B------:R-:W0:Y:S02]  /*1960*/  MUFU.RCP R22, R23 ;  /* 0x0000001700167308 */ /* 0x000e240000001000 */
[----:B0-----:R-:W-:-:S04]  /*1970*/  FFMA R0, R23, R22, -1 ;  /* 0xbf80000017007423 */ /* 0x001fc80000000016 */
[----:B------:R-:W-:-:S04]  /*1980*/  FADD.FTZ R9, -R0, -RZ ;  /* 0x800000ff00097221 */ /* 0x000fc80000010100 */
[----:B------:R-:W-:-:S07]  /*1990*/  FFMA R22, R22, R9, R22 ;  /* 0x0000000916167223 */ /* 0x000fce0000000016 */
.L_x_106:
[----:B------:R-:W-:Y:S05]  /*19a0*/  BSYNC.RECONVERGENT B1 ;  /* 0x0000000000017941 */ /* 0x000fea0003800200 */
.L_x_104:
[----:B------:R0:W-:Y:S01]  /*19b0*/  STG.E desc[UR4][R10.64+0x200], R22 ;  /* 0x000200160a007986 */ /* 0x0001e2000c101904 */
[----:B------:R-:W-:Y:S02]  /*19c0*/  IADD3 R7, PT, PT, R7, 0x4, RZ ;  /* 0x0000000407077810 */ /* 0x000fe40007ffe0ff */
[----:B------:R-:W-:Y:S02]  /*19d0*/  IADD3 R5, PT, PT, R5, 0x200, RZ ;  /* 0x0000020005057810 */ /* 0x000fe40007ffe0ff */
[----:B------:R-:W-:-:S13]  /*19e0*/  ISETP.NE.AND P0, PT, R7, RZ, PT ;  /* 0x000000ff0700720c */ /* 0x000fda0003f05270 */
[----:B0-----:R-:W-:Y:S05]  /*19f0*/  @P0 BRA `(.L_x_107) ;  /* 0xfffffff800480947 */ /* 0x001fea000383ffff */
.L_x_94:
[----:B------:R-:W-:-:S13]  /*1a00*/  ISETP.NE.AND P0, PT, R4, RZ, PT ;  /* 0x000000ff0400720c */ /* 0x000fda0003f05270 */
[----:B------:R-:W-:Y:S05]  /*1a10*/  @!P0 EXIT ;  /* 0x000000000000894d */ /* 0x000fea0003800000 */
[----:B------:R-:W-:-:S13]  /*1a20*/  ISETP.NE.AND P0, PT, R4, 0x1, PT ;  /* 0x000000010400780c */ /* 0x000fda0003f05270 */
[----:B------:R-:W-:Y:S05]  /*1a30*/  @!P0 BRA `(.L_x_108) ;  /* 0x0000000000e08947 */ /* 0x000fea0003800000 */
[----:B------:R-:W-:-:S05]  /*1a40*/  LEA R5, R6, R3, 0x7 ;  /* 0x0000000306057211 */ /* 0x000fca00078e38ff */
[----:B------:R-:W-:-:S05]  /*1a50*/  IMAD.WIDE R10, R5, 0x4, R20 ;  /* 0x00000004050a7825 */ /* 0x000fca00078e0214 */
        /* <DEDUP_REMOVED lines=20> */
.L_x_110:
[----:B------:R-:W0:Y:S02]  /*1ba0*/  MUFU.RCP R22, R9 ;  /* 0x0000000900167308 */ /* 0x000e240000001000 */
[----:B0-----:R-:W-:-:S04]  /*1bb0*/  FFMA R0, R9, R22, -1 ;  /* 0xbf80000009007423 */ /* 0x001fc80000000016 */
[----:B------:R-:W-:-:S04]  /*1bc0*/  FADD.FTZ R7, -R0, -RZ ;  /* 0x800000ff00077221 */ /* 0x000fc80000010100 */
[----:B------:R-:W-:-:S07]  /*1bd0*/  FFMA R22, R22, R7, R22 ;  /* 0x0000000716167223 */ /* 0x000fce0000000016 */
.L_x_111:
[----:B------:R-:W-:Y:S05]  /*1be0*/  BSYNC.RECONVERGENT B1 ;  /* 0x0000000000017941 */ /* 0x000fea0003800200 */
.L_x_109:
[----:B------:R-:W-:-:S05]  /*1bf0*/  IMAD.WIDE R4, R5, 0x4, R18 ;  /* 0x0000000405047825 */ /* 0x000fca00078e0212 */
[----:B------:R0:W-:Y:S04]  /*1c00*/  STG.E desc[UR4][R4.64], R22 ;  /* 0x0000001604007986 */ /* 0x0001e8000c101904 */
[----:B------:R-:W2:Y:S01]  /*1c10*/  LDG.E R10, desc[UR4][R10.64+0x200] ;  /* 0x000200040a0a7981 */ /* 0x000ea2000c1e1900 */
[----:B------:R-:W-:Y:S01]  /*1c20*/  HFMA2 R7, -RZ, RZ, 0.96630859375, -0.0022525787353515625 ;  /* 0x3bbb989dff077431 */ /* 0x000fe200000001ff */
[----:B------:R-:W-:Y:S01]  /*1c30*/  MOV R9, 0x437c0000 ;  /* 0x437c000000097802 */ /* 0x000fe20000000f00 */
        /* <DEDUP_REMOVED lines=8> */
[----:B-1----:R-:W-:-:S04]  /*1cc0*/  FFMA R9, R0, R7, 1 ;  /* 0x3f80000000097423 */ /* 0x002fc80000000007 */
[----:B------:R-:W-:-:S05]  /*1cd0*/  VIADD R0, R9, 0x1800000 ;  /* 0x0180000009007836 */ /* 0x000fca0000000000 */
[----:B------:R-:W-:-:S04]  /*1ce0*/  LOP3.LUT R0, R0, 0x7f800000, RZ, 0xc0, !PT ;  /* 0x7f80000000007812 */ /* 0x000fc800078ec0ff */
[----:B------:R-:W-:-:S13]  /*1cf0*/  ISETP.GT.U32.AND P0, PT, R0, 0x1ffffff, PT ;  /* 0x01ffffff0000780c */ /* 0x000fda0003f04070 */
[----:B0-----:R-:W-:Y:S05]  /*1d00*/  @P0 BRA `(.L_x_113) ;  /* 0x0000000000100947 */ /* 0x001fea0003800000 */
[----:B------:R-:W-:Y:S02]  /*1d10*/  MOV R0, R9 ;  /* 0x0000000900007202 */ /* 0x000fe40000000f00 */
[----:B------:R-:W-:-:S07]  /*1d20*/  MOV R2, 0x1d40 ;  /* 0x00001d4000027802 */ /* 0x000fce0000000f00 */
[----:B------:R-:W-:Y:S05]  /*1d30*/  CALL.REL.NOINC `($__internal_0_$__cuda_sm20_rcp_rn_f32_slowpath) ;  /* 0x0000000000a87944 */ /* 0x000fea0003c00000 */
[----:B------:R-:W-:Y:S05]  /*1d40*/  BRA `(.L_x_114) ;  /* 0x0000000000107947 */ /* 0x000fea0003800000 */
.L_x_113:
[----:B------:R-:W0:Y:S02]  /*1d50*/  MUFU.RCP R22, R9 ;  /* 0x0000000900167308 */ /* 0x000e240000001000 */
[----:B0-----:R-:W-:-:S04]  /*1d60*/  FFMA R0, R9, R22, -1 ;  /* 0xbf80000009007423 */ /* 0x001fc80000000016 */
[----:B------:R-:W-:-:S04]  /*1d70*/  FADD.FTZ R7, -R0, -RZ ;  /* 0x800000ff00077221 */ /* 0x000fc80000010100 */
[----:B------:R-:W-:-:S07]  /*1d80*/  FFMA R22, R22, R7, R22 ;  /* 0x0000000716167223 */ /* 0x000fce0000000016 */
.L_x_114:
[----:B------:R-:W-:Y:S05]  /*1d90*/  BSYNC.RECONVERGENT B1 ;  /* 0x0000000000017941 */ /* 0x000fea0003800200 */
.L_x_112:
[----:B------:R0:W-:Y:S01]  /*1da0*/  STG.E desc[UR4][R4.64+0x200], R22 ;  /* 0x0002001604007986 */ /* 0x0001e2000c101904 */
[----:B------:R-:W-:-:S07]  /*1db0*/  IADD3 R6, PT, PT, R6, 0x2, RZ ;  /* 0x0000000206067810 */ /* 0x000fce0007ffe0ff */
.L_x_108:
[----:B------:R-:W1:Y:S02]  /*1dc0*/  LDC R0, c[0x0][0x388] ;  /* 0x0000e200ff007b82 */ /* 0x000e640000000800 */
[----:B-1----:R-:W-:-:S04]  /*1dd0*/  LOP3.LUT R0, R0, 0x1, RZ, 0xc0, !PT ;  /* 0x0000000100007812 */ /* 0x002fc800078ec0ff */
[----:B------:R-:W-:-:S13]  /*1de0*/  ISETP.NE.U32.AND P0, PT, R0, 0x1, PT ;  /* 0x000000010000780c */ /* 0x000fda0003f05070 */
[----:B------:R-:W-:Y:S05]  /*1df0*/  @P0 EXIT ;  /* 0x000000000000094d */ /* 0x000fea0003800000 */
[----:B------:R-:W-:-:S05]  /*1e00*/  LEA R3, R6, R3, 0x7 ;  /* 0x0000000306037211 */ /* 0x000fca00078e38ff */
[----:B------:R-:W-:-:S06]  /*1e10*/  IMAD.WIDE R20, R3, 0x4, R20 ;  /* 0x0000000403147825 */ /* 0x000fcc00078e0214 */
[----:B------:R-:W2:Y:S01]  /*1e20*/  LDG.E R20, desc[UR4][R20.64] ;  /* 0x0000000414147981 */ /* 0x000ea2000c1e1900 */
[----:B------:R-:W-:Y:S02]  /*1e30*/  HFMA2 R7, -RZ, RZ, 3.7421875, 0 ;  /* 0x437c0000ff077431 */ /* 0x000fe400000001ff */
[----:B0-----:R-:W-:Y:S01]  /*1e40*/  IMAD.MOV.U32 R5, RZ, RZ, 0x3bbb989d ;  /* 0x3bbb989dff057424 */ /* 0x001fe200078e00ff */
        /* <DEDUP_REMOVED lines=17> */
.L_x_116:
[----:B------:R-:W0:Y:S02]  /*1f60*/  MUFU.RCP R22, R7 ;  /* 0x0000000700167308 */ /* 0x000e240000001000 */
[----:B0-----:R-:W-:-:S04]  /*1f70*/  FFMA R0, R7, R22, -1 ;  /* 0xbf80000007007423 */ /* 0x001fc80000000016 */
[----:B------:R-:W-:-:S04]  /*1f80*/  FADD.FTZ R5, -R0, -RZ ;  /* 0x800000ff00057221 */ /* 0x000fc80000010100 */
[----:B------:R-:W-:-:S07]  /*1f90*/  FFMA R22, R22, R5, R22 ;  /* 0x0000000516167223 */ /* 0x000fce0000000016 */
.L_x_117:
[----:B------:R-:W-:Y:S05]  /*1fa0*/  BSYNC.RECONVERGENT B1 ;  /* 0x0000000000017941 */ /* 0x000fea0003800200 */
.L_x_115:
[----:B------:R-:W-:-:S05]  /*1fb0*/  IMAD.WIDE R18, R3, 0x4, R18 ;  /* 0x0000000403127825 */ /* 0x000fca00078e0212 */
[----:B------:R-:W-:Y:S01]  /*1fc0*/  STG.E desc[UR4][R18.64], R22 ;  /* 0x0000001612007986 */ /* 0x000fe2000c101904 */
[----:B------:R-:W-:Y:S05]  /*1fd0*/  EXIT ;  /* 0x000000000000794d */ /* 0x000fea0003800000 */
        .weak           $__internal_0_$__cuda_sm20_rcp_rn_f32_slowpath
        .type           $__internal_0_$__cuda_sm20_rcp_rn_f32_slowpath,@function
        .size           $__internal_0_$__cuda_sm20_rcp_rn_f32_slowpath,(.L_x_243 - $__internal_0_$__cuda_sm20_rcp_rn_f32_slowpath)
$__internal_0_$__cuda_sm20_rcp_rn_f32_slowpath:
[----:B------:R-:W-:Y:S01]  /*1fe0*/  SHF.L.U32 R8, R0, 0x1, RZ ;  /* 0x0000000100087819 */ /* 0x000fe200000006ff */
[----:B------:R-:W-:Y:S03]  /*1ff0*/  BSSY.RECONVERGENT B0, `(.L_x_118) ;  /* 0x0000030000007945 */ /* 0x000fe60003800200 */
[----:B------:R-:W-:-:S04]  /*2000*/  SHF.R.U32.HI R8, RZ, 0x18, R8 ;  /* 0x00000018ff087819 */ /* 0x000fc80000011608 */
[----:B------:R-:W-:-:S13]  /*2010*/  ISETP.NE.U32.AND P0, PT, R8, RZ, PT ;  /* 0x000000ff0800720c */ /* 0x000fda0003f05070 */
[----:B------:R-:W-:Y:S05]  /*2020*/  @P0 BRA `(.L_x_119) ;  /* 0x0000000000280947 */ /* 0x000fea0003800000 */
[----:B------:R-:W-:-:S04]  /*2030*/  SHF.L.U32 R8, R0, 0x1, RZ ;  /* 0x0000000100087819 */ /* 0x000fc800000006ff */
[----:B------:R-:W-:-:S13]  /*2040*/  ISETP.NE.AND P0, PT, R8, RZ, PT ;  /* 0x000000ff0800720c */ /* 0x000fda0003f05270 */
[----:B------:R-:W-:Y:S01]  /*2050*/  @P0 FFMA R9, R0, 1.84467440737095516160e+19, RZ ;  /* 0x5f80000000090823 */ /* 0x000fe200000000ff */
[----:B------:R-:W-:Y:S08]  /*2060*/  @!P0 MUFU.RCP R22, R0 ;  /* 0x0000000000168308 */ /* 0x000ff00000001000 */
[----:B------:R-:W0:Y:S02]  /*2070*/  @P0 MUFU.RCP R8, R9 ;  /* 0x0000000900080308 */ /* 0x000e240000001000 */
[----:B0-----:R-:W-:-:S04]  /*2080*/  @P0 FFMA R23, R9, R8, -1 ;  /* 0xbf80000009170423 */ /* 0x001fc80000000008 */
[----:B------:R-:W-:-:S04]  /*2090*/  @P0 FADD.FTZ R23, -R23, -RZ ;  /* 0x800000ff17170221 */ /* 0x000fc80000010100 */
[----:B------:R-:W-:-:S04]  /*20a0*/  @P0 FFMA R23, R8, R23, R8 ;  /* 0x0000001708170223 */ /* 0x000fc80000000008 */
[----:B------:R-:W-:Y:S01]  /*20b0*/  @P0 FFMA R22, R23, 1.84467440737095516160e+19, RZ ;  /* 0x5f80000017160823 */ /* 0x000fe200000000ff */
[----:B------:R-:W-:Y:S06]  /*20c0*/  BRA `(.L_x_120) ;  /* 0x0000000000887947 */ /* 0x000fec0003800000 */
.L_x_119:
[----:B------:R-:W-:-:S04]  /*20d0*/  IADD3 R9, PT, PT, R8, -0xfd, RZ ;  /* 0xffffff0308097810 */ /* 0x000fc80007ffe0ff */
[----:B------:R-:W-:-:S13]  /*20e0*/  ISETP.GT.U32.AND P0, PT, R9, 0x1, PT ;  /* 0x000000010900780c */ /* 0x000fda0003f04070 */
[----:B------:R-:W-:Y:S05]  /*20f0*/  @P0 BRA `(.L_x_121) ;  /* 0x0000000000780947 */ /* 0x000fea0003800000 */
[----:B------:R-:W-:Y:S01]  /*2100*/  LOP3.LUT R28, R0, 0x7fffff, RZ, 0xc0, !PT ;  /* 0x007fffff001c7812 */ /* 0x000fe200078ec0ff */
[----:B------:R-:W-:Y:S01]  /*2110*/  IMAD.MOV.U32 R24, RZ, RZ, 0x3 ;  /* 0x00000003ff187424 */ /* 0x000fe200078e00ff */
[----:B------:R-:W-:Y:S02]  /*2120*/  IADD3 R8, PT, PT, R8, -0xfc, RZ ;  /* 0xffffff0408087810 */ /* 0x000fe40007ffe0ff */
[----:B------:R-:W-:Y:S02]  /*2130*/  LOP3.LUT R28, R28, 0x3f800000, RZ, 0xfc, !PT ;  /* 0x3f8000001c1c7812 */ /* 0x000fe400078efcff */
[----:B------:R-:W-:Y:S02]  /*2140*/  SHF.L.U32 R24, R24, R9, RZ ;  /* 0x0000000918187219 */ /* 0x000fe400000006ff */
[----:B------:R-:W0:Y:S02]  /*2150*/  MUFU.RCP R23, R28 ;  /* 0x0000001c00177308 */ /* 0x000e240000001000 */
[----:B0-----:R-:W-:-:S04]  /*2160*/  FFMA R26, R28, R23, -1 ;  /* 0xbf8000001c1a7423 */ /* 0x001fc80000000017 */
[----:B------:R-:W-:-:S04]  /*2170*/  FADD.FTZ R26, -R26, -RZ ;  /* 0x800000ff1a1a7221 */ /* 0x000fc80000010100 */
[CCC-:B------:R-:W-:Y:S01]  /*2180*/  FFMA.RM R22, R23.reuse, R26.reuse, R23.reuse ;  /* 0x0000001a17167223 */ /* 0x1c0fe20000004017 */
[----:B------:R-:W-:-:S04]  /*2190*/  FFMA.RP R23, R23, R26, R23 ;  /* 0x0000001a17177223 */ /* 0x000fc80000008017 */
[C---:B------:R-:W-:Y:S02]  /*21a0*/  LOP3.LUT R25, R22.reuse, 0x7fffff, RZ, 0xc0, !PT ;  /* 0x007fffff16197812 */ /* 0x040fe400078ec0ff */
[----:B------:R-:W-:Y:S02]  /*21b0*/  FSETP.NEU.FTZ.AND P0, PT, R22, R23, PT ;  /* 0x000000171600720b */ /* 0x000fe40003f1d000 */
[----:B------:R-:W-:Y:S02]  /*21c0*/  LOP3.LUT R25, R25, 0x800000, RZ, 0xfc, !PT ;  /* 0x0080000019197812 */ /* 0x000fe400078efcff */
[----:B------:R-:W-:Y:S02]  /*21d0*/  SEL R22, RZ, 0xffffffff, !P0 ;  /* 0xffffffffff167807 */ /* 0x000fe40004000000 */
[----:B------:R-:W-:Y:S02]  /*21e0*/  LOP3.LUT R24, R24, R25, RZ, 0xc0, !PT ;  /* 0x0000001918187212 */ /* 0x000fe400078ec0ff */
[----:B------:R-:W-:-:S02]  /*21f0*/  IADD3 R22, PT, PT, -R22, RZ, RZ ;  /* 0x000000ff16167210 */ /* 0x000fc40007ffe1ff */
[-C--:B------:R-:W-:Y:S02]  /*2200*/  SHF.R.U32.HI R24, RZ, R9.reuse, R24 ;  /* 0x00000009ff187219 */ /* 0x080fe40000011618 */
[--C-:B------:R-:W-:Y:S02]  /*2210*/  LOP3.LUT P1, RZ, R22, R9, R25.reuse, 0xf8, !PT ;  /* 0x0000000916ff7212 */ /* 0x100fe4000782f819 */
[C---:B------:R-:W-:Y:S02]  /*2220*/  LOP3.LUT P0, RZ, R24.reuse, 0x1, RZ, 0xc0, !PT ;  /* 0x0000000118ff7812 */ /* 0x040fe4000780c0ff */
[----:B------:R-:W-:Y:S02]  /*2230*/  LOP3.LUT P2, RZ, R24, 0x2, RZ, 0xc0, !PT ;  /* 0x0000000218ff7812 */ /* 0x000fe4000784c0ff */
[----:B------:R-:W-:Y:S02]  /*2240*/  SHF.R.U32.HI R25, RZ, R8, R25 ;  /* 0x00000008ff197219 */ /* 0x000fe40000011619 */
[----:B------:R-:W-:-:S02]  /*2250*/  PLOP3.LUT P0, PT, P0, P1, P2, 0xe0, 0x0 ;  /* 0x000000000000781c */ /* 0x000fc40000703c20 */
[----:B------:R-:W-:Y:S02]  /*2260*/  LOP3.LUT P1, RZ, R0, 0x7fffff, RZ, 0xc0, !PT ;  /* 0x007fffff00ff7812 */ /* 0x000fe4000782c0ff */
[----:B------:R-:W-:-:S04]  /*2270*/  SEL R9, RZ, 0x1, !P0 ;  /* 0x00000001ff097807 */ /* 0x000fc80004000000 */
[----:B------:R-:W-:-:S04]  /*2280*/  IADD3 R9, PT, PT, -R9, RZ, RZ ;  /* 0x000000ff09097210 */ /* 0x000fc80007ffe1ff */
[----:B------:R-:W-:-:S13]  /*2290*/  ISETP.GE.AND P0, PT, R9, RZ, PT ;  /* 0x000000ff0900720c */ /* 0x000fda0003f06270 */
[----:B------:R-:W-:-:S05]  /*22a0*/  @!P0 VIADD R25, R25, 0x1 ;  /* 0x0000000119198836 */ /* 0x000fca0000000000 */
[----:B------:R-:W-:-:S04]  /*22b0*/  @!P1 SHF.L.U32 R25, R25, 0x1, RZ ;  /* 0x0000000119199819 */ /* 0x000fc800000006ff */
[----:B------:R-:W-:Y:S01]  /*22c0*/  LOP3.LUT R22, R25, 0x80000000, R0, 0xf8, !PT ;  /* 0x8000000019167812 */ /* 0x000fe200078ef800 */
[----:B------:R-:W-:Y:S06]  /*22d0*/  BRA `(.L_x_120) ;  /* 0x0000000000047947 */ /* 0x000fec0003800000 */
.L_x_121:
[----:B------:R0:W1:Y:S02]  /*22e0*/  MUFU.RCP R22, R0 ;  /* 0x0000000000167308 */ /* 0x0000640000001000 */
.L_x_120:
[----:B------:R-:W-:Y:S05]  /*22f0*/  BSYNC.RECONVERGENT B0 ;  /* 0x0000000000007941 */ /* 0x000fea0003800200 */
.L_x_118:
[----:B------:R-:W-:Y:S01]  /*2300*/  HFMA2 R9, -RZ, RZ, 0, 0 ;  /* 0x00000000ff097431 */ /* 0x000fe200000001ff */
[----:B------:R-:W-:-:S04]  /*2310*/  MOV R8, R2 ;  /* 0x0000000200087202 */ /* 0x000fc80000000f00 */
[----:B01----:R-:W-:Y:S05]  /*2320*/  RET.REL.NODEC R8 `(_ZN3cub18CUB_300001_SM_10006detail9transform16transform_kernelINS2_10policy_hubILb1EN4cuda3std3__45tupleIJN6thrust24THRUST_300001_SM_1000_NS6detail15normal_iteratorINSA_10device_ptrIfEEEEEEEE10policy1000El7sigmoidIfESF_JPfEEEvT0_iT1_T2_DpNS2_10kernel_argIT3_EE) ;  /* 0xffffffdc08347950 */ /* 0x003fea0003c3ffff */
.L_x_122:
        /* <DEDUP_REMOVED lines=13> */
.L_x_243:


//--------------------- .text._ZN3cub18CUB_300001_SM_10006detail9transform16transform_kernelINS2_10policy_hubILb1EN4cuda3std3__45tupleIJN6thrust24THRUST_300001_SM_1000_NS6detail15normal_iteratorINSA_10device_ptrIfEEEEEEEE10policy1000Ei7sigmoidIfESF_JPfEEEvT0_iT1_T2_DpNS2_10kernel_argIT3_EE --------------------------
	.section	.text._ZN3cub18CUB_300001_SM_10006detail9transform16transform_kernelINS2_10policy_hubILb1EN4cuda3std3__45tupleIJN6thrust24THRUST_300001_SM_1000_NS6detail15normal_iteratorINSA_10device_ptrIfEEEEEEEE10policy1000Ei7sigmoidIfESF_JPfEEEvT0_iT1_T2_DpNS2_10kernel_argIT3_EE,"ax",@progbits
	.align	128
        .global         _ZN3cub18CUB_300001_SM_10006detail9transform16transform_kernelINS2_10policy_hubILb1EN4cuda3std3__45tupleIJN6thrust24THRUST_300001_SM_1000_NS6detail15normal_iteratorINSA_10device_ptrIfEEEEEEEE10policy1000Ei7sigmoidIfESF_JPfEEEvT0_iT1_T2_DpNS2_10kernel_argIT3_EE
        .type           _ZN3cub18CUB_300001_SM_10006detail9transform16transform_kernelINS2_10policy_hubILb1EN4cuda3std3__45tupleIJN6thrust24THRUST_300001_SM_1000_NS6detail15normal_iteratorINSA_10device_ptrIfEEEEEEEE10policy1000Ei7sigmoidIfESF_JPfEEEvT0_iT1_T2_DpNS2_10kernel_argIT3_EE,@function
        .size           _ZN3cub18CUB_300001_SM_10006detail9transform16transform_kernelINS2_10policy_hubILb1EN4cuda3std3__45tupleIJN6thrust24THRUST_300001_SM_1000_NS6detail15normal_iteratorINSA_10device_ptrIfEEEEEEEE10policy1000Ei7sigmoidIfESF_JPfEEEvT0_iT1_T2_DpNS2_10kernel_argIT3_EE,(.L_x_244 - _ZN3cub18CUB_300001_SM_10006detail9transform16transform_kernelINS2_10policy_hubILb1EN4cuda3std3__45tupleIJN6thrust24THRUST_300001_SM_1000_NS6detail15normal_iteratorINSA_10device_ptrIfEEEEEEEE10policy1000Ei7sigmoidIfESF_JPfEEEvT0_iT1_T2_DpNS2_10kernel_argIT3_EE)
        .other          _ZN3cub18CUB_300001_SM_10006detail9transform16transform_kernelINS2_10policy_hubILb1EN4cuda3std3__45tupleIJN6thrust24THRUST_300001_SM_1000_NS6detail15normal_iteratorINSA_10device_ptrIfEEEEEEEE10policy1000Ei7sigmoidIfESF_JPfEEEvT0_iT1_T2_DpNS2_10kernel_argIT3_EE,@"STO_CUDA_ENTRY STV_DEFAULT"
_ZN3cub18CUB_300001_SM_10006detail9transform16transform_kernelINS2_10policy_hubILb1EN4cuda3std3__45tupleIJN6thrust24THRUST_300001_SM_1000_NS6detail15normal_iteratorINSA_10device_ptrIfEEEEEEEE10policy1000Ei7sigmoidIfESF_JPfEEEvT0_iT1_T2_DpNS2_10kernel_argIT3_EE:
.text._ZN3cub18CUB_300001_SM_10006detail9transform16transform_kernelINS2_10policy_hubILb1EN4cuda3std3__45tupleIJN6thrust24THRUST_300001_SM_1000_NS6detail15normal_iteratorINSA_10device_ptrIfEEEEEEEE10policy1000Ei7sigmoidIfESF_JPfEEEvT0_iT1_T2_DpNS2_10kernel_argIT3_EE:
        /* <DEDUP_REMOVED lines=13> */
[----:B------:R-:W-:-:S03]  /*00d0*/  ISETP.GT.AND P1, PT, R0, R9, PT ;  /* 0x000000090000720c */ /* 0x000fc60003f24270 */
[----:B------:R-:W-:-:S05]  /*00e0*/  IMAD.SHL.U32 R2, R10, 0x4, RZ ;  /* 0x000000040a027824 */ /* 0x000fca00078e00ff */
[----:B------:R-:W-:-:S13]  /*00f0*/  ISETP.GE.AND P0, PT, R11, R2, PT ;  /* 0x000000020b00720c */ /* 0x000fda0003f06270 */
[----:B-1-3--:R-:W-:Y:S05]  /*0100*/  @P0 BRA `(.L_x_124) ;  /* 0x0000000000240947 */ /* 0x00afea0003800000 */
[----:B------:R-:W1:Y:S02]  /*0110*/  LDC.64 R8, c[0x0][0x398] ;  /* 0x0000e600ff087b82 */ /* 0x000e640000000a00 */
[----:B-1----:R-:W-:-:S04]  /*0120*/  IMAD.WIDE.U32 R8, R3, 0x80, R8 ;  /* 0x0000008003087825 */ /* 0x002fc800078e0008 */
[----:B------:R-:W-:-:S07]  /*0130*/  IMAD.WIDE R8, R7, 0x4, R8 ;  /* 0x0000000407087825 */ /* 0x000fce00078e0208 */
.L_x_125:
[----:B------:R-:W-:Y:S01]  /*0140*/  IADD3 R11, PT, PT, R11, 0x4000, RZ ;  /* 0x000040000b0b7810 */ /* 0x000fe20007ffe0ff */
[----:B------:R1:W-:Y:S03]  /*0150*/  CCTL.E.PF2 [R8] ;  /* 0x000000000800798f */ /* 0x0003e60000800100 */
[----:B------:R-:W-:Y:S02]  /*0160*/  ISETP.GE.AND P0, PT, R11, R2, PT ;  /* 0x000000020b00720c */ /* 0x000fe40003f06270 */
[----:B-1----:R-:W-:-:S04]  /*0170*/  IADD3 R8, P2, PT, R8, 0x4000, RZ ;  /* 0x0000400008087810 */ /* 0x002fc80007f5e0ff */
[----:B------:R-:W-:-:S07]  /*0180*/  IADD3.X R9, PT, PT, RZ, R9, RZ, P2, !PT ;  /* 0x00000009ff097210 */ /* 0x000fce00017fe4ff */
[----:B------:R-:W-:Y:S05]  /*0190*/  @!P0 BRA `(.L_x_125) ;  /* 0xfffffffc00e88947 */ /* 0x000fea000383ffff */
.L_x_124:
[----:B------:R-:W-:Y:S05]  /*01a0*/  BSYNC.RECONVERGENT B0 ;  /* 0x0000000000007941 */ /* 0x000fea0003800200 */
.L_x_123:
[----:B------:R-:W-:-:S04]  /*01b0*/  IMAD.WIDE R20, R7, 0x4, R20 ;  /* 0x0000000407147825 */ /* 0x000fc800078e0214 */
[----:B0-----:R-:W-:Y:S01]  /*01c0*/  IMAD.WIDE R18, R7, 0x4, R18 ;  /* 0x0000000407127825 */ /* 0x001fe200078e0212 */
[----:B------:R-:W-:Y:S06]  /*01d0*/  @P1 BRA `(.L_x_126) ;  /* 0x0000000c00741947 */ /* 0x000fec0003800000 */
[----:B------:R-:W-:-:S13]  /*01e0*/  ISETP.GE.AND P0, PT, R5, 0x1, PT ;  /* 0x000000010500780c */ /* 0x000fda0003f06270 */
[----:B------:R-:W-:Y:S05]  /*01f0*/  @!P0 EXIT ;  /* 0x000000000000894d */ /* 0x000fea0003800000 */
[C---:B------:R-:W-:Y:S01]  /*0200*/  ISETP.GE.U32.AND P0, PT, R5.reuse, 0x4, PT ;  /* 0x000000040500780c */ /* 0x040fe20003f06070 */
[----:B------:R-:W-:Y:S01]  /*0210*/  HFMA2 R6, -RZ, RZ, 0, 0 ;  /* 0x00000000ff067431 */ /* 0x000fe200000001ff */
[----:B------:R-:W-:-:S11]  /*0220*/  LOP3.LUT R4, R5, 0x3, RZ, 0xc0, !PT ;  /* 0x0000000305047812 */ /* 0x000fd600078ec0ff */
[----:B------:R-:W-:Y:S05]  /*0230*/  @!P0 BRA `(.L_x_127) ;  /* 0x0000000400e48947 */ /* 0x000fea0003800000 */
[----:B------:R-:W0:Y:S01]  /*0240*/  LDCU.128 UR8, c[0x0][0x390] ;  /* 0x00007200ff0877ac */ /* 0x000e220008000c00 */
[----:B------:R-:W-:Y:S01]  /*0250*/  MOV R9, 0x0 ;  /* 0x0000000000097802 */ /* 0x000fe20000000f00 */
[----:B------:R-:W-:-:S04]  /*0260*/  IMAD.MOV.U32 R8, RZ, RZ, 0x400 ;  /* 0x00000400ff087424 */ /* 0x000fc800078e00ff */
[----:B------:R-:W-:-:S03]  /*0270*/  IMAD.WIDE R6, R7, 0x4, R8 ;  /* 0x0000000407067825 */ /* 0x000fc600078e0208 */
[C---:B0-----:R-:W-:Y:S02]  /*0280*/  IADD3 R16, P0, PT, R6.reuse, UR10, RZ ;  /* 0x0000000a06107c10 */ /* 0x041fe4000ff1e0ff */
[----:B------:R-:W-:Y:S02]  /*0290*/  IADD3 R14, P1, PT, R6, UR8, RZ ;  /* 0x00000008060e7c10 */ /* 0x000fe4000ff3e0ff */
[----:B------:R-:W-:Y:S02]  /*02a0*/  LOP3.LUT R6, R5, 0x7ffffffc, RZ, 0xc0, !PT ;  /* 0x7ffffffc05067812 */ /* 0x000fe400078ec0ff */
[C---:B------:R-:W-:Y:S02]  /*02b0*/  IADD3.X R17, PT, PT, R7.reuse, UR11, RZ, P0, !PT ;  /* 0x0000000b07117c10 */ /* 0x040fe400087fe4ff */
[----:B------:R-:W-:Y:S02]  /*02c0*/  IADD3.X R15, PT, PT, R7, UR9, RZ, P1, !PT ;  /* 0x00000009070f7c10 */ /* 0x000fe40008ffe4ff */
[----:B------:R-:W-:-:S02]  /*02d0*/  MOV R5, R3 ;  /* 0x0000000300057202 */ /* 0x000fc40000000f00 */
[----:B------:R-:W-:-:S07]  /*02e0*/  IADD3 R7, PT, PT, -R6, RZ, RZ ;  /* 0x000000ff06077210 */ /* 0x000fce0007ffe1ff */
.L_x_140:
[----:B------:R-:W-:-:S05]  /*02f0*/  IMAD.WIDE R12, R5, 0x4, R16 ;  /* 0x00000004050c7825 */ /* 0x000fca00078e0210 */
[----:B------:R-:W2:Y:S01]  /*0300*/  LDG.E R0, desc[UR4][R12.64+-0x400] ;  /* 0xfffc00040c007981 */ /* 0x000ea2000c1e1900 */
[----:B------:R-:W-:Y:S01]  /*0310*/  IMAD.MOV.U32 R9, RZ, RZ, 0x3bbb989d ;  /* 0x3bbb989dff097424 */ /* 0x000fe200078e00ff */
[----:B------:R-:W-:Y:S01]  /*0320*/  MOV R11, 0x437c0000 ;  /* 0x437c0000000b7802 */ /* 0x000fe20000000f00 */
[----:B------:R-:W-:Y:S02]  /*0330*/  BSSY.RECONVERGENT B1, `(.L_x_128) ;  /* 0x0000016000017945 */ /* 0x000fe40003800200 */
        /* <DEDUP_REMOVED lines=15> */
[----:B------:R-:W-:Y:S05]  /*0430*/  CALL.REL.NOINC `($__internal_1_$__cuda_sm20_rcp_rn_f32_slowpath) ;  /* 0x0000001800c47944 */ /* 0x000fea0003c00000 */
[----:B------:R-:W-:Y:S05]  /*0440*/  BRA `(.L_x_130) ;  /* 0x0000000000107947 */ /* 0x000fea0003800000 */
.L_x_129:
[----:B------:R-:W0:Y:S02]  /*0450*/  MUFU.RCP R22, R23 ;  /* 0x0000001700167308 */ /* 0x000e240000001000 */
[----:B0-----:R-:W-:-:S04]  /*0460*/  FFMA R0, R23, R22, -1 ;  /* 0xbf80000017007423 */ /* 0x001fc80000000016 */
[----:B------:R-:W-:-:S04]  /*0470*/  FADD.FTZ R9, -R0, -RZ ;  /* 0x800000ff00097221 */ /* 0x000fc80000010100 */
[----:B------:R-:W-:-:S07]  /*0480*/  FFMA R22, R22, R9, R22 ;  /* 0x0000000916167223 */ /* 0x000fce0000000016 */
.L_x_130:
[----:B------:R-:W-:Y:S05]  /*0490*/  BSYNC.RECONVERGENT B1 ;  /* 0x0000000000017941 */ /* 0x000fea0003800200 */
.L_x_128:
        /* <DEDUP_REMOVED lines=19> */
[----:B------:R-:W-:Y:S05]  /*05d0*/  CALL.REL.NOINC `($__internal_1_$__cuda_sm20_rcp_rn_f32_slowpath) ;  /* 0x00000018005c7944 */ /* 0x000fea0003c00000 */
[----:B------:R-:W-:Y:S05]  /*05e0*/  BRA `(.L_x_133) ;  /* 0x0000000000107947 */ /* 0x000fea0003800000 */
.L_x_132:
[----:B------:R-:W0:Y:S02]  /*05f0*/  MUFU.RCP R22, R23 ;  /* 0x0000001700167308 */ /* 0x000e240000001000 */
[----:B0-----:R-:W-:-:S04]  /*0600*/  FFMA R0, R23, R22, -1 ;  /* 0xbf80000017007423 */ /* 0x001fc80000000016 */
[----:B------:R-:W-:-:S04]  /*0610*/  FADD.FTZ R9, -R0, -RZ ;  /* 0x800000ff00097221 */ /* 0x000fc80000010100 */
[----:B------:R-:W-:-:S07]  /*0620*/  FFMA R22, R22, R9, R22 ;  /* 0x0000000916167223 */ /* 0x000fce0000000016 */
.L_x_133:
[----:B------:R-:W-:Y:S05]  /*0630*/  BSYNC.RECONVERGENT B1 ;  /* 0x0000000000017941 */ /* 0x000fea0003800200 */
.L_x_131:
        /* <DEDUP_REMOVED lines=19> */
[----:B------:R-:W-:Y:S05]  /*0770*/  CALL.REL.NOINC `($__internal_1_$__cuda_sm20_rcp_rn_f32_slowpath) ;  /* 0x0000001400f47944 */ /* 0x000fea0003c00000 */
[----:B------:R-:W-:Y:S05]  /*0780*/  BRA `(.L_x_136) ;  /* 0x0000000000107947 */ /* 0x000fea0003800000 */
.L_x_135:
[----:B------:R-:W0:Y:S02]  /*0790*/  MUFU.RCP R22, R23 ;  /* 0x0000001700167308 */ /* 0x000e240000001000 */
[----:B0-----:R-:W-:-:S04]  /*07a0*/  FFMA R0, R23, R22, -1 ;  /* 0xbf80000017007423 */ /* 0x001fc80000000016 */
[----:B------:R-:W-:-:S04]  /*07b0*/  FADD.FTZ R9, -R0, -RZ ;  /* 0x800000ff00097221 */ /* 0x000fc80000010100 */
[----:B------:R-:W-:-:S07]  /*07c0*/  FFMA R22, R22, R9, R22 ;  /* 0x0000000916167223 */ /* 0x000fce0000000016 */
.L_x_136:
[----:B------:R-:W-:Y:S05]  /*07d0*/  BSYNC.RECONVERGENT B1 ;  /* 0x0000000000017941 */ /* 0x000fea0003800200 */
.L_x_134:
        /* <DEDUP_REMOVED lines=21> */
.L_x_138:
[----:B------:R-:W0:Y:S02]  /*0930*/  MUFU.RCP R22, R23 ;  /* 0x0000001700167308 */ /* 0x000e240000001000 */
[----:B0-----:R-:W-:-:S04]  /*0940*/  FFMA R0, R23, R22, -1 ;  /* 0xbf80000017007423 */ /* 0x001fc80000000016 */
[----:B------:R-:W-:-:S04]  /*0950*/  FADD.FTZ R9, -R0, -RZ ;  /* 0x800000ff00097221 */ /* 0x000fc80000010100 */
[----:B------:R-:W-:-:S07]  /*0960*/  FFMA R22, R22, R9, R22 ;  /* 0x0000000916167223 */ /* 0x000fce0000000016 */
.L_x_139:
[----:B------:R-:W-:Y:S05]  /*0970*/  BSYNC.RECONVERGENT B1 ;  /* 0x0000000000017941 */ /* 0x000fea0003800200 */
.L_x_137:
[----:B------:R0:W-:Y:S01]  /*0980*/  STG.E desc[UR4][R10.64+0x200], R22 ;  /* 0x000200160a007986 */ /* 0x0001e2000c101904 */
[----:B------:R-:W-:Y:S02]  /*0990*/  IADD3 R7, PT, PT, R7, 0x4, RZ ;  /* 0x0000000407077810 */ /* 0x000fe40007ffe0ff */
[----:B------:R-:W-:Y:S02]  /*09a0*/  IADD3 R5, PT, PT, R5, 0x200, RZ ;  /* 0x0000020005057810 */ /* 0x000fe40007ffe0ff */
[----:B------:R-:W-:-:S13]  /*09b0*/  ISETP.NE.AND P0, PT, R7, RZ, PT ;  /* 0x000000ff0700720c */ /* 0x000fda0003f05270 */
[----:B0-----:R-:W-:Y:S05]  /*09c0*/  @P0 BRA `(.L_x_140) ;  /* 0xfffffff800480947 */ /* 0x001fea000383ffff */
.L_x_127:
[----:B------:R-:W-:-:S13]  /*09d0*/  ISETP.NE.AND P0, PT, R4, RZ, PT ;  /* 0x000000ff0400720c */ /* 0x000fda0003f05270 */
[----:B------:R-:W-:Y:S05]  /*09e0*/  @!P0 EXIT ;  /* 0x000000000000894d */ /* 0x000fea0003800000 */
[----:B------:R-:W-:-:S13]  /*09f0*/  ISETP.NE.AND P0, PT, R4, 0x1, PT ;  /* 0x000000010400780c */ /* 0x000fda0003f05270 */
[----:B------:R-:W-:Y:S05]  /*0a00*/  @!P0 BRA `(.L_x_141) ;  /* 0x0000000000e08947 */ /* 0x000fea0003800000 */
[----:B------:R-:W-:-:S04]  /*0a10*/  IMAD R5, R6, 0x80, R3 ;  /* 0x0000008006057824 */ /* 0x000fc800078e0203 */
[----:B------:R-:W-:-:S05]  /*0a20*/  IMAD.WIDE R10, R5, 0x4, R20 ;  /* 0x00000004050a7825 */ /* 0x000fca00078e0214 */
        /* <DEDUP_REMOVED lines=20> */
.L_x_143:
[----:B------:R-:W0:Y:S02]  /*0b70*/  MUFU.RCP R22, R9 ;  /* 0x0000000900167308 */ /* 0x000e240000001000 */
[----:B0-----:R-:W-:-:S04]  /*0b80*/  FFMA R0, R9, R22, -1 ;  /* 0xbf80000009007423 */ /* 0x001fc80000000016 */
[----:B------:R-:W-:-:S04]  /*0b90*/  FADD.FTZ R7, -R0, -RZ ;  /* 0x800000ff00077221 */ /* 0x000fc80000010100 */
[----:B------:R-:W-:-:S07]  /*0ba0*/  FFMA R22, R22, R7, R22 ;  /* 0x0000000716167223 */ /* 0x000fce0000000016 */
.L_x_144:
[----:B------:R-:W-:Y:S05]  /*0bb0*/  BSYNC.RECONVERGENT B1 ;  /* 0x0000000000017941 */ /* 0x000fea0003800200 */
.L_x_142:
        /* <DEDUP_REMOVED lines=20> */
[----:B------:R-:W-:Y:S05]  /*0d00*/  CALL.REL.NOINC `($__internal_1_$__cuda_sm20_rcp_rn_f32_slowpath) ;  /* 0x0000001000907944 */ /* 0x000fea0003c00000 */
[----:B------:R-:W-:Y:S05]  /*0d10*/  BRA `(.L_x_147) ;  /* 0x0000000000107947 */ /* 0x000fea0003800000 */
.L_x_146:
[----:B------:R-:W0:Y:S02]  /*0d20*/  MUFU.RCP R22, R9 ;  /* 0x0000000900167308 */ /* 0x000e240000001000 */
[----:B0-----:R-:W-:-:S04]  /*0d30*/  FFMA R0, R9, R22, -1 ;  /* 0xbf80000009007423 */ /* 0x001fc80000000016 */
[----:B------:R-:W-:-:S04]  /*0d40*/  FADD.FTZ R7, -R0, -RZ ;  /* 0x800000ff00077221 */ /* 0x000fc80000010100 */
[----:B------:R-:W-:-:S07]  /*0d50*/  FFMA R22, R22, R7, R22 ;  /* 0x0000000716167223 */ /* 0x000fce0000000016 */
.L_x_147:
[----:B------:R-:W-:Y:S05]  /*0d60*/  BSYNC.RECONVERGENT B1 ;  /* 0x0000000000017941 */ /* 0x000fea0003800200 */
.L_x_145:
[----:B------:R0:W-:Y:S01]  /*0d70*/  STG.E desc[UR4][R4.64+0x200], R22 ;  /* 0x0002001604007986 */ /* 0x0001e2000c101904 */
[----:B------:R-:W-:-:S07]  /*0d80*/  IADD3 R6, PT, PT, R6, 0x2, RZ ;  /* 0x0000000206067810 */ /* 0x000fce0007ffe0ff */
.L_x_141:
[----:B------:R-:W1:Y:S02]  /*0d90*/  LDC R0, c[0x0][0x384] ;  /* 0x0000e100ff007b82 */ /* 0x000e640000000800 */
[----:B-1----:R-:W-:-:S04]  /*0da0*/  LOP3.LUT R0, R0, 0x1, RZ, 0xc0, !PT ;  /* 0x0000000100007812 */ /* 0x002fc800078ec0ff */
[----:B------:R-:W-:-:S13]  /*0db0*/  ISETP.NE.U32.AND P0, PT, R0, 0x1, PT ;  /* 0x000000010000780c */ /* 0x000fda0003f05070 */
[----:B------:R-:W-:Y:S05]  /*0dc0*/  @P0 EXIT ;  /* 0x000000000000094d */ /* 0x000fea0003800000 */
[----:B------:R-:W-:-:S05]  /*0dd0*/  LEA R3, R6, R3, 0x7 ;  /* 0x0000000306037211 */ /* 0x000fca00078e38ff */
[----:B------:R-:W-:-:S06]  /*0de0*/  IMAD.WIDE R20, R3, 0x4, R20 ;  /* 0x0000000403147825 */ /* 0x000fcc00078e0214 */
[----:B------:R-:W2:Y:S01]  /*0df0*/  LDG.E R20, desc[UR4][R20.64] ;  /* 0x0000000414147981 */ /* 0x000ea2000c1e1900 */
[----:B0-----:R-:W-:Y:S01]  /*0e00*/  HFMA2 R5, -RZ, RZ, 0.96630859375, -0.0022525787353515625 ;  /* 0x3bbb989dff057431 */ /* 0x001fe200000001ff */
        /* <DEDUP_REMOVED lines=14> */
[----:B------:R-:W-:Y:S02]  /*0ef0*/  MOV R0, R7 ;  /* 0x0000000700007202 */ /* 0x000fe40000000f00 */
[----:B------:R-:W-:-:S07]  /*0f00*/  MOV R2, 0xf20 ;  /* 0x00000f2000027802 */ /* 0x000fce0000000f00 */
[----:B------:R-:W-:Y:S05]  /*0f10*/  CALL.REL.NOINC `($__internal_1_$__cuda_sm20_rcp_rn_f32_slowpath) ;  /* 0x00000010000c7944 */ /* 0x000fea0003c00000 */
[----:B------:R-:W-:Y:S05]  /*0f20*/  BRA `(.L_x_150) ;  /* 0x0000000000107947 */ /* 0x000fea0003800000 */
.L_x_149:
[----:B------:R-:W0:Y:S02]  /*0f30*/  MUFU.RCP R22, R7 ;  /* 0x0000000700167308 */ /* 0x000e240000001000 */
[----:B0-----:R-:W-:-:S04]  /*0f40*/  FFMA R0, R7, R22, -1 ;  /* 0xbf80000007007423 */ /* 0x001fc80000000016 */
[----:B------:R-:W-:-:S04]  /*0f50*/  FADD.FTZ R5, -R0, -RZ ;  /* 0x800000ff00057221 */ /* 0x000fc80000010100 */
[----:B------:R-:W-:-:S07]  /*0f60*/  FFMA R22, R22, R5, R22 ;  /* 0x0000000516167223 */ /* 0x000fce0000000016 */
.L_x_150:
[----:B------:R-:W-:Y:S05]  /*0f70*/  BSYNC.RECONVERGENT B1 ;  /* 0x0000000000017941 */ /* 0x000fea0003800200 */
.L_x_148:
[----:B------:R-:W-:-:S05]  /*0f80*/  IMAD.WIDE R18, R3, 0x4, R18 ;  /* 0x0000000403127825 */ /* 0x000fca00078e0212 */
[----:B------:R-:W-:Y:S01]  /*0f90*/  STG.E desc[UR4][R18.64], R22 ;  /* 0x0000001612007986 */ /* 0x000fe2000c101904 */
[----:B------:R-:W-:Y:S05]  /*0fa0*/  EXIT ;  /* 0x000000000000794d */ /* 0x000fea0003800000 */
.L_x_126:
[----:B------:R-:W-:-:S13]  /*0fb0*/  ISETP.GE.AND P0, PT, R5, 0x1, PT ;  /* 0x000000010500780c */ /* 0x000fda0003f06270 */
[----:B------:R-:W-:Y:S05]  /*0fc0*/  @!P0 EXIT ;  /* 0x000000000000894d */ /* 0x000fea0003800000 */
[C---:B------:R-:W-:Y:S01]  /*0fd0*/  ISETP.GE.U32.AND P0, PT, R5.reuse, 0x4, PT ;  /* 0x000000040500780c */ /* 0x040fe20003f06070 */
[----:B------:R-:W-:Y:S01]  /*0fe0*/  HFMA2 R6, -RZ, RZ, 0, 0 ;  /* 0x00000000ff067431 */ /* 0x000fe200000001ff */
[----:B------:R-:W-:-:S11]  /*0ff0*/  LOP3.LUT R7, R5, 0x3, RZ, 0xc0, !PT ;  /* 0x0000000305077812 */ /* 0x000fd600078ec0ff */
[----:B------:R-:W-:Y:S05]  /*1000*/  @!P0 BRA `(.L_x_151) ;  /* 0x0000000800248947 */ /* 0x000fea0003800000 */
[----:B------:R-:W-:Y:S02]  /*1010*/  LOP3.LUT R6, R5, 0x7ffffffc, RZ, 0xc0, !PT ;  /* 0x7ffffffc05067812 */ /* 0x000fe400078ec0ff */
[----:B------:R-:W-:-:S07]  /*1020*/  MOV R4, RZ ;  /* 0x000000ff00047202 */ /* 0x000fce0000000f00 */
.L_x_172:
[C---:B------:R-:W-:Y:S01]  /*1030*/  IMAD R5, R4.reuse, 0x80, R3 ;  /* 0x0000008004057824 */ /* 0x040fe200078e0203 */
[----:B------:R-:W-:Y:S01]  /*1040*/  IADD3 R4, PT, PT, R4, 0x4, RZ ;  /* 0x0000000404047810 */ /* 0x000fe20007ffe0ff */
[----:B------:R-:W-:Y:S03]  /*1050*/  BSSY.RECONVERGENT B1, `(.L_x_152) ;  /* 0x0000020000017945 */ /* 0x000fe60003800200 */
[----:B------:R-:W-:Y:S02]  /*1060*/  ISETP.GE.AND P0, PT, R5, R10, PT ;  /* 0x0000000a0500720c */ /* 0x000fe40003f06270 */
[----:B------:R-:W-:-:S11]  /*1070*/  ISETP.NE.AND P3, PT, R4, R6, PT ;  /* 0x000000060400720c */ /* 0x000fd60003f65270 */
[----:B0123--:R-:W-:Y:S05]  /*1080*/  @P0 BRA `(.L_x_153) ;  /* 0x0000000000700947 */ /* 0x00ffea0003800000 */
[----:B------:R-:W-:-:S06]  /*1090*/  IMAD.WIDE R8, R5, 0x4, R20 ;  /* 0x0000000405087825 */ /* 0x000fcc00078e0214 */
[----:B------:R-:W2:Y:S01]  /*10a0*/  LDG.E R8, desc[UR4][R8.64] ;  /* 0x0000000408087981 */ /* 0x000ea2000c1e1900 */
[----:B------:R-:W-:Y:S01]  /*10b0*/  HFMA2 R13, -RZ, RZ, 3.7421875, 0 ;  /* 0x437c0000ff0d7431 */ /* 0x000fe200000001ff */
[----:B------:R-:W-:Y:S01]  /*10c0*/  MOV R11, 0x3bbb989d ;  /* 0x3bbb989d000b7802 */ /* 0x000fe20000000f00 */
[----:B------:R-:W-:Y:S04]  /*10d0*/  BSSY.RECONVERGENT B2, `(.L_x_154) ;  /* 0x0000015000027945 */ /* 0x000fe80003800200 */
        /* <DEDUP_REMOVED lines=14> */
[----:B------:R-:W-:Y:S05]  /*11c0*/  CALL.REL.NOINC `($__internal_1_$__cuda_sm20_rcp_rn_f32_slowpath) ;  /* 0x0000000c00607944 */ /* 0x000fea0003c00000 */
[----:B------:R-:W-:Y:S05]  /*11d0*/  BRA `(.L_x_156) ;  /* 0x0000000000107947 */ /* 0x000fea0003800000 */
.L_x_155:
[----:B------:R-:W0:Y:S02]  /*11e0*/  MUFU.RCP R22, R13 ;  /* 0x0000000d00167308 */ /* 0x000e240000001000 */
[----:B0-----:R-:W-:-:S04]  /*11f0*/  FFMA R0, R13, R22, -1 ;  /* 0xbf8000000d007423 */ /* 0x001fc80000000016 */
[----:B------:R-:W-:-:S04]  /*1200*/  FADD.FTZ R9, -R0, -RZ ;  /* 0x800000ff00097221 */ /* 0x000fc80000010100 */
[----:B------:R-:W-:-:S07]  /*1210*/  FFMA R22, R22, R9, R22 ;  /* 0x0000000916167223 */ /* 0x000fce0000000016 */
.L_x_156:
[----:B------:R-:W-:Y:S05]  /*1220*/  BSYNC.RECONVERGENT B2 ;  /* 0x0000000000027941 */ /* 0x000fea0003800200 */
.L_x_154:
[----:B------:R-:W-:-:S05]  /*1230*/  IMAD.WIDE R8, R5, 0x4, R18 ;  /* 0x0000000405087825 */ /* 0x000fca00078e0212 */
[----:B------:R0:W-:Y:S02]  /*1240*/  STG.E desc[UR4][R8.64], R22 ;  /* 0x0000001608007986 */ /* 0x0001e4000c101904 */
.L_x_153:
[----:B------:R-:W-:Y:S05]  /*1250*/  BSYNC.RECONVERGENT B1 ;  /* 0x0000000000017941 */ /* 0x000fea0003800200 */
.L_x_152:
[----:B------:R-:W-:Y:S01]  /*1260*/  IADD3 R11, PT, PT, R5, 0x80, RZ ;  /* 0x00000080050b7810 */ /* 0x000fe20007ffe0ff */
[----:B------:R-:W-:Y:S03]  /*1270*/  BSSY.RECONVERGENT B1, `(.L_x_157) ;  /* 0x000001f000017945 */ /* 0x000fe60003800200 */
[----:B------:R-:W-:-:S13]  /*1280*/  ISETP.GE.AND P0, PT, R11, R10, PT ;  /* 0x0000000a0b00720c */ /* 0x000fda0003f06270 */
[----:B------:R-:W-:Y:S05]  /*1290*/  @P0 BRA `(.L_x_158) ;  /* 0x0000000000700947 */ /* 0x000fea0003800000 */
[----:B0-----:R-:W-:-:S06]  /*12a0*/  IMAD.WIDE R8, R11, 0x4, R20 ;  /* 0x000000040b087825 */ /* 0x001fcc00078e0214 */
        /* <DEDUP_REMOVED lines=20> */
.L_x_160:
[----:B------:R-:W0:Y:S02]  /*13f0*/  MUFU.RCP R22, R15 ;  /* 0x0000000f00167308 */ /* 0x000e240000001000 */
[----:B0-----:R-:W-:-:S04]  /*1400*/  FFMA R0, R15, R22, -1 ;  /* 0xbf8000000f007423 */ /* 0x001fc80000000016 */
[----:B------:R-:W-:-:S04]  /*1410*/  FADD.FTZ R9, -R0, -RZ ;  /* 0x800000ff00097221 */ /* 0x000fc80000010100 */
[----:B------:R-:W-:-:S07]  /*1420*/  FFMA R22, R22, R9, R22 ;  /* 0x0000000916167223 */ /* 0x000fce0000000016 */
.L_x_161:
[----:B------:R-:W-:Y:S05]  /*1430*/  BSYNC.RECONVERGENT B2 ;  /* 0x0000000000027941 */ /* 0x000fea0003800200 */
.L_x_159:
[----:B------:R-:W-:-:S05]  /*1440*/  IMAD.WIDE R8, R11, 0x4, R18 ;  /* 0x000000040b087825 */ /* 0x000fca00078e0212 */
[----:B------:R1:W-:Y:S02]  /*1450*/  STG.E desc[UR4][R8.64], R22 ;  /* 0x0000001608007986 */ /* 0x0003e4000c101904 */
.L_x_158:
[----:B------:R-:W-:Y:S05]  /*1460*/  BSYNC.RECONVERGENT B1 ;  /* 0x0000000000017941 */ /* 0x000fea0003800200 */
.L_x_157:
        /* <DEDUP_REMOVED lines=25> */
.L_x_165:
[----:B------:R-:W0:Y:S02]  /*1600*/  MUFU.RCP R22, R15 ;  /* 0x0000000f00167308 */ /* 0x000e240000001000 */
[----:B0-----:R-:W-:-:S04]  /*1610*/  FFMA R0, R15, R22, -1 ;  /* 0xbf8000000f007423 */ /* 0x001fc80000000016 */
[----:B------:R-:W-:-:S04]  /*1620*/  FADD.FTZ R9, -R0, -RZ ;  /* 0x800000ff00097221 */ /* 0x000fc80000010100 */
[----:B------:R-:W-:-:S07]  /*1630*/  FFMA R22, R22, R9, R22 ;  /* 0x0000000916167223 */ /* 0x000fce0000000016 */
.L_x_166:
[----:B------:R-:W-:Y:S05]  /*1640*/  BSYNC.RECONVERGENT B2 ;  /* 0x0000000000027941 */ /* 0x000fea0003800200 */
.L_x_164:
[----:B------:R-:W-:-:S05]  /*1650*/  IMAD.WIDE R8, R11, 0x4, R18 ;  /* 0x000000040b087825 */ /* 0x000fca00078e0212 */
[----:B------:R2:W-:Y:S02]  /*1660*/  STG.E desc[UR4][R8.64], R22 ;  /* 0x0000001608007986 */ /* 0x0005e4000c101904 */
.L_x_163:
[----:B------:R-:W-:Y:S05]  /*1670*/  BSYNC.RECONVERGENT B1 ;  /* 0x0000000000017941 */ /* 0x000fea0003800200 */
.L_x_162:
[----:B------:R-:W-:Y:S01]  /*1680*/  IADD3 R5, PT, PT, R5, 0x180, RZ ;  /* 0x0000018005057810 */ /* 0x000fe20007ffe0ff */
[----:B------:R-:W-:Y:S03]  /*1690*/  BSSY.RECONVERGENT B1, `(.L_x_167) ;  /* 0x000001f000017945 */ /* 0x000fe60003800200 */
[----:B------:R-:W-:-:S13]  /*16a0*/  ISETP.GE.AND P0, PT, R5, R10, PT ;  /* 0x0000000a0500720c */ /* 0x000fda0003f06270 */
[----:B------:R-:W-:Y:S05]  /*16b0*/  @P0 BRA `(.L_x_168) ;  /* 0x0000000000700947 */ /* 0x000fea0003800000 */
[----:B012---:R-:W-:-:S06]  /*16c0*/  IMAD.WIDE R8, R5, 0x4, R20 ;  /* 0x0000000405087825 */ /* 0x007fcc00078e0214 */
        /* <DEDUP_REMOVED lines=20> */
.L_x_170:
[----:B------:R-:W0:Y:S02]  /*1810*/  MUFU.RCP R22, R13 ;  /* 0x0000000d00167308 */ /* 0x000e240000001000 */
[----:B0-----:R-:W-:-:S04]  /*1820*/  FFMA R0, R13, R22, -1 ;  /* 0xbf8000000d007423 */ /* 0x001fc80000000016 */
[----:B------:R-:W-:-:S04]  /*1830*/  FADD.FTZ R9, -R0, -RZ ;  /* 0x800000ff00097221 */ /* 0x000fc80000010100 */
[----:B------:R-:W-:-:S07]  /*1840*/  FFMA R22, R22, R9, R22 ;  /* 0x0000000916167223 */ /* 0x000fce0000000016 */
.L_x_171:
[----:B------:R-:W-:Y:S05]  /*1850*/  BSYNC.RECONVERGENT B2 ;  /* 0x0000000000027941 */ /* 0x000fea0003800200 */
.L_x_169:
[----:B------:R-:W-:-:S05]  /*1860*/  IMAD.WIDE R8, R5, 0x4, R18 ;  /* 0x0000000405087825 */ /* 0x000fca00078e0212 */
[----:B------:R3:W-:Y:S02]  /*1870*/  STG.E desc[UR4][R8.64], R22 ;  /* 0x0000001608007986 */ /* 0x0007e4000c101904 */
.L_x_168:
[----:B------:R-:W-:Y:S05]  /*1880*/  BSYNC.RECONVERGENT B1 ;  /* 0x0000000000017941 */ /* 0x000fea0003800200 */
.L_x_167:
[----:B------:R-:W-:Y:S05]  /*1890*/  @P3 BRA `(.L_x_172) ;  /* 0xfffffff400e43947 */ /* 0x000fea000383ffff */
.L_x_151:
[----:B------:R-:W-:-:S13]  /*18a0*/  ISETP.NE.AND P0, PT, R7, RZ, PT ;  /* 0x000000ff0700720c */ /* 0x000fda0003f05270 */
[----:B------:R-:W-:Y:S05]  /*18b0*/  @!P0 EXIT ;  /* 0x000000000000894d */ /* 0x000fea0003800000 */
[----:B------:R-:W-:-:S13]  /*18c0*/  ISETP.NE.AND P0, PT, R7, 0x1, PT ;  /* 0x000000010700780c */ /* 0x000fda0003f05270 */
[----:B------:R-:W-:Y:S05]  /*18d0*/  @!P0 BRA `(.L_x_173) ;  /* 0x00000004000c8947 */ /* 0x000fea0003800000 */
[----:B------:R-:W-:Y:S01]  /*18e0*/  IMAD R5, R6, 0x80, R3 ;  /* 0x0000008006057824 */ /* 0x000fe200078e0203 */
[----:B------:R-:W-:Y:S04]  /*18f0*/  BSSY.RECONVERGENT B1, `(.L_x_174) ;  /* 0x000001f000017945 */ /* 0x000fe80003800200 */
[----:B------:R-:W-:-:S13]  /*1900*/  ISETP.GE.AND P0, PT, R5, R10, PT ;  /* 0x0000000a0500720c */ /* 0x000fda0003f06270 */
[----:B------:R-:W-:Y:S05]  /*1910*/  @P0 BRA `(.L_x_175) ;  /* 0x0000000000700947 */ /* 0x000fea0003800000 */
[----:B0123--:R-:W-:-:S06]  /*1920*/  IMAD.WIDE R8, R5, 0x4, R20 ;  /* 0x0000000405087825 */ /* 0x00ffcc00078e0214 */
        /* <DEDUP_REMOVED lines=20> */
.L_x_177:
[----:B------:R-:W0:Y:S02]  /*1a70*/  MUFU.RCP R22, R11 ;  /* 0x0000000b00167308 */ /* 0x000e240000001000 */
[----:B0-----:R-:W-:-:S04]  /*1a80*/  FFMA R0, R11, R22, -1 ;  /* 0xbf8000000b007423 */ /* 0x001fc80000000016 */
[----:B------:R-:W-:-:S04]  /*1a90*/  FADD.FTZ R7, -R0, -RZ ;  /* 0x800000ff00077221 */ /* 0x000fc80000010100 */
[----:B------:R-:W-:-:S07]  /*1aa0*/  FFMA R22, R22, R7, R22 ;  /* 0x0000000716167223 */ /* 0x000fce0000000016 */
.L_x_178:
[----:B------:R-:W-:Y:S05]  /*1ab0*/  BSYNC.RECONVERGENT B2 ;  /* 0x0000000000027941 */ /* 0x000fea0003800200 */
.L_x_176:
[----:B------:R-:W-:-:S05]  /*1ac0*/  IMAD.WIDE R8, R5, 0x4, R18 ;  /* 0x0000000405087825 */ /* 0x000fca00078e0212 */
[----:B------:R4:W-:Y:S02]  /*1ad0*/  STG.E desc[UR4][R8.64], R22 ;  /* 0x0000001608007986 */ /* 0x0009e4000c101904 */
.L_x_175:
[----:B------:R-:W-:Y:S05]  /*1ae0*/  BSYNC.RECONVERGENT B1 ;  /* 0x0000000000017941 */ /* 0x000fea0003800200 */
.L_x_174:
[----:B------:R-:W-:Y:S01]  /*1af0*/  IADD3 R5, PT, PT, R5, 0x80, RZ ;  /* 0x0000008005057810 */ /* 0x000fe20007ffe0ff */
[----:B------:R-:W-:Y:S03]  /*1b00*/  BSSY.RECONVERGENT B1, `(.L_x_179) ;  /* 0x000001f000017945 */ /* 0x000fe60003800200 */
[----:B------:R-:W-:-:S13]  /*1b10*/  ISETP.GE.AND P0, PT, R5, R10, PT ;  /* 0x0000000a0500720c */ /* 0x000fda0003f06270 */
[----:B------:R-:W-:Y:S05]  /*1b20*/  @P0 BRA `(.L_x_180) ;  /* 0x0000000000700947 */ /* 0x000fea0003800000 */
[----:B01234-:R-:W-:-:S06]  /*1b30*/  IMAD.WIDE R8, R5, 0x4, R20 ;  /* 0x0000000405087825 */ /* 0x01ffcc00078e0214 */
        /* <DEDUP_REMOVED lines=20> */
.L_x_182:
[----:B------:R-:W0:Y:S02]  /*1c80*/  MUFU.RCP R22, R11 ;  /* 0x0000000b00167308 */ /* 0x000e240000001000 */
[----:B0-----:R-:W-:-:S04]  /*1c90*/  FFMA R0, R11, R22, -1 ;  /* 0xbf8000000b007423 */ /* 0x001fc80000000016 */
[----:B------:R-:W-:-:S04]  /*1ca0*/  FADD.FTZ R7, -R0, -RZ ;  /* 0x800000ff00077221 */ /* 0x000fc80000010100 */
[----:B------:R-:W-:-:S07]  /*1cb0*/  FFMA R22, R22, R7, R22 ;  /* 0x0000000716167223 */ /* 0x000fce0000000016 */
.L_x_183:
[----:B------:R-:W-:Y:S05]  /*1cc0*/  BSYNC.RECONVERGENT B2 ;  /* 0x0000000000027941 */ /* 0x000fea0003800200 */
.L_x_181:
[----:B------:R-:W-:-:S05]  /*1cd0*/  IMAD.WIDE R4, R5, 0x4, R18 ;  /* 0x0000000405047825 */ /* 0x000fca00078e0212 */
[----:B------:R0:W-:Y:S02]  /*1ce0*/  STG.E desc[UR4][R4.64], R22 ;  /* 0x0000001604007986 */ /* 0x0001e4000c101904 */
.L_x_180:
[----:B------:R-:W-:Y:S05]  /*1cf0*/  BSYNC.RECONVERGENT B1 ;  /* 0x0000000000017941 */ /* 0x000fea0003800200 */
.L_x_179:
[----:B------:R-:W-:-:S07]  /*1d00*/  IADD3 R6, PT, PT, R6, 0x2, RZ ;  /* 0x0000000206067810 */ /* 0x000fce0007ffe0ff */
.L_x_173:
        /* <DEDUP_REMOVED lines=9> */
[----:B0-----:R-:W-:Y:S01]  /*1da0*/  MOV R5, 0x3bbb989d ;  /* 0x3bbb989d00057802 */ /* 0x001fe20000000f00 */
[----:B------:R-:W-:Y:S01]  /*1db0*/  IMAD.MOV.U32 R7, RZ, RZ, 0x437c0000 ;  /* 0x437c0000ff077424 */ /* 0x000fe200078e00ff */
[----:B------:R-:W-:Y:S03]  /*1dc0*/  BSSY.RECONVERGENT B1, `(.L_x_184) ;  /* 0x0000015000017945 */ /* 0x000fe60003800200 */
        /* <DEDUP_REMOVED lines=14> */
[----:B-1234-:R-:W-:Y:S05]  /*1eb0*/  CALL.REL.NOINC `($__internal_1_$__cuda_sm20_rcp_rn_f32_slowpath) ;  /* 0x0000000000247944 */ /* 0x01efea0003c00000 */
[----:B------:R-:W-:Y:S05]  /*1ec0*/  BRA `(.L_x_186) ;  /* 0x0000000000107947 */ /* 0x000fea0003800000 */
.L_x_185:
[----:B-1234-:R-:W0:Y:S02]  /*1ed0*/  MUFU.RCP R22, R7 ;  /* 0x0000000700167308 */ /* 0x01ee240000001000 */
[----:B0-----:R-:W-:-:S04]  /*1ee0*/  FFMA R0, R7, R22, -1 ;  /* 0xbf80000007007423 */ /* 0x001fc80000000016 */
[----:B------:R-:W-:-:S04]  /*1ef0*/  FADD.FTZ R5, -R0, -RZ ;  /* 0x800000ff00057221 */ /* 0x000fc80000010100 */
[----:B------:R-:W-:-:S07]  /*1f00*/  FFMA R22, R22, R5, R22 ;  /* 0x0000000516167223 */ /* 0x000fce0000000016 */
.L_x_186:
[----:B------:R-:W-:Y:S05]  /*1f10*/  BSYNC.RECONVERGENT B1 ;  /* 0x0000000000017941 */ /* 0x000fea0003800200 */
.L_x_184:
[----:B------:R-:W-:-:S05]  /*1f20*/  IMAD.WIDE R18, R3, 0x4, R18 ;  /* 0x0000000403127825 */ /* 0x000fca00078e0212 */
[----:B------:R-:W-:Y:S01]  /*1f30*/  STG.E desc[UR4][R18.64], R22 ;  /* 0x0000001612007986 */ /* 0x000fe2000c101904 */
[----:B------:R-:W-:Y:S05]  /*1f40*/  EXIT ;  /* 0x000000000000794d */ /* 0x000fea0003800000 */
        .weak           $__internal_1_$__cuda_sm20_rcp_rn_f32_slowpath
        .type           $__internal_1_$__cuda_sm20_rcp_rn_f32_slowpath,@function
        .size           $__internal_1_$__cuda_sm20_rcp_rn_f32_slowpath,(.L_x_244 - $__internal_1_$__cuda_sm20_rcp_rn_f32_slowpath)
$__internal_1_$__cuda_sm20_rcp_rn_f32_slowpath:
[----:B------:R-:W-:Y:S01]  /*1f50*/  SHF.L.U32 R8, R0, 0x1, RZ ;  /* 0x0000000100087819 */ /* 0x000fe200000006ff */
[----:B------:R-:W-:Y:S03]  /*1f60*/  BSSY.RECONVERGENT B0, `(.L_x_187) ;  /* 0x0000030000007945 */ /* 0x000fe60003800200 */
[----:B------:R-:W-:-:S04]  /*1f70*/  SHF.R.U32.HI R8, RZ, 0x18, R8 ;  /* 0x00000018ff087819 */ /* 0x000fc80000011608 */
[----:B------:R-:W-:-:S13]  /*1f80*/  ISETP.NE.U32.AND P0, PT, R8, RZ, PT ;  /* 0x000000ff0800720c */ /* 0x000fda0003f05070 */
[----:B------:R-:W-:Y:S05]  /*1f90*/  @P0 BRA `(.L_x_188) ;  /* 0x0000000000280947 */ /* 0x000fea0003800000 */
[----:B------:R-:W-:-:S05]  /*1fa0*/  IMAD.SHL.U32 R8, R0, 0x2, RZ ;  /* 0x0000000200087824 */ /* 0x000fca00078e00ff */
        /* <DEDUP_REMOVED lines=9> */
.L_x_188:
[----:B------:R-:W-:-:S04]  /*2040*/  IADD3 R9, PT, PT, R8, -0xfd, RZ ;  /* 0xffffff0308097810 */ /* 0x000fc80007ffe0ff */
[----:B------:R-:W-:-:S13]  /*2050*/  ISETP.GT.U32.AND P0, PT, R9, 0x1, PT ;  /* 0x000000010900780c */ /* 0x000fda0003f04070 */
[----:B------:R-:W-:Y:S05]  /*2060*/  @P0 BRA `(.L_x_190) ;  /* 0x0000000000780947 */ /* 0x000fea0003800000 */
[----:B------:R-:W-:Y:S01]  /*2070*/  LOP3.LUT R28, R0, 0x7fffff, RZ, 0xc0, !PT ;  /* 0x007fffff001c7812 */ /* 0x000fe200078ec0ff */
[----:B------:R-:W-:Y:S02]  /*2080*/  HFMA2 R24, -RZ, RZ, 0, 1.78813934326171875e-07 ;  /* 0x00000003ff187431 */ /* 0x000fe400000001ff */
[----:B------:R-:W-:Y:S01]  /*2090*/  VIADD R8, R8, 0xffffff04 ;  /* 0xffffff0408087836 */ /* 0x000fe20000000000 */
[----:B------:R-:W-:-:S04]  /*20a0*/  LOP3.LUT R28, R28, 0x3f800000, RZ, 0xfc, !PT ;  /* 0x3f8000001c1c7812 */ /* 0x000fc800078efcff */
[----:B------:R-:W0:Y:S01]  /*20b0*/  MUFU.RCP R23, R28 ;  /* 0x0000001c00177308 */ /* 0x000e220000001000 */
[----:B------:R-:W-:Y:S01]  /*20c0*/  SHF.L.U32 R24, R24, R9, RZ ;  /* 0x0000000918187219 */ /* 0x000fe200000006ff */
        /* <DEDUP_REMOVED lines=20> */
[----:B------:R-:W-:-:S04]  /*2210*/  @!P0 IADD3 R25, PT, PT, R25, 0x1, RZ ;  /* 0x0000000119198810 */ /* 0x000fc80007ffe0ff */
[----:B------:R-:W-:-:S04]  /*2220*/  @!P1 SHF.L.U32 R25, R25, 0x1, RZ ;  /* 0x0000000119199819 */ /* 0x000fc800000006ff */
[----:B------:R-:W-:Y:S01]  /*2230*/  LOP3.LUT R22, R25, 0x80000000, R0, 0xf8, !PT ;  /* 0x8000000019167812 */ /* 0x000fe200078ef800 */
[----:B------:R-:W-:Y:S06]  /*2240*/  BRA `(.L_x_189) ;  /* 0x0000000000047947 */ /* 0x000fec0003800000 */
.L_x_190:
[----:B------:R0:W1:Y:S02]  /*2250*/  MUFU.RCP R22, R0 ;  /* 0x0000000000167308 */ /* 0x0000640000001000 */
.L_x_189:
[----:B------:R-:W-:Y:S05]  /*2260*/  BSYNC.RECONVERGENT B0 ;  /* 0x0000000000007941 */ /* 0x000fea0003800200 */
.L_x_187:
[----:B------:R-:W-:Y:S01]  /*2270*/  HFMA2 R9, -RZ, RZ, 0, 0 ;  /* 0x00000000ff097431 */ /* 0x000fe200000001ff */
[----:B------:R-:W-:-:S04]  /*2280*/  MOV R8, R2 ;  /* 0x0000000200087202 */ /* 0x000fc80000000f00 */
[----:B01----:R-:W-:Y:S05]  /*2290*/  RET.REL.NODEC R8 `(_ZN3cub18CUB_300001_SM_10006detail9transform16transform_kernelINS2_10policy_hubILb1EN4cuda3std3__45tupleIJN6thrust24THRUST_300001_SM_1000_NS6detail15normal_iteratorINSA_10device_ptrIfEEEEEEEE10policy1000Ei7sigmoidIfESF_JPfEEEvT0_iT1_T2_DpNS2_10kernel_argIT3_EE) ;  /* 0xffffffdc08587950 */ /* 0x003fea0003c3ffff */
.L_x_191:
        /* <DEDUP_REMOVED lines=14> */
.L_x_244:


//--------------------- .text._ZN3cub18CUB_300001_SM_10006detail9transform16transform_kernelINS2_10policy_hubILb1EN4cuda3std3__45tupleIJN6thrust24THRUST_300001_SM_1000_NS7pointerIdNSA_8cuda_cub3tagENSA_11use_defaultESE_EEEEEE10policy1000ElNS7_10__identityENSA_10device_ptrIfEEJPdEEEvT0_iT1_T2_DpNS2_10kernel_argIT3_EE --------------------------
	.section	.text._ZN3cub18CUB_300001_SM_10006detail9transform16transform_kernelINS2_10policy_hubILb1EN4cuda3std3__45tupleIJN6thrust24THRUST_300001_SM_1000_NS7pointerIdNSA_8cuda_cub3tagENSA_11use_defaultESE_EEEEEE10policy1000ElNS7_10__identityENSA_10device_ptrIfEEJPdEEEvT0_iT1_T2_DpNS2_10kernel_argIT3_EE,"ax",@progbits
	.align	128
        .global         _ZN3cub18CUB_300001_SM_10006detail9transform16transform_kernelINS2_10policy_hubILb1EN4cuda3std3__45tupleIJN6thrust24THRUST_300001_SM_1000_NS7pointerIdNSA_8cuda_cub3tagENSA_11use_defaultESE_EEEEEE10policy1000ElNS7_10__identityENSA_10device_ptrIfEEJPdEEEvT0_iT1_T2_DpNS2_10kernel_argIT3_EE
        .type           _ZN3cub18CUB_300001_SM_10006detail9transform16transform_kernelINS2_10policy_hubILb1EN4cuda3std3__45tupleIJN6thrust24THRUST_300001_SM_1000_NS7pointerIdNSA_8cuda_cub3tagENSA_11use_defaultESE_EEEEEE10policy1000ElNS7_10__identityENSA_10device_ptrIfEEJPdEEEvT0_iT1_T2_DpNS2_10kernel_argIT3_EE,@function
        .size           _ZN3cub18CUB_300001_SM_10006detail9transform16transform_kernelINS2_10policy_hubILb1EN4cuda3std3__45tupleIJN6thrust24THRUST_300001_SM_1000_NS7pointerIdNSA_8cuda_cub3tagENSA_11use_defaultESE_EEEEEE10policy1000ElNS7_10__identityENSA_10device_ptrIfEEJPdEEEvT0_iT1_T2_DpNS2_10kernel_argIT3_EE,(.L_x_249 - _ZN3cub18CUB_300001_SM_10006detail9transform16transform_kernelINS2_10policy_hubILb1EN4cuda3std3__45tupleIJN6thrust24THRUST_300001_SM_1000_NS7pointerIdNSA_8cuda_cub3tagENSA_11use_defaultESE_EEEEEE10policy1000ElNS7_10__identityENSA_10device_ptrIfEEJPdEEEvT0_iT1_T2_DpNS2_10kernel_argIT3_EE)
        .other          _ZN3cub18CUB_300001_SM_10006detail9transform16transform_kernelINS2_10policy_hubILb1EN4cuda3std3__45tupleIJN6thrust24THRUST_300001_SM_1000_NS7pointerIdNSA_8cuda_cub3tagENSA_11use_defaultESE_EEEEEE10policy1000ElNS7_10__identityENSA_10device_ptrIfEEJPdEEEvT0_iT1_T2_DpNS2_10kernel_argIT3_EE,@"STO_CUDA_ENTRY STV_DEFAULT"
_ZN3cub18CUB_300001_SM_10006detail9transform16transform_kernelINS2_10policy_hubILb1EN4cuda3std3__45tupleIJN6thrust24THRUST_300001_SM_1000_NS7pointerIdNSA_8cuda_cub3tagENSA_11use_defaultESE_EEEEEE10policy1000ElNS7_10__identityENSA_10device_ptrIfEEJPdEEEvT0_iT1_T2_DpNS2_10kernel_argIT3_EE:
.text._ZN3cub18CUB_300001_SM_10006detail9transform16transform_kernelINS2_10policy_hubILb1EN4cuda3std3__45tupleIJN6thrust24THRUST_300001_SM_1000_NS7pointerIdNSA_8cuda_cub3tagENSA_11use_defaultESE_EEEEEE10policy1000ElNS7_10__identityENSA_10device_ptrIfEEJPdEEEvT0_iT1_T2_DpNS2_10kernel_argIT3_EE:
[----:B------:R-:W-:Y:S01]  /*0000*/  LDC R1, c[0x0][0x37c] ;  /* 0x0000df00ff017b82 */ /* 0x000fe20000000800 */
[----:B------:R-:W0:Y:S07]  /*0010*/  LDCU UR19, c[0x0][0x388] ;  /* 0x00007100ff1377ac */ /* 0x000e2e0008000800 */
[----:B------:R-:W1:Y:S01]  /*0020*/  S2UR UR4, SR_CTAID.X ;  /* 0x00000000000479c3 */ /* 0x000e620000002500 */
[----:B------:R-:W2:Y:S01]  /*0030*/  S2R R7, SR_TID.X ;  /* 0x0000000000077919 */ /* 0x000ea20000002100 */
[----:B------:R-:W-:Y:S01]  /*0040*/  BSSY.RECONVERGENT B0, `(.L_x_192) ;  /* 0x000001c000007945 */ /* 0x000fe20003800200 */
[----:B------:R-:W3:Y:S01]  /*0050*/  LDCU.64 UR10, c[0x0][0x380] ;  /* 0x00007000ff0a77ac */ /* 0x000ee20008000a00 */
[----:B0-----:R-:W-:-:S04]  /*0060*/  USHF.L.U32 UR15, UR19, 0x7, URZ ;  /* 0x00000007130f7899 */ /* 0x001fc800080006ff */
[----:B------:R-:W-:Y:S02]  /*0070*/  USHF.R.S32.HI UR5, URZ, 0x1f, UR15 ;  /* 0x0000001fff057899 */ /* 0x000fe4000801140f */
[----:B-1----:R-:W-:Y:S02]  /*0080*/  UIMAD.WIDE.U32 UR16, UR15, UR4, URZ ;  /* 0x000000040f1072a5 */ /* 0x002fe4000f8e00ff */
[----:B------:R-:W-:Y:S02]  /*0090*/  UIMAD UR12, UR5, UR4, URZ ;  /* 0x00000004050c72a4 */ /* 0x000fe4000f8e02ff */
[----:B---3--:R-:W-:Y:S02]  /*00a0*/  UIADD3 UR10, UP1, UPT, -UR16, UR10, URZ ;  /* 0x0000000a100a7290 */ /* 0x008fe4000ff3e1ff */
[----:B------:R-:W-:Y:S02]  /*00b0*/  UIADD3 UR12, UPT, UPT, UR17, UR12, URZ ;  /* 0x0000000c110c7290 */ /* 0x000fe4000fffe0ff */
[----:B------:R-:W-:Y:S01]  /*00c0*/  UISETP.LT.U32.AND UP0, UPT, UR10, UR15, UPT ;  /* 0x0000000f0a00728c */ /* 0x000fe2000bf01070 */
[----:B--2---:R-:W-:Y:S01]  /*00d0*/  IMAD.SHL.U32 R0, R7, 0x80, RZ ;  /* 0x0000008007007824 */ /* 0x004fe200078e00ff */
[----:B------:R-:W-:-:S04]  /*00e0*/  UIADD3.X UR4, UPT, UPT, ~UR12, UR11, URZ, UP1, !UPT ;  /* 0x0000000b0c047290 */ /* 0x000fc80008ffe5ff */
[----:B------:R-:W-:-:S04]  /*00f0*/  UISETP.LT.AND.EX UP0, UPT, UR4, UR5, UPT, UP0 ;  /* 0x000000050400728c */ /* 0x000fc8000bf01300 */
[----:B------:R-:W-:-:S04]  /*0100*/  USEL UR10, UR10, UR15, UP0 ;  /* 0x0000000f0a0a7287 */ /* 0x000fc80008000000 */
[----:B------:R-:W-:-:S06]  /*0110*/  USHF.L.U32 UR6, UR10, 0x3, URZ ;  /* 0x000000030a067899 */ /* 0x000fcc00080006ff */
[----:B------:R-:W-:-:S13]  /*0120*/  ISETP.GE.AND P0, PT, R0, UR6, PT ;  /* 0x0000000600007c0c */ /* 0x000fda000bf06270 */
[----:B------:R-:W-:Y:S05]  /*0130*/  @P0 BRA `(.L_x_193) ;  /* 0x0000000000300947 */ /* 0x000fea0003800000 */
[----:B------:R-:W0:Y:S02]  /*0140*/  LDCU.64 UR4, c[0x0][0x398] ;  /* 0x00007300ff0477ac */ /* 0x000e240008000a00 */
[----:B0-----:R-:W-:-:S04]  /*0150*/  ULEA UR4, UP0, UR16, UR4, 0x3 ;  /* 0x0000000410047291 */ /* 0x001fc8000f8018ff */
[----:B------:R-:W-:Y:S02]  /*0160*/  ULEA.HI.X UR5, UR16, UR5, UR12, 0x3, UP0 ;  /* 0x0000000510057291 */ /* 0x000fe400080f1c0c */
[----:B------:R-:W-:-:S04]  /*0170*/  IMAD.U32 R2, RZ, RZ, UR4 ;  /* 0x00000004ff027e24 */ /* 0x000fc8000f8e00ff */
[----:B------:R-:W-:-:S03]  /*0180*/  MOV R3, UR5 ;  /* 0x0000000500037c02 */ /* 0x000fc60008000f00 */
[----:B------:R-:W-:-:S07]  /*0190*/  IMAD.WIDE.U32 R2, R7, 0x80, R2 ;  /* 0x0000008007027825 */ /* 0x000fce00078e0002 */
.L_x_194:
[----:B------:R-:W-:Y:S01]  /*01a0*/  VIADD R0, R0, 0x4000 ;  /* 0x0000400000007836 */ /* 0x000fe20000000000 */
[----:B------:R0:W-:Y:S04]  /*01b0*/  CCTL.E.PF2 [R2] ;  /* 0x000000000200798f */ /* 0x0001e80000800100 */
[----:B------:R-:W-:Y:S02]  /*01c0*/  ISETP.GE.AND P0, PT, R0, UR6, PT ;  /* 0x0000000600007c0c */ /* 0x000fe4000bf06270 */
[----:B0-----:R-:W-:-:S05]  /*01d0*/  IADD3 R2, P1, PT, R2, 0x4000, RZ ;  /* 0x0000400002027810 */ /* 0x001fca0007f3e0ff */
[----:B------:R-:W-:-:S06]  /*01e0*/  IMAD.X R3, RZ, RZ, R3, P1 ;  /* 0x000000ffff037224 */ /* 0x000fcc00008e0603 */
[----:B------:R-:W-:Y:S05]  /*01f0*/  @!P0 BRA `(.L_x_194) ;  /* 0xfffffffc00e88947 */ /* 0x000fea000383ffff */
.L_x_193:
[----:B------:R-:W-:Y:S05]  /*0200*/  BSYNC.RECONVERGENT B0 ;  /* 0x0000000000007941 */ /* 0x000fea0003800200 */
.L_x_192:
[----:B------:R-:W0:Y:S01]  /*0210*/  LDCU.128 UR4, c[0x0][0x390] ;  /* 0x00007200ff0477ac */ /* 0x000e220008000c00 */
[----:B------:R-:W-:Y:S02]  /*0220*/  USHF.L.U64.HI UR9, UR16, 0x3, UR12 ;  /* 0x0000000310097899 */ /* 0x000fe4000801020c */
[----:B------:R-:W-:Y:S01]  /*0230*/  USHF.L.U64.HI UR8, UR16, 0x2, UR12 ;  /* 0x0000000210087899 */ /* 0x000fe2000801020c */
[----:B------:R-:W1:Y:S01]  /*0240*/  LDCU.64 UR20, c[0x0][0x358] ;  /* 0x00006b00ff1477ac */ /* 0x000e620008000a00 */
[----:B0-----:R-:W-:Y:S02]  /*0250*/  ULEA UR11, UP0, UR16, UR6, 0x3 ;  /* 0x00000006100b7291 */ /* 0x001fe4000f8018ff */
[----:B------:R-:W-:Y:S02]  /*0260*/  ULEA UR13, UP1, UR16, UR4, 0x2 ;  /* 0x00000004100d7291 */ /* 0x000fe4000f8210ff */
[----:B------:R-:W-:Y:S02]  /*0270*/  UIADD3.X UR9, UPT, UPT, UR9, UR7, URZ, UP0, !UPT ;  /* 0x0000000709097290 */ /* 0x000fe400087fe4ff */
[----:B------:R-:W-:Y:S01]  /*0280*/  UISETP.NE.AND UP0, UPT, UR15, UR10, UPT ;  /* 0x0000000a0f00728c */ /* 0x000fe2000bf05270 */
[----:B------:R-:W-:Y:S01]  /*0290*/  MOV R4, UR11 ;  /* 0x0000000b00047c02 */ /* 0x000fe20008000f00 */
[----:B------:R-:W-:Y:S01]  /*02a0*/  UIADD3.X UR14, UPT, UPT, UR8, UR5, URZ, UP1, !UPT ;  /* 0x00000005080e7290 */ /* 0x000fe20008ffe4ff */
[----:B------:R-:W-:-:S02]  /*02b0*/  IMAD.U32 R2, RZ, RZ, UR13 ;  /* 0x0000000dff027e24 */ /* 0x000fc4000f8e00ff */
[----:B------:R-:W-:-:S03]  /*02c0*/  IMAD.U32 R5, RZ, RZ, UR9 ;  /* 0x00000009ff057e24 */ /* 0x000fc6000f8e00ff */
[----:B------:R-:W-:Y:S01]  /*02d0*/  MOV R3, UR14 ;  /* 0x0000000e00037c02 */ /* 0x000fe20008000f00 */
[----:B-1----:R-:W-:Y:S06]  /*02e0*/  BRA.U !UP0, `(.L_x_195) ;  /* 0x0000000908f47547 */ /* 0x002fec000b800000 */
[----:B------:R-:W-:-:S06]  /*02f0*/  UISETP.GE.AND UP0, UPT, UR19, 0x1, UPT ;  /* 0x000000011300788c */ /* 0x000fcc000bf06270 */
[----:B------:R-:W-:-:S13]  /*0300*/  PLOP3.LUT P0, PT, PT, PT, UP0, 0x80, 0x8 ;  /* 0x000000000008781c */ /* 0x000fda0003f0f008 */
[----:B------:R-:W-:Y:S05]  /*0310*/  @!P0 EXIT ;  /* 0x000000000000894d */ /* 0x000fea0003800000 */
[----:B------:R-:W-:Y:S01]  /*0320*/  UISETP.GE.U32.AND UP0, UPT, UR19, 0x8, UPT ;  /* 0x000000081300788c */ /* 0x000fe2000bf06070 */
[----:B------:R-:W-:Y:S01]  /*0330*/  IMAD.MOV.U32 R0, RZ, RZ, RZ ;  /* 0x000000ffff007224 */ /* 0x000fe200078e00ff */
[----:B------:R-:W-:-:S07]  /*0340*/  ULOP3.LUT UR4, UR19, 0x7, URZ, 0xc0, !UPT ;  /* 0x0000000713047892 */ /* 0x000fce000f8ec0ff */
[----:B------:R-:W-:Y:S05]  /*0350*/  BRA.U !UP0, `(.L_x_196) ;  /* 0x0000000508d07547 */ /* 0x000fea000b800000 */
[----:B------:R-:W-:-:S13]  /*0360*/  ISETP.GE.AND P1, PT, R7, UR10, PT ;  /* 0x0000000a07007c0c */ /* 0x000fda000bf26270 */
[----:B------:R-:W-:-:S06]  /*0370*/  @!P1 IMAD.WIDE.U32 R10, R7, 0x8, R4 ;  /* 0x00000008070a9825 */ /* 0x000fcc00078e0004 */
[----:B------:R-:W2:Y:S01]  /*0380*/  @!P1 LDG.E.64 R10, desc[UR20][R10.64] ;  /* 0x000000140a0a9981 */ /* 0x000ea2000c1e1b00 */
[C---:B------:R-:W-:Y:S02]  /*0390*/  VIADD R19, R7.reuse, 0x80 ;  /* 0x0000008007137836 */ /* 0x040fe40000000000 */
[----:B------:R-:W-:-:S03]  /*03a0*/  @!P1 IMAD.WIDE.U32 R12, R7, 0x4, R2 ;  /* 0x00000004070c9825 */ /* 0x000fc600078e0002 */
[C---:B------:R-:W-:Y:S01]  /*03b0*/  ISETP.GE.AND P0, PT, R19.reuse, UR10, PT ;  /* 0x0000000a13007c0c */ /* 0x040fe2000bf06270 */
[----:B------:R-:W-:Y:S01]  /*03c0*/  IMAD.WIDE R8, R19, 0x8, R4 ;  /* 0x0000000813087825 */ /* 0x000fe200078e0204 */
[----:B--2---:R-:W0:Y:S02]  /*03d0*/  @!P1 F2F.F32.F64 R17, R10 ;  /* 0x0000000a00119310 */ /* 0x004e240000301000 */
[----:B0-----:R0:W-:Y:S09]  /*03e0*/  @!P1 STG.E desc[UR20][R12.64], R17 ;  /* 0x000000110c009986 */ /* 0x0011f2000c101914 */
[----:B------:R-:W2:Y:S01]  /*03f0*/  @!P0 LDG.E.64 R14, desc[UR20][R8.64] ;  /* 0x00000014080e8981 */ /* 0x000ea2000c1e1b00 */
[C---:B------:R-:W-:Y:S01]  /*0400*/  IADD3 R0, PT, PT, R7.reuse, 0x100, RZ ;  /* 0x0000010007007810 */ /* 0x040fe20007ffe0ff */
[----:B------:R-:W-:Y:S01]  /*0410*/  VIADD R6, R7, 0x180 ;  /* 0x0000018007067836 */ /* 0x000fe20000000000 */
[----:B------:R-:W-:Y:S01]  /*0420*/  ULOP3.LUT UR5, UR19, 0x7ffffff8, URZ, 0xc0, !UPT ;  /* 0x7ffffff813057892 */ /* 0x000fe2000f8ec0ff */
[----:B------:R-:W-:Y:S01]  /*0430*/  IMAD.WIDE R10, R19, 0x4, R2 ;  /* 0x00000004130a7825 */ /* 0x000fe200078e0202 */
[----:B------:R-:W-:Y:S01]  /*0440*/  ISETP.GE.AND P6, PT, R0, UR10, PT ;  /* 0x0000000a00007c0c */ /* 0x000fe2000bfc6270 */
[----:B------:R-:W-:Y:S01]  /*0450*/  BSSY.RECONVERGENT B0, `(.L_x_197) ;  /* 0x0000012000007945 */ /* 0x000fe20003800200 */
[C---:B------:R-:W-:Y:S01]  /*0460*/  IADD3 R0, PT, PT, R7.reuse, 0x280, RZ ;  /* 0x0000028007007810 */ /* 0x040fe20007ffe0ff */
[C---:B------:R-:W-:Y:S01]  /*0470*/  VIADD R16, R7.reuse, 0x200 ;  /* 0x0000020007107836 */ /* 0x040fe20000000000 */
[----:B------:R-:W-:Y:S01]  /*0480*/  ISETP.GE.AND P5, PT, R6, UR10, PT ;  /* 0x0000000a06007c0c */ /* 0x000fe2000bfa6270 */
[C---:B------:R-:W-:Y:S01]  /*0490*/  VIADD R6, R7.reuse, 0x300 ;  /* 0x0000030007067836 */ /* 0x040fe20000000000 */
[----:B------:R-:W-:Y:S01]  /*04a0*/  ISETP.GE.AND P3, PT, R0, UR10, PT ;  /* 0x0000000a00007c0c */ /* 0x000fe2000bf66270 */
[----:B0-----:R-:W-:Y:S01]  /*04b0*/  VIADD R12, R7, 0x380 ;  /* 0x00000380070c7836 */ /* 0x001fe20000000000 */
[----:B------:R-:W-:-:S02]  /*04c0*/  MOV R0, UR5 ;  /* 0x0000000500007c02 */ /* 0x000fc40008000f00 */
[----:B------:R-:W-:Y:S02]  /*04d0*/  ISETP.GE.AND P4, PT, R16, UR10, PT ;  /* 0x0000000a10007c0c */ /* 0x000fe4000bf86270 */
[----:B------:R-:W-:Y:S02]  /*04e0*/  ISETP.GE.AND P2, PT, R6, UR10, PT ;  /* 0x0000000a06007c0c */ /* 0x000fe4000bf46270 */
[----:B------:R-:W-:Y:S01]  /*04f0*/  ISETP.GE.AND P1, PT, R12, UR10, PT ;  /* 0x0000000a0c007c0c */ /* 0x000fe2000bf26270 */
[----:B--2---:R-:W0:Y:S02]  /*0500*/  @!P0 F2F.F32.F64 R15, R14 ;  /* 0x0000000e000f8310 */ /* 0x004e240000301000 */
[----:B0-----:R0:W-:Y:S01]  /*0510*/  @!P0 STG.E desc[UR20][R10.64], R15 ;  /* 0x0000000f0a008986 */ /* 0x0011e2000c101914 */
[----:B------:R-:W-:Y:S01]  /*0520*/  ISETP.NE.AND P0, PT, R0, 0x8, PT ;  /* 0x000000080000780c */ /* 0x000fe20003f05270 */
[----:B------:R-:W-:-:S12]  /*0530*/  @P6 BRA `(.L_x_198) ;  /* 0x00000000000c6947 */ /* 0x000fd80003800000 */
[----:B------:R-:W2:Y:S02]  /*0540*/  LDG.E.64 R12, desc[UR20][R8.64+0x400] ;  /* 0x00040014080c7981 */ /* 0x000ea4000c1e1b00 */
[----:B--2---:R-:W1:Y:S02]  /*0550*/  F2F.F32.F64 R13, R12 ;  /* 0x0000000c000d7310 */ /* 0x004e640000301000 */
[----:B-1----:R1:W-:Y:S02]  /*0560*/  STG.E desc[UR20][R10.64+0x200], R13 ;  /* 0x0002000d0a007986 */ /* 0x0023e4000c101914 */
.L_x_198:
[----:B------:R-:W-:Y:S05]  /*0570*/  BSYNC.RECONVERGENT B0 ;  /* 0x0000000000007941 */ /* 0x000fea0003800200 */
.L_x_197:
[----:B------:R-:W-:Y:S04]  /*0580*/  BSSY.RECONVERGENT B0, `(.L_x_199) ;  /* 0x0000005000007945 */ /* 0x000fe80003800200 */
[----:B------:R-:W-:Y:S05]  /*0590*/  @P5 BRA `(.L_x_200) ;  /* 0x00000000000c5947 */ /* 0x000fea0003800000 */
[----:B-1----:R-:W2:Y:S02]  /*05a0*/  LDG.E.64 R12, desc[UR20][R8.64+0x800] ;  /* 0x00080014080c7981 */ /* 0x002ea4000c1e1b00 */
[----:B--2---:R-:W1:Y:S02]  /*05b0*/  F2F.F32.F64 R13, R12 ;  /* 0x0000000c000d7310 */ /* 0x004e640000301000 */
[----:B-1----:R2:W-:Y:S02]  /*05c0*/  STG.E desc[UR20][R10.64+0x400], R13 ;  /* 0x0004000d0a007986 */ /* 0x0025e4000c101914 */
.L_x_200:
[----:B------:R-:W-:Y:S05]  /*05d0*/  BSYNC.RECONVERGENT B0 ;  /* 0x0000000000007941 */ /* 0x000fea0003800200 */
.L_x_199:
[----:B------:R-:W-:Y:S04]  /*05e0*/  BSSY.RECONVERGENT B0, `(.L_x_201) ;  /* 0x0000005000007945 */ /* 0x000fe80003800200 */
[----:B------:R-:W-:Y:S05]  /*05f0*/  @P4 BRA `(.L_x_202) ;  /* 0x00000000000c4947 */ /* 0x000fea0003800000 */
[----:B-12---:R-:W2:Y:S02]  /*0600*/  LDG.E.64 R12, desc[UR20][R8.64+0xc00] ;  /* 0x000c0014080c7981 */ /* 0x006ea4000c1e1b00 */
[----:B--2---:R-:W1:Y:S02]  /*0610*/  F2F.F32.F64 R13, R12 ;  /* 0x0000000c000d7310 */ /* 0x004e640000301000 */
[----:B-1----:R3:W-:Y:S02]  /*0620*/  STG.E desc[UR20][R10.64+0x600], R13 ;  /* 0x0006000d0a007986 */ /* 0x0027e4000c101914 */
.L_x_202:
[----:B------:R-:W-:Y:S05]  /*0630*/  BSYNC.RECONVERGENT B0 ;  /* 0x0000000000007941 */ /* 0x000fea0003800200 */
.L_x_201:
[----:B------:R-:W-:Y:S04]  /*0640*/  BSSY.RECONVERGENT B0, `(.L_x_203) ;  /* 0x0000005000007945 */ /* 0x000fe80003800200 */
[----:B------:R-:W-:Y:S05]  /*0650*/  @P3 BRA `(.L_x_204) ;  /* 0x00000000000c3947 */ /* 0x000fea0003800000 */
[----:B-123--:R-:W2:Y:S02]  /*0660*/  LDG.E.64 R12, desc[UR20][R8.64+0x1000] ;  /* 0x00100014080c7981 */ /* 0x00eea4000c1e1b00 */
[----:B--2---:R-:W1:Y:S02]  /*0670*/  F2F.F32.F64 R13, R12 ;  /* 0x0000000c000d7310 */ /* 0x004e640000301000 */
[----:B-1----:R4:W-:Y:S02]  /*0680*/  STG.E desc[UR20][R10.64+0x800], R13 ;  /* 0x0008000d0a007986 */ /* 0x0029e4000c101914 */
.L_x_204:
[----:B------:R-:W-:Y:S05]  /*0690*/  BSYNC.RECONVERGENT B0 ;  /* 0x0000000000007941 */ /* 0x000fea0003800200 */
.L_x_203:
[----:B------:R-:W-:Y:S04]  /*06a0*/  BSSY.RECONVERGENT B0, `(.L_x_205) ;  /* 0x0000005000007945 */ /* 0x000fe80003800200 */
[----:B------:R-:W-:Y:S05]  /*06b0*/  @P2 BRA `(.L_x_206) ;  /* 0x00000000000c2947 */ /* 0x000fea0003800000 */
[----:B-1234-:R-:W2:Y:S02]  /*06c0*/  LDG.E.64 R12, desc[UR20][R8.64+0x1400] ;  /* 0x00140014080c7981 */ /* 0x01eea4000c1e1b00 */
[----:B--2---:R-:W1:Y:S02]  /*06d0*/  F2F.F32.F64 R13, R12 ;  /* 0x0000000c000d7310 */ /* 0x004e640000301000 */
[----:B-1----:R1:W-:Y:S02]  /*06e0*/  STG.E desc[UR20][R10.64+0xa00], R13 ;  /* 0x000a000d0a007986 */ /* 0x0023e4000c101914 */
.L_x_206:
[----:B------:R-:W-:Y:S05]  /*06f0*/  BSYNC.RECONVERGENT B0 ;  /* 0x0000000000007941 */ /* 0x000fea0003800200 */
.L_x_205:
[----:B------:R-:W-:Y:S04]  /*0700*/  BSSY.RECONVERGENT B0, `(.L_x_207) ;  /* 0x0000005000007945 */ /* 0x000fe80003800200 */
[----:B------:R-:W-:Y:S05]  /*0710*/  @P1 BRA `(.L_x_208) ;  /* 0x00000000000c1947 */ /* 0x000fea0003800000 */
[----:B------:R-:W1:Y:S02]  /*0720*/  LDG.E.64 R8, desc[UR20][R8.64+0x1800] ;  /* 0x0018001408087981 */ /* 0x000e64000c1e1b00 */
[----:B-1234-:R-:W1:Y:S02]  /*0730*/  F2F.F32.F64 R13, R8 ;  /* 0x00000008000d7310 */ /* 0x01ee640000301000 */
[----:B-1----:R1:W-:Y:S02]  /*0740*/  STG.E desc[UR20][R10.64+0xc00], R13 ;  /* 0x000c000d0a007986 */ /* 0x0023e4000c101914 */
.L_x_208:
[----:B------:R-:W-:Y:S05]  /*0750*/  BSYNC.RECONVERGENT B0 ;  /* 0x0000000000007941 */ /* 0x000fea0003800200 */
.L_x_207:
[----:B------:R-:W-:Y:S05]  /*0760*/  @!P0 BRA `(.L_x_196) ;  /* 0x0000000000cc8947 */ /* 0x000fea0003800000 */
[----:B------:R-:W-:-:S07]  /*0770*/  IMAD.MOV.U32 R6, RZ, RZ, 0x8 ;  /* 0x00000008ff067424 */ /* 0x000fce00078e00ff */
.L_x_211:
[----:B01234-:R-:W-:-:S05]  /*0780*/  IMAD R11, R6, 0x80, R7 ;  /* 0x00000080060b7824 */ /* 0x01ffca00078e0207 */
[----:B------:R-:W-:-:S13]  /*0790*/  ISETP.GE.AND P0, PT, R11, UR10, PT ;  /* 0x0000000a0b007c0c */ /* 0x000fda000bf06270 */
[----:B------:R-:W-:-:S05]  /*07a0*/  @!P0 IMAD.WIDE.U32 R12, R11, 0x8, R4 ;  /* 0x000000080b0c8825 */ /* 0x000fca00078e0004 */
[----:B------:R-:W2:Y:S01]  /*07b0*/  @!P0 LDG.E.64 R14, desc[UR20][R12.64] ;  /* 0x000000140c0e8981 */ /* 0x000ea2000c1e1b00 */
[C---:B------:R-:W-:Y:S01]  /*07c0*/  IADD3 R17, PT, PT, R11.reuse, 0x80, RZ ;  /* 0x000000800b117810 */ /* 0x040fe20007ffe0ff */
[----:B------:R-:W-:-:S03]  /*07d0*/  @!P0 IMAD.WIDE.U32 R20, R11, 0x4, R2 ;  /* 0x000000040b148825 */ /* 0x000fc600078e0002 */
[C---:B------:R-:W-:Y:S01]  /*07e0*/  ISETP.GE.AND P1, PT, R17.reuse, UR10, PT ;  /* 0x0000000a11007c0c */ /* 0x040fe2000bf26270 */
[----:B------:R-:W-:Y:S01]  /*07f0*/  IMAD.WIDE R8, R17, 0x8, R4 ;  /* 0x0000000811087825 */ /* 0x000fe200078e0204 */
[----:B--2---:R-:W0:Y:S02]  /*0800*/  @!P0 F2F.F32.F64 R15, R14 ;  /* 0x0000000e000f8310 */ /* 0x004e240000301000 */
[----:B0-----:R0:W-:Y:S09]  /*0810*/  @!P0 STG.E desc[UR20][R20.64], R15 ;  /* 0x0000000f14008986 */ /* 0x0011f2000c101914 */
[----:B------:R-:W2:Y:S01]  /*0820*/  @!P1 LDG.E.64 R18, desc[UR20][R8.64] ;  /* 0x0000001408129981 */ /* 0x000ea2000c1e1b00 */
[----:B------:R-:W-:-:S02]  /*0830*/  VIADD R10, R11, 0x100 ;  /* 0x000001000b0a7836 */ /* 0x000fc40000000000 */
[----:B------:R-:W-:-:S03]  /*0840*/  IMAD.WIDE R12, R17, 0x4, R2 ;  /* 0x00000004110c7825 */ /* 0x000fc600078e0202 */
[----:B------:R-:W-:Y:S01]  /*0850*/  ISETP.GE.AND P0, PT, R10, UR10, PT ;  /* 0x0000000a0a007c0c */ /* 0x000fe2000bf06270 */
[----:B--2---:R-:W1:Y:S02]  /*0860*/  @!P1 F2F.F32.F64 R19, R18 ;  /* 0x0000001200139310 */ /* 0x004e640000301000 */
[----:B-1----:R1:W-:Y:S10]  /*0870*/  @!P1 STG.E desc[UR20][R12.64], R19 ;  /* 0x000000130c009986 */ /* 0x0023f4000c101914 */
[----:B------:R-:W2:Y:S01]  /*0880*/  @!P0 LDG.E.64 R16, desc[UR20][R8.64+0x400] ;  /* 0x0004001408108981 */ /* 0x000ea2000c1e1b00 */
[----:B------:R-:W-:-:S05]  /*0890*/  VIADD R10, R11, 0x180 ;  /* 0x000001800b0a7836 */ /* 0x000fca0000000000 */
[----:B------:R-:W-:Y:S01]  /*08a0*/  ISETP.GE.AND P1, PT, R10, UR10, PT ;  /* 0x0000000a0a007c0c */ /* 0x000fe2000bf26270 */
[----:B--2---:R-:W2:Y:S02]  /*08b0*/  @!P0 F2F.F32.F64 R17, R16 ;  /* 0x0000001000118310 */ /* 0x004ea40000301000 */
[----:B--2---:R2:W-:Y:S10]  /*08c0*/  @!P0 STG.E desc[UR20][R12.64+0x200], R17 ;  /* 0x000200110c008986 */ /* 0x0045f4000c101914 */
[----:B0-----:R-:W3:Y:S01]  /*08d0*/  @!P1 LDG.E.64 R14, desc[UR20][R8.64+0x800] ;  /* 0x00080014080e9981 */ /* 0x001ee2000c1e1b00 */
[----:B------:R-:W-:-:S04]  /*08e0*/  IADD3 R10, PT, PT, R11, 0x200, RZ ;  /* 0x000002000b0a7810 */ /* 0x000fc80007ffe0ff */
[----:B------:R-:W-:Y:S01]  /*08f0*/  ISETP.GE.AND P0, PT, R10, UR10, PT ;  /* 0x0000000a0a007c0c */ /* 0x000fe2000bf06270 */
[----:B---3--:R-:W0:Y:S02]  /*0900*/  @!P1 F2F.F32.F64 R15, R14 ;  /* 0x0000000e000f9310 */ /* 0x008e240000301000 */
[----:B0-----:R0:W-:Y:S10]  /*0910*/  @!P1 STG.E desc[UR20][R12.64+0x400], R15 ;  /* 0x0004000f0c009986 */ /* 0x0011f4000c101914 */
[----:B-1----:R-:W3:Y:S01]  /*0920*/  @!P0 LDG.E.64 R18, desc[UR20][R8.64+0xc00] ;  /* 0x000c001408128981 */ /* 0x002ee2000c1e1b00 */
[----:B------:R-:W-:-:S05]  /*0930*/  VIADD R10, R11, 0x280 ;  /* 0x000002800b0a7836 */ /* 0x000fca0000000000 */
[----:B------:R-:W-:Y:S01]  /*0940*/  ISETP.GE.AND P1, PT, R10, UR10, PT ;  /* 0x0000000a0a007c0c */ /* 0x000fe2000bf26270 */
[----:B---3--:R-:W1:Y:S02]  /*0950*/  @!P0 F2F.F32.F64 R19, R18 ;  /* 0x0000001200138310 */ /* 0x008e640000301000 */
[----:B-1----:R1:W-:Y:S10]  /*0960*/  @!P0 STG.E desc[UR20][R12.64+0x600], R19 ;  /* 0x000600130c008986 */ /* 0x0023f4000c101914 */
[----:B--2---:R-:W2:Y:S01]  /*0970*/  @!P1 LDG.E.64 R16, desc[UR20][R8.64+0x1000] ;  /* 0x0010001408109981 */ /* 0x004ea2000c1e1b00 */
[----:B------:R-:W-:-:S05]  /*0980*/  VIADD R10, R11, 0x300 ;  /* 0x000003000b0a7836 */ /* 0x000fca0000000000 */
[----:B------:R-:W-:Y:S01]  /*0990*/  ISETP.GE.AND P0, PT, R10, UR10, PT ;  /* 0x0000000a0a007c0c */ /* 0x000fe2000bf06270 */
[----:B--2---:R-:W2:Y:S02]  /*09a0*/  @!P1 F2F.F32.F64 R17, R16 ;  /* 0x0000001000119310 */ /* 0x004ea40000301000 */
[----:B--2---:R1:W-:Y:S10]  /*09b0*/  @!P1 STG.E desc[UR20][R12.64+0x800], R17 ;  /* 0x000800110c009986 */ /* 0x0043f4000c101914 */
[----:B0-----:R-:W2:Y:S01]  /*09c0*/  @!P0 LDG.E.64 R14, desc[UR20][R8.64+0x1400] ;  /* 0x00140014080e8981 */ /* 0x001ea2000c1e1b00 */
[----:B------:R-:W-:Y:S01]  /*09d0*/  IADD3 R11, PT, PT, R11, 0x380, RZ ;  /* 0x000003800b0b7810 */ /* 0x000fe20007ffe0ff */
[----:B------:R-:W-:Y:S01]  /*09e0*/  VIADD R6, R6, 0x8 ;  /* 0x0000000806067836 */ /* 0x000fe20000000000 */
[----:B------:R-:W-:Y:S04]  /*09f0*/  BSSY.RECONVERGENT B0, `(.L_x_209) ;  /* 0x0000009000007945 */ /* 0x000fe80003800200 */
[----:B------:R-:W-:Y:S01]  /*0a00*/  ISETP.NE.AND P1, PT, R6, R0, PT ;  /* 0x000000000600720c */ /* 0x000fe20003f25270 */
[----:B--2---:R-:W0:Y:S02]  /*0a10*/  @!P0 F2F.F32.F64 R15, R14 ;  /* 0x0000000e000f8310 */ /* 0x004e240000301000 */
[----:B0-----:R1:W-:Y:S01]  /*0a20*/  @!P0 STG.E desc[UR20][R12.64+0xa00], R15 ;  /* 0x000a000f0c008986 */ /* 0x0013e2000c101914 */
[----:B------:R-:W-:-:S13]  /*0a30*/  ISETP.GE.AND P0, PT, R11, UR10, PT ;  /* 0x0000000a0b007c0c */ /* 0x000fda000bf06270 */
[----:B-1----:R-:W-:Y:S05]  /*0a40*/  @P0 BRA `(.L_x_210) ;  /* 0x00000000000c0947 */ /* 0x002fea0003800000 */
[----:B------:R-:W2:Y:S02]  /*0a50*/  LDG.E.64 R8, desc[UR20][R8.64+0x1800] ;  /* 0x0018001408087981 */ /* 0x000ea4000c1e1b00 */
[----:B--2---:R-:W0:Y:S02]  /*0a60*/  F2F.F32.F64 R11, R8 ;  /* 0x00000008000b7310 */ /* 0x004e240000301000 */
[----:B0-----:R0:W-:Y:S02]  /*0a70*/  STG.E desc[UR20][R12.64+0xc00], R11 ;  /* 0x000c000b0c007986 */ /* 0x0011e4000c101914 */
.L_x_210:
[----:B------:R-:W-:Y:S05]  /*0a80*/  BSYNC.RECONVERGENT B0 ;  /* 0x0000000000007941 */ /* 0x000fea0003800200 */
.L_x_209:
[----:B------:R-:W-:Y:S05]  /*0a90*/  @P1 BRA `(.L_x_211) ;  /* 0xfffffffc00381947 */ /* 0x000fea000383ffff */
.L_x_196:
[----:B------:R-:W-:-:S13]  /*0aa0*/  ISETP.NE.AND P0, PT, RZ, UR4, PT ;  /* 0x00000004ff007c0c */ /* 0x000fda000bf05270 */
[----:B------:R-:W-:Y:S05]  /*0ab0*/  @!P0 EXIT ;  /* 0x000000000000894d */ /* 0x000fea0003800000 */
[----:B------:R-:W5:Y:S01]  /*0ac0*/  LDC R6, c[0x0][0x388] ;  /* 0x0000e200ff067b82 */ /* 0x000f620000000800 */
[----:B------:R-:W-:Y:S01]  /*0ad0*/  UISETP.GE.U32.AND UP0, UPT, UR4, 0x4, UPT ;  /* 0x000000040400788c */ /* 0x000fe2000bf06070 */
[----:B-----5:R-:W-:-:S04]  /*0ae0*/  LOP3.LUT R18, R6, 0x3, RZ, 0xc0, !PT ;  /* 0x0000000306127812 */ /* 0x020fc800078ec0ff */
[----:B------:R-:W-:-:S04]  /*0af0*/  ISETP.NE.AND P2, PT, R18, RZ, PT ;  /* 0x000000ff1200720c */ /* 0x000fc80003f45270 */
[----:B------:R-:W-:Y:S09]  /*0b00*/  BRA.U !UP0, `(.L_x_212) ;  /* 0x0000000108747547 */ /* 0x000ff2000b800000 */
[----:B------:R-:W-:-:S04]  /*0b10*/  LEA R23, R0, R7, 0x7 ;  /* 0x0000000700177211 */ /* 0x000fc800078e38ff */
[----:B------:R-:W-:-:S13]  /*0b20*/  ISETP.GE.AND P0, PT, R23, UR10, PT ;  /* 0x0000000a17007c0c */ /* 0x000fda000bf06270 */
[----:B------:R-:W-:-:S06]  /*0b30*/  @!P0 IMAD.WIDE R8, R23, 0x8, R4 ;  /* 0x0000000817088825 */ /* 0x000fcc00078e0204 */
[----:B------:R-:W5:Y:S01]  /*0b40*/  @!P0 LDG.E.64 R8, desc[UR20][R8.64] ;  /* 0x0000001408088981 */ /* 0x000f62000c1e1b00 */
[C---:B0-----:R-:W-:Y:S02]  /*0b50*/  VIADD R15, R23.reuse, 0x80 ;  /* 0x00000080170f7836 */ /* 0x041fe40000000000 */
[----:B-1234-:R-:W-:-:S03]  /*0b60*/  @!P0 IMAD.WIDE R10, R23, 0x4, R2 ;  /* 0x00000004170a8825 */ /* 0x01efc600078e0202 */
[----:B------:R-:W-:-:S13]  /*0b70*/  ISETP.GE.AND P1, PT, R15, UR10, PT ;  /* 0x0000000a0f007c0c */ /* 0x000fda000bf26270 */
[----:B------:R-:W-:Y:S01]  /*0b80*/  @!P1 IMAD.WIDE R12, R15, 0x8, R4 ;  /* 0x000000080f0c9825 */ /* 0x000fe200078e0204 */
[----:B-----5:R-:W0:Y:S02]  /*0b90*/  @!P0 F2F.F32.F64 R19, R8 ;  /* 0x0000000800138310 */ /* 0x020e240000301000 */
[----:B0-----:R0:W-:Y:S04]  /*0ba0*/  @!P0 STG.E desc[UR20][R10.64], R19 ;  /* 0x000000130a008986 */ /* 0x0011e8000c101914 */
[----:B------:R-:W2:Y:S01]  /*0bb0*/  @!P1 LDG.E.64 R12, desc[UR20][R12.64] ;  /* 0x000000140c0c9981 */ /* 0x000ea2000c1e1b00 */
[----:B------:R-:W-:Y:S01]  /*0bc0*/  IADD3 R25, PT, PT, R23, 0x100, RZ ;  /* 0x0000010017197810 */ /* 0x000fe20007ffe0ff */
[----:B------:R-:W-:-:S03]  /*0bd0*/  @!P1 IMAD.WIDE R14, R15, 0x4, R2 ;  /* 0x000000040f0e9825 */ /* 0x000fc600078e0202 */
[----:B------:R-:W-:-:S13]  /*0be0*/  ISETP.GE.AND P0, PT, R25, UR10, PT ;  /* 0x0000000a19007c0c */ /* 0x000fda000bf06270 */
[----:B------:R-:W-:Y:S01]  /*0bf0*/  @!P0 IMAD.WIDE R16, R25, 0x8, R4 ;  /* 0x0000000819108825 */ /* 0x000fe200078e0204 */
[----:B--2---:R-:W1:Y:S02]  /*0c00*/  @!P1 F2F.F32.F64 R21, R12 ;  /* 0x0000000c00159310 */ /* 0x004e640000301000 */
[----:B-1----:R1:W-:Y:S04]  /*0c10*/  @!P1 STG.E desc[UR20][R14.64], R21 ;  /* 0x000000150e009986 */ /* 0x0023e8000c101914 */
[----:B------:R-:W2:Y:S01]  /*0c20*/  @!P0 LDG.E.64 R16, desc[UR20][R16.64] ;  /* 0x0000001410108981 */ /* 0x000ea2000c1e1b00 */
[----:B------:R-:W-:Y:S02]  /*0c30*/  VIADD R27, R23, 0x180 ;  /* 0x00000180171b7836 */ /* 0x000fe40000000000 */
[----:B------:R-:W-:-:S03]  /*0c40*/  @!P0 IMAD.WIDE R8, R25, 0x4, R2 ;  /* 0x0000000419088825 */ /* 0x000fc600078e0202 */
[----:B------:R-:W-:-:S13]  /*0c50*/  ISETP.GE.AND P1, PT, R27, UR10, PT ;  /* 0x0000000a1b007c0c */ /* 0x000fda000bf26270 */
[C---:B0-----:R-:W-:Y:S01]  /*0c60*/  @!P1 IMAD.WIDE R10, R27.reuse, 0x8, R4 ;  /* 0x000000081b0a9825 */ /* 0x041fe200078e0204 */
[----:B--2---:R-:W0:Y:S02]  /*0c70*/  @!P0 F2F.F32.F64 R19, R16 ;  /* 0x0000001000138310 */ /* 0x004e240000301000 */
[----:B0-----:R1:W-:Y:S04]  /*0c80*/  @!P0 STG.E desc[UR20][R8.64], R19 ;  /* 0x0000001308008986 */ /* 0x0013e8000c101914 */
[----:B------:R-:W2:Y:S01]  /*0c90*/  @!P1 LDG.E.64 R10, desc[UR20][R10.64] ;  /* 0x000000140a0a9981 */ /* 0x000ea2000c1e1b00 */
[----:B------:R-:W-:Y:S01]  /*0ca0*/  @!P1 IMAD.WIDE R12, R27, 0x4, R2 ;  /* 0x000000041b0c9825 */ /* 0x000fe200078e0202 */
[----:B------:R-:W-:Y:S01]  /*0cb0*/  IADD3 R0, PT, PT, R0, 0x4, RZ ;  /* 0x0000000400007810 */ /* 0x000fe20007ffe0ff */
[----:B--2---:R-:W0:Y:S03]  /*0cc0*/  @!P1 F2F.F32.F64 R23, R10 ;  /* 0x0000000a00179310 */ /* 0x004e260000301000 */
[----:B0-----:R1:W-:Y:S03]  /*0cd0*/  @!P1 STG.E desc[UR20][R12.64], R23 ;  /* 0x000000170c009986 */ /* 0x0013e6000c101914 */
.L_x_212:
[----:B------:R-:W-:Y:S05]  /*0ce0*/  @!P2 EXIT ;  /* 0x000000000000a94d */ /* 0x000fea0003800000 */
[----:B------:R-:W-:Y:S02]  /*0cf0*/  ISETP.NE.AND P0, PT, R18, 0x1, PT ;  /* 0x000000011200780c */ /* 0x000fe40003f05270 */
[----:B------:R-:W-:-:S04]  /*0d00*/  LOP3.LUT R6, R6, 0x1, RZ, 0xc0, !PT ;  /* 0x0000000106067812 */ /* 0x000fc800078ec0ff */
[----:B------:R-:W-:-:S07]  /*0d10*/  ISETP.NE.U32.AND P2, PT, R6, 0x1, PT ;  /* 0x000000010600780c */ /* 0x000fce0003f45070 */
[----:B------:R-:W-:Y:S06]  /*0d20*/  @!P0 BRA `(.L_x_213) ;  /* 0x00000000003c8947 */ /* 0x000fec0003800000 */
[----:B01234-:R-:W-:-:S05]  /*0d30*/  IMAD R11, R0, 0x80, R7 ;  /* 0x00000080000b7824 */ /* 0x01ffca00078e0207 */
[----:B------:R-:W-:-:S13]  /*0d40*/  ISETP.GE.AND P0, PT, R11, UR10, PT ;  /* 0x0000000a0b007c0c */ /* 0x000fda000bf06270 */
[----:B------:R-:W-:-:S06]  /*0d50*/  @!P0 IMAD.WIDE R8, R11, 0x8, R4 ;  /* 0x000000080b088825 */ /* 0x000fcc00078e0204 */
[----:B------:R-:W2:Y:S01]  /*0d60*/  @!P0 LDG.E.64 R8, desc[UR20][R8.64] ;  /* 0x0000001408088981 */ /* 0x000ea2000c1e1b00 */
[C---:B------:R-:W-:Y:S01]  /*0d70*/  IADD3 R15, PT, PT, R11.reuse, 0x80, RZ ;  /* 0x000000800b0f7810 */ /* 0x040fe20007ffe0ff */
[----:B------:R-:W-:-:S03]  /*0d80*/  @!P0 IMAD.WIDE R10, R11, 0x4, R2 ;  /* 0x000000040b0a8825 */ /* 0x000fc600078e0202 */
[----:B------:R-:W-:-:S13]  /*0d90*/  ISETP.GE.AND P1, PT, R15, UR10, PT ;  /* 0x0000000a0f007c0c */ /* 0x000fda000bf26270 */
[C---:B------:R-:W-:Y:S01]  /*0da0*/  @!P1 IMAD.WIDE R12, R15.reuse, 0x8, R4 ;  /* 0x000000080f0c9825 */ /* 0x040fe200078e0204 */
[----:B--2---:R-:W0:Y:S02]  /*0db0*/  @!P0 F2F.F32.F64 R17, R8 ;  /* 0x0000000800118310 */ /* 0x004e240000301000 */
[----:B0-----:R0:W-:Y:S04]  /*0dc0*/  @!P0 STG.E desc[UR20][R10.64], R17 ;  /* 0x000000110a008986 */ /* 0x0011e8000c101914 */
[----:B------:R-:W2:Y:S01]  /*0dd0*/  @!P1 LDG.E.64 R12, desc[UR20][R12.64] ;  /* 0x000000140c0c9981 */ /* 0x000ea2000c1e1b00 */
[----:B------:R-:W-:-:S04]  /*0de0*/  @!P1 IMAD.WIDE R14, R15, 0x4, R2 ;  /* 0x000000040f0e9825 */ /* 0x000fc800078e0202 */
[----:B------:R-:W-:Y:S01]  /*0df0*/  VIADD R0, R0, 0x2 ;  /* 0x0000000200007836 */ /* 0x000fe20000000000 */
[----:B--2---:R-:W1:Y:S02]  /*0e00*/  @!P1 F2F.F32.F64 R19, R12 ;  /* 0x0000000c00139310 */ /* 0x004e640000301000 */
[----:B-1----:R0:W-:Y:S04]  /*0e10*/  @!P1 STG.E desc[UR20][R14.64], R19 ;  /* 0x000000130e009986 */ /* 0x0021e8000c101914 */
.L_x_213:
[----:B------:R-:W-:Y:S05]  /*0e20*/  @P2 EXIT ;  /* 0x000000000000294d */ /* 0x000fea0003800000 */
[----:B-1----:R-:W-:-:S04]  /*0e30*/  LEA R9, R0, R7, 0x7 ;  /* 0x0000000700097211 */ /* 0x002fc800078e38ff */
[----:B------:R-:W-:-:S13]  /*0e40*/  ISETP.GE.AND P0, PT, R9, UR10, PT ;  /* 0x0000000a09007c0c */ /* 0x000fda000bf06270 */
[----:B------:R-:W-:Y:S05]  /*0e50*/  @P0 EXIT ;  /* 0x000000000000094d */ /* 0x000fea0003800000 */
[----:B------:R-:W-:-:S06]  /*0e60*/  IMAD.WIDE R4, R9, 0x8, R4 ;  /* 0x0000000809047825 */ /* 0x000fcc00078e0204 */
[----:B------:R-:W5:Y:S01]  /*0e70*/  LDG.E.64 R4, desc[UR20][R4.64] ;  /* 0x0000001404047981 */ /* 0x000f62000c1e1b00 */
[----:B------:R-:W-:Y:S01]  /*0e80*/  IMAD.WIDE R2, R9, 0x4, R2 ;  /* 0x0000000409027825 */ /* 0x000fe200078e0202 */
[----:B-----5:R-:W1:Y:S04]  /*0e90*/  F2F.F32.F64 R7, R4 ;  /* 0x0000000400077310 */ /* 0x020e680000301000 */
[----:B-1----:R-:W-:Y:S01]  /*0ea0*/  STG.E desc[UR20][R2.64], R7 ;  /* 0x0000000702007986 */ /* 0x002fe2000c101914 */
[----:B------:R-:W-:Y:S05]  /*0eb0*/  EXIT ;  /* 0x000000000000794d */ /* 0x000fea0003800000 */
.L_x_195:
[----:B------:R-:W-:-:S06]  /*0ec0*/  UISETP.GE.AND UP0, UPT, UR19, 0x1, UPT ;  /* 0x000000011300788c */ /* 0x000fcc000bf06270 */
[----:B------:R-:W-:-:S13]  /*0ed0*/  PLOP3.LUT P0, PT, PT, PT, UP0, 0x80, 0x8 ;  /* 0x000000000008781c */ /* 0x000fda0003f0f008 */
[----:B------:R-:W-:Y:S05]  /*0ee0*/  @!P0 EXIT ;  /* 0x000000000000894d */ /* 0x000fea0003800000 */
[----:B------:R-:W-:Y:S01]  /*0ef0*/  UISETP.GE.U32.AND UP0, UPT, UR19, 0x10, UPT ;  /* 0x000000101300788c */ /* 0x000fe2000bf06070 */
[----:B------:R-:W-:Y:S01]  /*0f00*/  IMAD.MOV.U32 R0, RZ, RZ, RZ ;  /* 0x000000ffff007224 */ /* 0x000fe200078e00ff */
[----:B------:R-:W-:-:S06]  /*0f10*/  ULOP3.LUT UR15, UR19, 0xf, URZ, 0xc0, !UPT ;  /* 0x0000000f130f7892 */ /* 0x000fcc000f8ec0ff */
[----:B------:R-:W-:Y:S01]  /*0f20*/  ISETP.NE.AND P0, PT, RZ, UR15, PT ;  /* 0x0000000fff007c0c */ /* 0x000fe2000bf05270 */
[----:B------:R-:W-:-:S12]  /*0f30*/  BRA.U !UP0, `(.L_x_214) ;  /* 0x0000000508387547 */ /* 0x000fd8000b800000 */
[C---:B------:R-:W-:Y:S01]  /*0f40*/  IMAD.WIDE.U32 R8, R7.reuse, 0x4, R2 ;  /* 0x0000000407087825 */ /* 0x040fe200078e0002 */
[----:B------:R-:W-:Y:S01]  /*0f50*/  ULOP3.LUT UR18, UR19, 0x7ffffff0, URZ, 0xc0, !UPT ;  /* 0x7ffffff013127892 */ /* 0x000fe2000f8ec0ff */
[C---:B------:R-:W-:Y:S01]  /*0f60*/  IADD3 R6, PT, PT, R7.reuse, 0x480, RZ ;  /* 0x0000048007067810 */ /* 0x040fe20007ffe0ff */
[----:B------:R-:W-:Y:S01]  /*0f70*/  UIADD3 UR10, UP0, UPT, UR11, 0xc00, URZ ;  /* 0x00000c000b0a7890 */ /* 0x000fe2000ff1e0ff */
[----:B------:R-:W-:Y:S01]  /*0f80*/  IMAD.WIDE.U32 R10, R7, 0x8, R4 ;  /* 0x00000008070a7825 */ /* 0x000fe200078e0004 */
[----:B------:R-:W-:Y:S01]  /*0f90*/  IADD3 R20, P1, PT, R8, 0x800, RZ ;  /* 0x0000080008147810 */ /* 0x000fe20007f3e0ff */
[----:B------:R-:W-:Y:S02]  /*0fa0*/  UIADD3 UR8, UP1, UPT, UR13, 0x600, URZ ;  /* 0x000006000d087890 */ /* 0x000fe4000ff3e0ff */
[----:B------:R-:W-:Y:S01]  /*0fb0*/  IMAD.U32 R0, RZ, RZ, UR18 ;  /* 0x00000012ff007e24 */ /* 0x000fe2000f8e00ff */
[----:B------:R-:W-:Y:S01]  /*0fc0*/  IADD3 R8, P2, PT, R10, 0x1000, RZ ;  /* 0x000010000a087810 */ /* 0x000fe20007f5e0ff */
[----:B------:R-:W-:Y:S01]  /*0fd0*/  UIADD3.X UR11, UPT, UPT, URZ, UR9, URZ, UP0, !UPT ;  /* 0x00000009ff0b7290 */ /* 0x000fe200087fe4ff */
[----:B------:R-:W-:Y:S01]  /*0fe0*/  IADD3.X R23, PT, PT, RZ, R9, RZ, P1, !PT ;  /* 0x00000009ff177210 */ /* 0x000fe20000ffe4ff */
[----:B------:R-:W-:-:S02]  /*0ff0*/  UIADD3.X UR9, UPT, UPT, URZ, UR14, URZ, UP1, !UPT ;  /* 0x0000000eff097290 */ /* 0x000fc40008ffe4ff */
[----:B------:R-:W-:Y:S01]  /*1000*/  IMAD.X R9, RZ, RZ, R11, P2 ;  /* 0x000000ffff097224 */ /* 0x000fe200010e060b */
[----:B------:R-:W-:-:S12]  /*1010*/  UIADD3 UR13, UPT, UPT, -UR18, URZ, URZ ;  /* 0x000000ff120d7290 */ /* 0x000fd8000fffe1ff */
.L_x_215:
[----:B------:R-:W2:Y:S02]  /*1020*/  LDG.E.64 R10, desc[UR20][R8.64+-0x1000] ;  /* 0xfff00014080a7981 */ /* 0x000ea4000c1e1b00 */
[----:B-12---:R0:W1:Y:S02]  /*1030*/  F2F.F32.F64 R21, R10 ;  /* 0x0000000a00157310 */ /* 0x0060640000301000 */
[----:B0-----:R-:W-:Y:S01]  /*1040*/  MOV R10, R20 ;  /* 0x00000014000a7202 */ /* 0x001fe20000000f00 */
[----:B------:R-:W-:-:S05]  /*1050*/  IMAD.MOV.U32 R11, RZ, RZ, R23 ;  /* 0x000000ffff0b7224 */ /* 0x000fca00078e0017 */
[----:B-1----:R0:W-:Y:S04]  /*1060*/  STG.E desc[UR20][R10.64+-0x800], R21 ;  /* 0xfff800150a007986 */ /* 0x0021e8000c101914 */
[----:B------:R-:W2:Y:S02]  /*1070*/  LDG.E.64 R12, desc[UR20][R8.64+-0xc00] ;  /* 0xfff40014080c7981 */ /* 0x000ea4000c1e1b00 */
[----:B--2---:R-:W1:Y:S02]  /*1080*/  F2F.F32.F64 R23, R12 ;  /* 0x0000000c00177310 */ /* 0x004e640000301000 */
[----:B-1----:R-:W-:Y:S04]  /*1090*/  STG.E desc[UR20][R10.64+-0x600], R23 ;  /* 0xfffa00170a007986 */ /* 0x002fe8000c101914 */
[----:B------:R-:W2:Y:S02]  /*10a0*/  LDG.E.64 R14, desc[UR20][R8.64+-0x800] ;  /* 0xfff80014080e7981 */ /* 0x000ea4000c1e1b00 */
[----:B--2---:R-:W1:Y:S02]  /*10b0*/  F2F.F32.F64 R25, R14 ;  /* 0x0000000e00197310 */ /* 0x004e640000301000 */
[----:B-1----:R-:W-:Y:S04]  /*10c0*/  STG.E desc[UR20][R10.64+-0x400], R25 ;  /* 0xfffc00190a007986 */ /* 0x002fe8000c101914 */
[----:B------:R-:W2:Y:S02]  /*10d0*/  LDG.E.64 R16, desc[UR20][R8.64+-0x400] ;  /* 0xfffc001408107981 */ /* 0x000ea4000c1e1b00 */
[----:B--2---:R-:W1:Y:S02]  /*10e0*/  F2F.F32.F64 R27, R16 ;  /* 0x00000010001b7310 */ /* 0x004e640000301000 */
[----:B-1----:R-:W-:Y:S04]  /*10f0*/  STG.E desc[UR20][R10.64+-0x200], R27 ;  /* 0xfffe001b0a007986 */ /* 0x002fe8000c101914 */
[----:B------:R-:W0:Y:S02]  /*1100*/  LDG.E.64 R18, desc[UR20][R8.64] ;  /* 0x0000001408127981 */ /* 0x000e24000c1e1b00 */
[----:B0-----:R-:W0:Y:S02]  /*1110*/  F2F.F32.F64 R21, R18 ;  /* 0x0000001200157310 */ /* 0x001e240000301000 */
[----:B0-----:R0:W-:Y:S04]  /*1120*/  STG.E desc[UR20][R10.64], R21 ;  /* 0x000000150a007986 */ /* 0x0011e8000c101914 */
[----:B------:R-:W2:Y:S02]  /*1130*/  LDG.E.64 R12, desc[UR20][R8.64+0x400] ;  /* 0x00040014080c7981 */ /* 0x000ea4000c1e1b00 */
[----:B--2---:R-:W1:Y:S02]  /*1140*/  F2F.F32.F64 R13, R12 ;  /* 0x0000000c000d7310 */ /* 0x004e640000301000 */
[----:B-1----:R1:W-:Y:S04]  /*1150*/  STG.E desc[UR20][R10.64+0x200], R13 ;  /* 0x0002000d0a007986 */ /* 0x0023e8000c101914 */
[----:B------:R-:W2:Y:S02]  /*1160*/  LDG.E.64 R14, desc[UR20][R8.64+0x800] ;  /* 0x00080014080e7981 */ /* 0x000ea4000c1e1b00 */
[----:B--2---:R-:W2:Y:S02]  /*1170*/  F2F.F32.F64 R15, R14 ;  /* 0x0000000e000f7310 */ /* 0x004ea40000301000 */
[----:B--2---:R2:W-:Y:S04]  /*1180*/  STG.E desc[UR20][R10.64+0x400], R15 ;  /* 0x0004000f0a007986 */ /* 0x0045e8000c101914 */
[----:B------:R-:W3:Y:S02]  /*1190*/  LDG.E.64 R16, desc[UR20][R8.64+0xc00] ;  /* 0x000c001408107981 */ /* 0x000ee4000c1e1b00 */
[----:B---3--:R-:W3:Y:S02]  /*11a0*/  F2F.F32.F64 R17, R16 ;  /* 0x0000001000117310 */ /* 0x008ee40000301000 */
[----:B---3--:R3:W-:Y:S04]  /*11b0*/  STG.E desc[UR20][R10.64+0x600], R17 ;  /* 0x000600110a007986 */ /* 0x0087e8000c101914 */
[----:B------:R-:W4:Y:S01]  /*11c0*/  LDG.E.64 R18, desc[UR20][R8.64+0x1000] ;  /* 0x0010001408127981 */ /* 0x000f22000c1e1b00 */
[----:B------:R-:W-:Y:S01]  /*11d0*/  MOV R20, UR10 ;  /* 0x0000000a00147c02 */ /* 0x000fe20008000f00 */
[----:B0-----:R-:W-:-:S04]  /*11e0*/  IMAD.U32 R21, RZ, RZ, UR11 ;  /* 0x0000000bff157e24 */ /* 0x001fc8000f8e00ff */
[----:B-1----:R-:W-:Y:S01]  /*11f0*/  IMAD.WIDE R12, R6, 0x8, R20 ;  /* 0x00000008060c7825 */ /* 0x002fe200078e0214 */
[----:B----4-:R-:W0:Y:S02]  /*1200*/  F2F.F32.F64 R23, R18 ;  /* 0x0000001200177310 */ /* 0x010e240000301000 */
[----:B0-----:R0:W-:Y:S04]  /*1210*/  STG.E desc[UR20][R10.64+0x800], R23 ;  /* 0x000800170a007986 */ /* 0x0011e8000c101914 */
[----:B------:R-:W4:Y:S01]  /*1220*/  LDG.E.64 R20, desc[UR20][R12.64+-0xc00] ;  /* 0xfff400140c147981 */ /* 0x000f22000c1e1b00 */
[----:B------:R-:W-:Y:S01]  /*1230*/  MOV R14, UR8 ;  /* 0x00000008000e7c02 */ /* 0x000fe20008000f00 */
[----:B--2---:R-:W-:-:S04]  /*1240*/  IMAD.U32 R15, RZ, RZ, UR9 ;  /* 0x00000009ff0f7e24 */ /* 0x004fc8000f8e00ff */
[----:B------:R-:W-:Y:S01]  /*1250*/  IMAD.WIDE R14, R6, 0x4, R14 ;  /* 0x00000004060e7825 */ /* 0x000fe200078e020e */
[----:B----4-:R-:W1:Y:S04]  /*1260*/  F2F.F32.F64 R25, R20 ;  /* 0x0000001400197310 */ /* 0x010e680000301000 */
[----:B-1----:R-:W-:Y:S04]  /*1270*/  STG.E desc[UR20][R14.64+-0x600], R25 ;  /* 0xfffa00190e007986 */ /* 0x002fe8000c101914 */
[----:B---3--:R-:W2:Y:S02]  /*1280*/  LDG.E.64 R16, desc[UR20][R12.64+-0x800] ;  /* 0xfff800140c107981 */ /* 0x008ea4000c1e1b00 */
        /* <DEDUP_REMOVED lines=8> */
[----:B0-----:R-:W2:Y:S02]  /*1310*/  LDG.E.64 R22, desc[UR20][R12.64+0x400] ;  /* 0x000400140c167981 */ /* 0x001ea4000c1e1b00 */
[----:B--2---:R-:W0:Y:S02]  /*1320*/  F2F.F32.F64 R23, R22 ;  /* 0x0000001600177310 */ /* 0x004e240000301000 */
[----:B0-----:R0:W-:Y:S04]  /*1330*/  STG.E desc[UR20][R14.64+0x200], R23 ;  /* 0x000200170e007986 */ /* 0x0011e8000c101914 */
[----:B------:R-:W2:Y:S02]  /*1340*/  LDG.E.64 R16, desc[UR20][R12.64+0x800] ;  /* 0x000800140c107981 */ /* 0x000ea4000c1e1b00 */
[----:B--2---:R-:W1:Y:S02]  /*1350*/  F2F.F32.F64 R17, R16 ;  /* 0x0000001000117310 */ /* 0x004e640000301000 */
[----:B-1----:R1:W-:Y:S04]  /*1360*/  STG.E desc[UR20][R14.64+0x400], R17 ;  /* 0x000400110e007986 */ /* 0x0023e8000c101914 */
[----:B------:R-:W2:Y:S01]  /*1370*/  LDG.E.64 R18, desc[UR20][R12.64+0xc00] ;  /* 0x000c00140c127981 */ /* 0x000ea2000c1e1b00 */
[----:B------:R-:W-:Y:S01]  /*1380*/  UIADD3 UR13, UPT, UPT, UR13, 0x10, URZ ;  /* 0x000000100d0d7890 */ /* 0x000fe2000fffe0ff */
[----:B------:R-:W-:-:S02]  /*1390*/  IADD3 R8, P2, PT, R8, 0x4000, RZ ;  /* 0x0000400008087810 */ /* 0x000fc40007f5e0ff */
[----:B------:R-:W-:Y:S01]  /*13a0*/  IADD3 R20, P1, PT, R10, 0x2000, RZ ;  /* 0x000020000a147810 */ /* 0x000fe20007f3e0ff */
[----:B------:R-:W-:Y:S01]  /*13b0*/  UISETP.NE.AND UP0, UPT, UR13, URZ, UPT ;  /* 0x000000ff0d00728c */ /* 0x000fe2000bf05270 */
[----:B------:R-:W-:Y:S01]  /*13c0*/  IADD3 R6, PT, PT, R6, 0x800, RZ ;  /* 0x0000080006067810 */ /* 0x000fe20007ffe0ff */
[----:B------:R-:W-:Y:S01]  /*13d0*/  IMAD.X R9, RZ, RZ, R9, P2 ;  /* 0x000000ffff097224 */ /* 0x000fe200010e0609 */
[----:B0-----:R-:W-:Y:S01]  /*13e0*/  IADD3.X R23, PT, PT, RZ, R11, RZ, P1, !PT ;  /* 0x0000000bff177210 */ /* 0x001fe20000ffe4ff */
[----:B--2---:R-:W0:Y:S02]  /*13f0*/  F2F.F32.F64 R19, R18 ;  /* 0x0000001200137310 */ /* 0x004e240000301000 */
[----:B0-----:R1:W-:Y:S03]  /*1400*/  STG.E desc[UR20][R14.64+0x600], R19 ;  /* 0x000600130e007986 */ /* 0x0013e6000c101914 */
[----:B------:R-:W-:Y:S05]  /*1410*/  BRA.U UP0, `(.L_x_215) ;  /* 0xfffffffd00007547 */ /* 0x000fea000b83ffff */
.L_x_214:
[----:B------:R-:W-:Y:S05]  /*1420*/  @!P0 EXIT ;  /* 0x000000000000894d */ /* 0x000fea0003800000 */
[----:B------:R-:W-:Y:S02]  /*1430*/  UISETP.GE.U32.AND UP0, UPT, UR15, 0x8, UPT ;  /* 0x000000080f00788c */ /* 0x000fe4000bf06070 */
[----:B------:R-:W-:-:S06]  /*1440*/  ULOP3.LUT UR8, UR19, 0x7, URZ, 0xc0, !UPT ;  /* 0x0000000713087892 */ /* 0x000fcc000f8ec0ff */
[----:B------:R-:W-:Y:S01]  /*1450*/  ISETP.NE.AND P0, PT, RZ, UR8, PT ;  /* 0x00000008ff007c0c */ /* 0x000fe2000bf05270 */
[----:B------:R-:W-:-:S12]  /*1460*/  BRA.U !UP0, `(.L_x_216) ;  /* 0x0000000108707547 */ /* 0x000fd8000b800000 */
[----:B------:R-:W-:-:S04]  /*1470*/  IMAD R11, R0, 0x80, R7 ;  /* 0x00000080000b7824 */ /* 0x000fc800078e0207 */
[----:B------:R-:W-:-:S05]  /*1480*/  IMAD.WIDE R8, R11, 0x8, R4 ;  /* 0x000000080b087825 */ /* 0x000fca00078e0204 */
[----:B------:R-:W2:Y:S01]  /*1490*/  LDG.E.64 R12, desc[UR20][R8.64] ;  /* 0x00000014080c7981 */ /* 0x000ea2000c1e1b00 */
[----:B------:R-:W-:Y:S01]  /*14a0*/  IMAD.WIDE R10, R11, 0x4, R2 ;  /* 0x000000040b0a7825 */ /* 0x000fe200078e0202 */
[----:B--2---:R-:W0:Y:S04]  /*14b0*/  F2F.F32.F64 R21, R12 ;  /* 0x0000000c00157310 */ /* 0x004e280000301000 */
[----:B0-----:R0:W-:Y:S04]  /*14c0*/  STG.E desc[UR20][R10.64], R21 ;  /* 0x000000150a007986 */ /* 0x0011e8000c101914 */
[----:B-1----:R-:W2:Y:S02]  /*14d0*/  LDG.E.64 R14, desc[UR20][R8.64+0x400] ;  /* 0x00040014080e7981 */ /* 0x002ea4000c1e1b00 */
[----:B--2---:R-:W1:Y:S02]  /*14e0*/  F2F.F32.F64 R23, R14 ;  /* 0x0000000e00177310 */ /* 0x004e640000301000 */
[----:B-1----:R0:W-:Y:S04]  /*14f0*/  STG.E desc[UR20][R10.64+0x200], R23 ;  /* 0x000200170a007986 */ /* 0x0021e8000c101914 */
[----:B------:R-:W2:Y:S02]  /*1500*/  LDG.E.64 R16, desc[UR20][R8.64+0x800] ;  /* 0x0008001408107981 */ /* 0x000ea4000c1e1b00 */
        /* <DEDUP_REMOVED lines=14> */
[----:B------:R-:W2:Y:S01]  /*15f0*/  LDG.E.64 R18, desc[UR20][R8.64+0x1c00] ;  /* 0x001c001408127981 */ /* 0x000ea2000c1e1b00 */
[----:B------:R-:W-:Y:S01]  /*1600*/  IADD3 R0, PT, PT, R0, 0x8, RZ ;  /* 0x0000000800007810 */ /* 0x000fe20007ffe0ff */
[----:B--2---:R-:W1:Y:S02]  /*1610*/  F2F.F32.F64 R19, R18 ;  /* 0x0000001200137310 */ /* 0x004e640000301000 */
[----:B-1----:R0:W-:Y:S04]  /*1620*/  STG.E desc[UR20][R10.64+0xe00], R19 ;  /* 0x000e00130a007986 */ /* 0x0021e8000c101914 */
.L_x_216:
[----:B------:R-:W-:Y:S05]  /*1630*/  @!P0 EXIT ;  /* 0x000000000000894d */ /* 0x000fea0003800000 */
[----:B------:R-:W-:Y:S02]  /*1640*/  UISETP.GE.U32.AND UP0, UPT, UR8, 0x4, UPT ;  /* 0x000000040800788c */ /* 0x000fe4000bf06070 */
[----:B------:R-:W-:-:S06]  /*1650*/  ULOP3.LUT UR9, UR19, 0x3, URZ, 0xc0, !UPT ;  /* 0x0000000313097892 */ /* 0x000fcc000f8ec0ff */
[----:B------:R-:W-:Y:S01]  /*1660*/  ISETP.NE.AND P0, PT, RZ, UR9, PT ;  /* 0x00000009ff007c0c */ /* 0x000fe2000bf05270 */
[----:B------:R-:W-:-:S12]  /*1670*/  BRA.U !UP0, `(.L_x_217) ;  /* 0x0000000108407547 */ /* 0x000fd8000b800000 */
[----:B01----:R-:W-:-:S04]  /*1680*/  IMAD R15, R0, 0x80, R7 ;  /* 0x00000080000f7824 */ /* 0x003fc800078e0207 */
[----:B------:R-:W-:-:S05]  /*1690*/  IMAD.WIDE R12, R15, 0x8, R4 ;  /* 0x000000080f0c7825 */ /* 0x000fca00078e0204 */
[----:B------:R-:W2:Y:S01]  /*16a0*/  LDG.E.64 R4, desc[UR20][R12.64] ;  /* 0x000000140c047981 */ /* 0x000ea2000c1e1b00 */
[----:B------:R-:W-:Y:S01]  /*16b0*/  IMAD.WIDE R14, R15, 0x4, R2 ;  /* 0x000000040f0e7825 */ /* 0x000fe200078e0202 */
[----:B--2---:R-:W0:Y:S04]  /*16c0*/  F2F.F32.F64 R5, R4 ;  /* 0x0000000400057310 */ /* 0x004e280000301000 */
[----:B0-----:R2:W-:Y:S04]  /*16d0*/  STG.E desc[UR20][R14.64], R5 ;  /* 0x000000050e007986 */ /* 0x0015e8000c101914 */
[----:B------:R-:W3:Y:S02]  /*16e0*/  LDG.E.64 R2, desc[UR20][R12.64+0x400] ;  /* 0x000400140c027981 */ /* 0x000ee4000c1e1b00 */
[----:B---3--:R-:W0:Y:S02]  /*16f0*/  F2F.F32.F64 R3, R2 ;  /* 0x0000000200037310 */ /* 0x008e240000301000 */
[----:B0-----:R2:W-:Y:S04]  /*1700*/  STG.E desc[UR20][R14.64+0x200], R3 ;  /* 0x000200030e007986 */ /* 0x0015e8000c101914 */
[----:B------:R-:W3:Y:S02]  /*1710*/  LDG.E.64 R8, desc[UR20][R12.64+0x800] ;  /* 0x000800140c087981 */ /* 0x000ee4000c1e1b00 */
[----:B---3--:R-:W0:Y:S02]  /*1720*/  F2F.F32.F64 R9, R8 ;  /* 0x0000000800097310 */ /* 0x008e240000301000 */
[----:B0-----:R2:W-:Y:S04]  /*1730*/  STG.E desc[UR20][R14.64+0x400], R9 ;  /* 0x000400090e007986 */ /* 0x0015e8000c101914 */
[----:B------:R-:W3:Y:S01]  /*1740*/  LDG.E.64 R10, desc[UR20][R12.64+0xc00] ;  /* 0x000c00140c0a7981 */ /* 0x000ee2000c1e1b00 */
[----:B------:R-:W-:Y:S01]  /*1750*/  IADD3 R0, PT, PT, R0, 0x4, RZ ;  /* 0x0000000400007810 */ /* 0x000fe20007ffe0ff */
[----:B---3--:R-:W0:Y:S02]  /*1760*/  F2F.F32.F64 R11, R10 ;  /* 0x0000000a000b7310 */ /* 0x008e240000301000 */
[----:B0-----:R2:W-:Y:S04]  /*1770*/  STG.E desc[UR20][R14.64+0x600], R11 ;  /* 0x0006000b0e007986 */ /* 0x0015e8000c101914 */
.L_x_217:
[----:B------:R-:W-:Y:S05]  /*1780*/  @!P0 EXIT ;  /* 0x000000000000894d */ /* 0x000fea0003800000 */
[----:B------:R-:W-:Y:S01]  /*1790*/  ULEA UR8, UP0, UR16, UR4, 0x2 ;  /* 0x0000000410087291 */ /* 0x000fe2000f8010ff */
[----:B------:R-:W-:Y:S01]  /*17a0*/  IMAD R7, R0, 0x80, R7 ;  /* 0x0000008000077824 */ /* 0x000fe200078e0207 */
[----:B------:R-:W-:Y:S02]  /*17b0*/  ULEA UR6, UP1, UR16, UR6, 0x3 ;  /* 0x0000000610067291 */ /* 0x000fe4000f8218ff */
[----:B------:R-:W-:Y:S02]  /*17c0*/  ULEA.HI.X UR5, UR16, UR5, UR12, 0x2, UP0 ;  /* 0x0000000510057291 */ /* 0x000fe400080f140c */
[----:B------:R-:W-:Y:S02]  /*17d0*/  ULEA.HI.X UR7, UR16, UR7, UR12, 0x3, UP1 ;  /* 0x0000000710077291 */ /* 0x000fe400088f1c0c */
[----:B------:R-:W-:-:S12]  /*17e0*/  UIADD3 UR4, UPT, UPT, -UR9, URZ, URZ ;  /* 0x000000ff09047290 */ /* 0x000fd8000fffe1ff */
.L_x_218:
[----:B------:R-:W-:Y:S01]  /*17f0*/  MOV R4, UR6 ;  /* 0x0000000600047c02 */ /* 0x000fe20008000f00 */
[----:B--2---:R-:W-:-:S04]  /*1800*/  IMAD.U32 R5, RZ, RZ, UR7 ;  /* 0x00000007ff057e24 */ /* 0x004fc8000f8e00ff */
[----:B------:R-:W-:-:S06]  /*1810*/  IMAD.WIDE R4, R7, 0x8, R4 ;  /* 0x0000000807047825 */ /* 0x000fcc00078e0204 */
[----:B------:R-:W2:Y:S01]  /*1820*/  LDG.E.64 R4, desc[UR20][R4.64] ;  /* 0x0000001404047981 */ /* 0x000ea2000c1e1b00 */
[----:B------:R-:W-:Y:S01]  /*1830*/  UIADD3 UR4, UPT, UPT, UR4, 0x1, URZ ;  /* 0x0000000104047890 */ /* 0x000fe2000fffe0ff */
[----:B------:R-:W-:Y:S01]  /*1840*/  MOV R2, UR8 ;  /* 0x0000000800027c02 */ /* 0x000fe20008000f00 */
[----:B------:R-:W-:-:S04]  /*1850*/  IMAD.U32 R3, RZ, RZ, UR5 ;  /* 0x00000005ff037e24 */ /* 0x000fc8000f8e00ff */
[----:B------:R-:W-:Y:S01]  /*1860*/  ISETP.NE.AND P0, PT, RZ, UR4, PT ;  /* 0x00000004ff007c0c */ /* 0x000fe2000bf05270 */
[----:B------:R-:W-:Y:S01]  /*1870*/  IMAD.WIDE R2, R7, 0x4, R2 ;  /* 0x0000000407027825 */ /* 0x000fe200078e0202 */
[----:B--2---:R-:W2:Y:S04]  /*1880*/  F2F.F32.F64 R9, R4 ;  /* 0x0000000400097310 */ /* 0x004ea80000301000 */
[----:B--2---:R2:W-:Y:S07]  /*1890*/  STG.E desc[UR20][R2.64], R9 ;  /* 0x0000000902007986 */ /* 0x0045ee000c101914 */
[----:B------:R-:W-:Y:S05]  /*18a0*/  @!P0 EXIT ;  /* 0x000000000000894d */ /* 0x000fea0003800000 */
[----:B------:R-:W-:Y:S01]  /*18b0*/  IADD3 R7, PT, PT, R7, 0x80, RZ ;  /* 0x0000008007077810 */ /* 0x000fe20007ffe0ff */
[----:B------:R-:W-:Y:S06]  /*18c0*/  BRA `(.L_x_218) ;  /* 0xfffffffc00c87947 */ /* 0x000fec000383ffff */
.L_x_219:
        /* <DEDUP_REMOVED lines=11> */
.L_x_249:


//--------------------- .text._ZN3cub18CUB_300001_SM_10006detail9transform16transform_kernelINS2_10policy_hubILb1EN4cuda3std3__45tupleIJN6thrust24THRUST_300001_SM_1000_NS7pointerIdNSA_8cuda_cub3tagENSA_11use_defaultESE_EEEEEE10policy1000EiNS7_10__identityENSA_10device_ptrIfEEJPdEEEvT0_iT1_T2_DpNS2_10kernel_argIT3_EE --------------------------
	.section	.text._ZN3cub18CUB_300001_SM_10006detail9transform16transform_kernelINS2_10policy_hubILb1EN4cuda3std3__45tupleIJN6thrust24THRUST_300001_SM_1000_NS7pointerIdNSA_8cuda_cub3tagENSA_11use_defaultESE_EEEEEE10policy1000EiNS7_10__identityENSA_10device_ptrIfEEJPdEEEvT0_iT1_T2_DpNS2_10kernel_argIT3_EE,"ax",@progbits
	.align	128
        .global         _ZN3cub18CUB_300001_SM_10006detail9transform16transform_kernelINS2_10policy_hubILb1EN4cuda3std3__45tupleIJN6thrust24THRUST_300001_SM_1000_NS7pointerIdNSA_8cuda_cub3tagENSA_11use_defaultESE_EEEEEE10policy1000EiNS7_10__identityENSA_10device_ptrIfEEJPdEEEvT0_iT1_T2_DpNS2_10kernel_argIT3_EE
        .type           _ZN3cub18CUB_300001_SM_10006detail9transform16transform_kernelINS2_10policy_hubILb1EN4cuda3std3__45tupleIJN6thrust24THRUST_300001_SM_1000_NS7pointerIdNSA_8cuda_cub3tagENSA_11use_defaultESE_EEEEEE10policy1000EiNS7_10__identityENSA_10device_ptrIfEEJPdEEEvT0_iT1_T2_DpNS2_10kernel_argIT3_EE,@function
        .size           _ZN3cub18CUB_300001_SM_10006detail9transform16transform_kernelINS2_10policy_hubILb1EN4cuda3std3__45tupleIJN6thrust24THRUST_300001_SM_1000_NS7pointerIdNSA_8cuda_cub3tagENSA_11use_defaultESE_EEEEEE10policy1000EiNS7_10__identityENSA_10device_ptrIfEEJPdEEEvT0_iT1_T2_DpNS2_10kernel_argIT3_EE,(.L_x_250 - _ZN3cub18CUB_300001_SM_10006detail9transform16transform_kernelINS2_10policy_hubILb1EN4cuda3std3__45tupleIJN6thrust24THRUST_300001_SM_1000_NS7pointerIdNSA_8cuda_cub3tagENSA_11use_defaultESE_EEEEEE10policy1000EiNS7_10__identityENSA_10device_ptrIfEEJPdEEEvT0_iT1_T2_DpNS2_10kernel_argIT3_EE)
        .other          _ZN3cub18CUB_300001_SM_10006detail9transform16transform_kernelINS2_10policy_hubILb1EN4cuda3std3__45tupleIJN6thrust24THRUST_300001_SM_1000_NS7pointerIdNSA_8cuda_cub3tagENSA_11use_defaultESE_EEEEEE10policy1000EiNS7_10__identityENSA_10device_ptrIfEEJPdEEEvT0_iT1_T2_DpNS2_10kernel_argIT3_EE,@"STO_CUDA_ENTRY STV_DEFAULT"
_ZN3cub18CUB_300001_SM_10006detail9transform16transform_kernelINS2_10policy_hubILb1EN4cuda3std3__45tupleIJN6thrust24THRUST_300001_SM_1000_NS7pointerIdNSA_8cuda_cub3tagENSA_11use_defaultESE_EEEEEE10policy1000EiNS7_10__identityENSA_10device_ptrIfEEJPdEEEvT0_iT1_T2_DpNS2_10kernel_argIT3_EE:
.text._ZN3cub18CUB_300001_SM_10006detail9transform16transform_kernelINS2_10policy_hubILb1EN4cuda3std3__45tupleIJN6thrust24THRUST_300001_SM_1000_NS7pointerIdNSA_8cuda_cub3tagENSA_11use_defaultESE_EEEEEE10policy1000EiNS7_10__identityENSA_10device_ptrIfEEJPdEEEvT0_iT1_T2_DpNS2_10kernel_argIT3_EE:
[----:B------:R-:W-:Y:S08]  /*0000*/  LDC R1, c[0x0][0x37c] ;  /* 0x0000df00ff017b82 */ /* 0x000ff00000000800 */
[----:B------:R-:W0:Y:S01]  /*0010*/  LDC.64 R10, c[0x0][0x380] ;  /* 0x0000e000ff0a7b82 */ /* 0x000e220000000a00 */
[----:B------:R-:W1:Y:S01]  /*0020*/  S2R R0, SR_TID.X ;  /* 0x0000000000007919 */ /* 0x000e620000002100 */
[----:B------:R-:W2:Y:S01]  /*0030*/  LDCU.64 UR6, c[0x0][0x358] ;  /* 0x00006b00ff0677ac */ /* 0x000ea20008000a00 */
[----:B------:R-:W-:Y:S05]  /*0040*/  BSSY.RECONVERGENT B0, `(.L_x_220) ;  /* 0x0000016000007945 */ /* 0x000fea0003800200 */
[----:B------:R-:W3:Y:S08]  /*0050*/  S2UR UR4, SR_CTAID.X ;  /* 0x00000000000479c3 */ /* 0x000ef00000002500 */
[----:B------:R-:W4:Y:S01]  /*0060*/  LDC.64 R6, c[0x0][0x398] ;  /* 0x0000e600ff067b82 */ /* 0x000f220000000a00 */
[----:B0-----:R-:W-:-:S07]  /*0070*/  IMAD.SHL.U32 R4, R11, 0x80, RZ ;  /* 0x000000800b047824 */ /* 0x001fce00078e00ff */
[----:B------:R-:W0:Y:S01]  /*0080*/  LDC.64 R8, c[0x0][0x390] ;  /* 0x0000e400ff087b82 */ /* 0x000e220000000a00 */
[----:B---3--:R-:W-:Y:S01]  /*0090*/  IMAD R3, R4, UR4, RZ ;  /* 0x0000000404037c24 */ /* 0x008fe2000f8e02ff */
[----:B-1----:R-:W-:-:S03]  /*00a0*/  SHF.L.U32 R13, R0, 0x7, RZ ;  /* 0x00000007000d7819 */ /* 0x002fc600000006ff */
[----:B------:R-:W-:-:S05]  /*00b0*/  IMAD.IADD R5, R10, 0x1, -R3 ;  /* 0x000000010a057824 */ /* 0x000fca00078e0a03 */
[CC--:B------:R-:W-:Y:S02]  /*00c0*/  VIMNMX R2, PT, PT, R4.reuse, R5.reuse, PT ;  /* 0x0000000504027248 */ /* 0x0c0fe40003fe0100 */
[----:B------:R-:W-:-:S03]  /*00d0*/  ISETP.GT.AND P1, PT, R4, R5, PT ;  /* 0x000000050400720c */ /* 0x000fc60003f24270 */
[----:B------:R-:W-:-:S05]  /*00e0*/  IMAD.SHL.U32 R10, R2, 0x8, RZ ;  /* 0x00000008020a7824 */ /* 0x000fca00078e00ff */
[----:B------:R-:W-:-:S13]  /*00f0*/  ISETP.GE.AND P0, PT, R13, R10, PT ;  /* 0x0000000a0d00720c */ /* 0x000fda0003f06270 */
[----:B--2-4-:R-:W-:Y:S05]  /*0100*/  @P0 BRA `(.L_x_221) ;  /* 0x0000000000240947 */ /* 0x014fea0003800000 */
[----:B------:R-:W1:Y:S02]  /*0110*/  LDC.64 R4, c[0x0][0x398] ;  /* 0x0000e600ff047b82 */ /* 0x000e640000000a00 */
[----:B-1----:R-:W-:-:S04]  /*0120*/  IMAD.WIDE.U32 R4, R0, 0x80, R4 ;  /* 0x0000008000047825 */ /* 0x002fc800078e0004 */
[----:B------:R-:W-:-:S07]  /*0130*/  IMAD.WIDE R4, R3, 0x8, R4 ;  /* 0x0000000803047825 */ /* 0x000fce00078e0204 */
.L_x_222:
[----:B------:R-:W-:Y:S01]  /*0140*/  VIADD R13, R13, 0x4000 ;  /* 0x000040000d0d7836 */ /* 0x000fe20000000000 */
[----:B------:R1:W-:Y:S04]  /*0150*/  CCTL.E.PF2 [R4] ;  /* 0x000000000400798f */ /* 0x0003e80000800100 */
[----:B------:R-:W-:Y:S02]  /*0160*/  ISETP.GE.AND P0, PT, R13, R10, PT ;  /* 0x0000000a0d00720c */ /* 0x000fe40003f06270 */
[----:B-1----:R-:W-:-:S04]  /*0170*/  IADD3 R4, P2, PT, R4, 0x4000, RZ ;  /* 0x0000400004047810 */ /* 0x002fc80007f5e0ff */
[----:B------:R-:W-:-:S07]  /*0180*/  IADD3.X R5, PT, PT, RZ, R5, RZ, P2, !PT ;  /* 0x00000005ff057210 */ /* 0x000fce00017fe4ff */
[----:B------:R-:W-:Y:S05]  /*0190*/  @!P0 BRA `(.L_x_222) ;  /* 0xfffffffc00e88947 */ /* 0x000fea000383ffff */
.L_x_221:
[----:B------:R-:W-:Y:S05]  /*01a0*/  BSYNC.RECONVERGENT B0 ;  /* 0x0000000000007941 */ /* 0x000fea0003800200 */
.L_x_220:
[----:B------:R-:W-:-:S04]  /*01b0*/  IMAD.WIDE R6, R3, 0x8, R6 ;  /* 0x0000000803067825 */ /* 0x000fc800078e0206 */
[----:B0-----:R-:W-:Y:S01]  /*01c0*/  IMAD.WIDE R8, R3, 0x4, R8 ;  /* 0x0000000403087825 */ /* 0x001fe200078e0208 */
[----:B------:R-:W-:Y:S06]  /*01d0*/  @P1 BRA `(.L_x_223) ;  /* 0x00000008005c1947 */ /* 0x000fec0003800000 */
[----:B------:R-:W-:-:S13]  /*01e0*/  ISETP.GE.AND P0, PT, R11, 0x1, PT ;  /* 0x000000010b00780c */ /* 0x000fda0003f06270 */
[----:B------:R-:W-:Y:S05]  /*01f0*/  @!P0 EXIT ;  /* 0x000000000000894d */ /* 0x000fea0003800000 */
[C---:B------:R-:W-:Y:S01]  /*0200*/  ISETP.GE.U32.AND P1, PT, R11.reuse, 0x10, PT ;  /* 0x000000100b00780c */ /* 0x040fe20003f26070 */
[----:B------:R-:W-:Y:S01]  /*0210*/  IMAD.MOV.U32 R5, RZ, RZ, RZ ;  /* 0x000000ffff057224 */ /* 0x000fe200078e00ff */
[----:B------:R-:W-:-:S04]  /*0220*/  LOP3.LUT R2, R11, 0xf, RZ, 0xc0, !PT ;  /* 0x0000000f0b027812 */ /* 0x000fc800078ec0ff */
[----:B------:R-:W-:-:S07]  /*0230*/  ISETP.NE.AND P0, PT, R2, RZ, PT ;  /* 0x000000ff0200720c */ /* 0x000fce0003f05270 */
[----:B------:R-:W-:Y:S06]  /*0240*/  @!P1 BRA `(.L_x_224) ;  /* 0x0000000400209947 */ /* 0x000fec0003800000 */
[----:B------:R-:W-:-:S04]  /*0250*/  IMAD.WIDE.U32 R4, R0, 0x4, R8 ;  /* 0x0000000400047825 */ /* 0x000fc800078e0008 */
[----:B------:R-:W-:Y:S01]  /*0260*/  IMAD.WIDE.U32 R12, R0, 0x8, R6 ;  /* 0x00000008000c7825 */ /* 0x000fe200078e0006 */
[----:B------:R-:W-:-:S03]  /*0270*/  IADD3 R10, P3, PT, R4, 0x800, RZ ;  /* 0x00000800040a7810 */ /* 0x000fc60007f7e0ff */
[----:B------:R-:W-:Y:S01]  /*0280*/  VIADD R4, R0, 0x480 ;  /* 0x0000048000047836 */ /* 0x000fe20000000000 */
[----:B------:R-:W-:Y:S01]  /*0290*/  IADD3 R14, P1, PT, R12, 0x1000, RZ ;  /* 0x000010000c0e7810 */ /* 0x000fe20007f3e0ff */
[----:B------:R-:W-:Y:S01]  /*02a0*/  IMAD.X R25, RZ, RZ, R5, P3 ;  /* 0x000000ffff197224 */ /* 0x000fe200018e0605 */
[----:B------:R-:W-:Y:S02]  /*02b0*/  IADD3 R12, P2, PT, R6, 0xc00, RZ ;  /* 0x00000c00060c7810 */ /* 0x000fe40007f5e0ff */
[----:B------:R-:W-:Y:S02]  /*02c0*/  LOP3.LUT R5, R11, 0x7ffffff0, RZ, 0xc0, !PT ;  /* 0x7ffffff00b057812 */ /* 0x000fe400078ec0ff */
[----:B------:R-:W-:Y:S02]  /*02d0*/  IADD3 R16, P3, PT, R8, 0x600, RZ ;  /* 0x0000060008107810 */ /* 0x000fe40007f7e0ff */
[----:B------:R-:W-:Y:S01]  /*02e0*/  IADD3.X R15, PT, PT, RZ, R13, RZ, P1, !PT ;  /* 0x0000000dff0f7210 */ /* 0x000fe20000ffe4ff */
[----:B------:R-:W-:Y:S01]  /*02f0*/  IMAD.X R13, RZ, RZ, R7, P2 ;  /* 0x000000ffff0d7224 */ /* 0x000fe200010e0607 */
[----:B------:R-:W-:Y:S01]  /*0300*/  IADD3.X R17, PT, PT, RZ, R9, RZ, P3, !PT ;  /* 0x00000009ff117210 */ /* 0x000fe20001ffe4ff */
[----:B------:R-:W-:-:S08]  /*0310*/  IMAD.MOV R28, RZ, RZ, -R5 ;  /* 0x000000ffff1c7224 */ /* 0x000fd000078e0a05 */
.L_x_225:
[----:B--2---:R-:W2:Y:S01]  /*0320*/  LDG.E.64 R18, desc[UR6][R14.64+-0x1000] ;  /* 0xfff000060e127981 */ /* 0x004ea2000c1e1b00 */
[----:B------:R-:W-:Y:S01]  /*0330*/  IMAD.MOV.U32 R11, RZ, RZ, R25 ;  /* 0x000000ffff0b7224 */ /* 0x000fe200078e0019 */
[----:B--2---:R-:W0:Y:S04]  /*0340*/  F2F.F32.F64 R27, R18 ;  /* 0x00000012001b7310 */ /* 0x004e280000301000 */
[----:B0-----:R0:W-:Y:S04]  /*0350*/  STG.E desc[UR6][R10.64+-0x800], R27 ;  /* 0xfff8001b0a007986 */ /* 0x0011e8000c101906 */
        /* <DEDUP_REMOVED lines=8> */
[----:B-1----:R1:W-:Y:S04]  /*03e0*/  STG.E desc[UR6][R10.64+-0x200], R25 ;  /* 0xfffe00190a007986 */ /* 0x0023e8000c101906 */
[----:B------:R-:W2:Y:S02]  /*03f0*/  LDG.E.64 R18, desc[UR6][R14.64] ;  /* 0x000000060e127981 */ /* 0x000ea4000c1e1b00 */
[----:B--2---:R-:W2:Y:S02]  /*0400*/  F2F.F32.F64 R19, R18 ;  /* 0x0000001200137310 */ /* 0x004ea40000301000 */
[----:B--2---:R2:W-:Y:S04]  /*0410*/  STG.E desc[UR6][R10.64], R19 ;  /* 0x000000130a007986 */ /* 0x0045e8000c101906 */
[----:B0-----:R-:W3:Y:S02]  /*0420*/  LDG.E.64 R26, desc[UR6][R14.64+0x400] ;  /* 0x000400060e1a7981 */ /* 0x001ee4000c1e1b00 */
[----:B---3--:R-:W0:Y:S02]  /*0430*/  F2F.F32.F64 R27, R26 ;  /* 0x0000001a001b7310 */ /* 0x008e240000301000 */
[----:B0-----:R-:W-:Y:S04]  /*0440*/  STG.E desc[UR6][R10.64+0x200], R27 ;  /* 0x0002001b0a007986 */ /* 0x001fe8000c101906 */
[----:B------:R-:W3:Y:S02]  /*0450*/  LDG.E.64 R22, desc[UR6][R14.64+0x800] ;  /* 0x000800060e167981 */ /* 0x000ee4000c1e1b00 */
[----:B---3--:R-:W0:Y:S02]  /*0460*/  F2F.F32.F64 R23, R22 ;  /* 0x0000001600177310 */ /* 0x008e240000301000 */
[----:B0-----:R-:W-:Y:S04]  /*0470*/  STG.E desc[UR6][R10.64+0x400], R23 ;  /* 0x000400170a007986 */ /* 0x001fe8000c101906 */
[----:B-1----:R-:W3:Y:S02]  /*0480*/  LDG.E.64 R24, desc[UR6][R14.64+0xc00] ;  /* 0x000c00060e187981 */ /* 0x002ee4000c1e1b00 */
[----:B---3--:R-:W0:Y:S02]  /*0490*/  F2F.F32.F64 R29, R24 ;  /* 0x00000018001d7310 */ /* 0x008e240000301000 */
[----:B0-----:R-:W-:Y:S04]  /*04a0*/  STG.E desc[UR6][R10.64+0x600], R29 ;  /* 0x0006001d0a007986 */ /* 0x001fe8000c101906 */
[----:B--2---:R-:W2:Y:S01]  /*04b0*/  LDG.E.64 R18, desc[UR6][R14.64+0x1000] ;  /* 0x001000060e127981 */ /* 0x004ea2000c1e1b00 */
[C---:B------:R-:W-:Y:S01]  /*04c0*/  IMAD.WIDE R20, R4.reuse, 0x8, R12 ;  /* 0x0000000804147825 */ /* 0x040fe200078e020c */
[----:B--2---:R-:W0:Y:S02]  /*04d0*/  F2F.F32.F64 R19, R18 ;  /* 0x0000001200137310 */ /* 0x004e240000301000 */
[----:B0-----:R0:W-:Y:S04]  /*04e0*/  STG.E desc[UR6][R10.64+0x800], R19 ;  /* 0x000800130a007986 */ /* 0x0011e8000c101906 */
[----:B------:R-:W2:Y:S01]  /*04f0*/  LDG.E.64 R24, desc[UR6][R20.64+-0xc00] ;  /* 0xfff4000614187981 */ /* 0x000ea2000c1e1b00 */
[----:B0-----:R-:W-:Y:S01]  /*0500*/  IMAD.WIDE R18, R4, 0x4, R16 ;  /* 0x0000000404127825 */ /* 0x001fe200078e0210 */
[----:B--2---:R-:W0:Y:S04]  /*0510*/  F2F.F32.F64 R27, R24 ;  /* 0x00000018001b7310 */ /* 0x004e280000301000 */
[----:B0-----:R0:W-:Y:S04]  /*0520*/  STG.E desc[UR6][R18.64+-0x600], R27 ;  /* 0xfffa001b12007986 */ /* 0x0011e8000c101906 */
[----:B0-----:R-:W2:Y:S02]  /*0530*/  LDG.E.64 R26, desc[UR6][R20.64+-0x800] ;  /* 0xfff80006141a7981 */ /* 0x001ea4000c1e1b00 */
[----:B--2---:R-:W0:Y:S02]  /*0540*/  F2F.F32.F64 R29, R26 ;  /* 0x0000001a001d7310 */ /* 0x004e240000301000 */
[----:B0-----:R0:W-:Y:S04]  /*0550*/  STG.E desc[UR6][R18.64+-0x400], R29 ;  /* 0xfffc001d12007986 */ /* 0x0011e8000c101906 */
[----:B------:R-:W0:Y:S02]  /*0560*/  LDG.E.64 R22, desc[UR6][R20.64+-0x400] ;  /* 0xfffc000614167981 */ /* 0x000e24000c1e1b00 */
[----:B0-----:R-:W0:Y:S02]  /*0570*/  F2F.F32.F64 R29, R22 ;  /* 0x00000016001d7310 */ /* 0x001e240000301000 */
[----:B0-----:R-:W-:Y:S04]  /*0580*/  STG.E desc[UR6][R18.64+-0x200], R29 ;  /* 0xfffe001d12007986 */ /* 0x001fe8000c101906 */
[----:B------:R-:W2:Y:S02]  /*0590*/  LDG.E.64 R22, desc[UR6][R20.64] ;  /* 0x0000000614167981 */ /* 0x000ea4000c1e1b00 */
[----:B--2---:R-:W0:Y:S02]  /*05a0*/  F2F.F32.F64 R23, R22 ;  /* 0x0000001600177310 */ /* 0x004e240000301000 */
[----:B0-----:R0:W-:Y:S04]  /*05b0*/  STG.E desc[UR6][R18.64], R23 ;  /* 0x0000001712007986 */ /* 0x0011e8000c101906 */
[----:B------:R-:W2:Y:S02]  /*05c0*/  LDG.E.64 R24, desc[UR6][R20.64+0x400] ;  /* 0x0004000614187981 */ /* 0x000ea4000c1e1b00 */
[----:B--2---:R-:W1:Y:S02]  /*05d0*/  F2F.F32.F64 R25, R24 ;  /* 0x0000001800197310 */ /* 0x004e640000301000 */
[----:B-1----:R1:W-:Y:S04]  /*05e0*/  STG.E desc[UR6][R18.64+0x200], R25 ;  /* 0x0002001912007986 */ /* 0x0023e8000c101906 */
[----:B------:R-:W2:Y:S02]  /*05f0*/  LDG.E.64 R26, desc[UR6][R20.64+0x800] ;  /* 0x00080006141a7981 */ /* 0x000ea4000c1e1b00 */
[----:B--2---:R-:W2:Y:S02]  /*0600*/  F2F.F32.F64 R27, R26 ;  /* 0x0000001a001b7310 */ /* 0x004ea40000301000 */
[----:B--2---:R2:W-:Y:S04]  /*0610*/  STG.E desc[UR6][R18.64+0x400], R27 ;  /* 0x0004001b12007986 */ /* 0x0045e8000c101906 */
[----:B0-----:R-:W3:Y:S01]  /*0620*/  LDG.E.64 R22, desc[UR6][R20.64+0xc00] ;  /* 0x000c000614167981 */ /* 0x001ee2000c1e1b00 */
[----:B------:R-:W-:-:S02]  /*0630*/  IADD3 R28, PT, PT, R28, 0x10, RZ ;  /* 0x000000101c1c7810 */ /* 0x000fc40007ffe0ff */
[----:B------:R-:W-:Y:S02]  /*0640*/  IADD3 R10, P2, PT, R10, 0x2000, RZ ;  /* 0x000020000a0a7810 */ /* 0x000fe40007f5e0ff */
[----:B------:R-:W-:Y:S02]  /*0650*/  ISETP.NE.AND P1, PT, R28, RZ, PT ;  /* 0x000000ff1c00720c */ /* 0x000fe40003f25270 */
[----:B------:R-:W-:Y:S01]  /*0660*/  IADD3 R14, P3, PT, R14, 0x4000, RZ ;  /* 0x000040000e0e7810 */ /* 0x000fe20007f7e0ff */
[----:B-1----:R-:W-:Y:S01]  /*0670*/  IMAD.X R25, RZ, RZ, R11, P2 ;  /* 0x000000ffff197224 */ /* 0x002fe200010e060b */
[----:B------:R-:W-:-:S03]  /*0680*/  IADD3 R4, PT, PT, R4, 0x800, RZ ;  /* 0x0000080004047810 */ /* 0x000fc60007ffe0ff */
[----:B------:R-:W-:Y:S01]  /*0690*/  IMAD.X R15, RZ, RZ, R15, P3 ;  /* 0x000000ffff0f7224 */ /* 0x000fe200018e060f */
[----:B---3--:R-:W0:Y:S02]  /*06a0*/  F2F.F32.F64 R29, R22 ;  /* 0x00000016001d7310 */ /* 0x008e240000301000 */
[----:B0-----:R2:W-:Y:S03]  /*06b0*/  STG.E desc[UR6][R18.64+0x600], R29 ;  /* 0x0006001d12007986 */ /* 0x0015e6000c101906 */
[----:B------:R-:W-:Y:S05]  /*06c0*/  @P1 BRA `(.L_x_225) ;  /* 0xfffffffc00141947 */ /* 0x000fea000383ffff */
.L_x_224:
[----:B------:R-:W-:Y:S05]  /*06d0*/  @!P0 EXIT ;  /* 0x000000000000894d */ /* 0x000fea0003800000 */
[----:B------:R-:W0:Y:S01]  /*06e0*/  LDCU UR4, c[0x0][0x384] ;  /* 0x00007080ff0477ac */ /* 0x000e220008000800 */
[----:B------:R-:W-:Y:S01]  /*06f0*/  ISETP.GE.U32.AND P0, PT, R2, 0x8, PT ;  /* 0x000000080200780c */ /* 0x000fe20003f06070 */
[----:B0-----:R-:W-:-:S06]  /*0700*/  ULOP3.LUT UR5, UR4, 0x7, URZ, 0xc0, !UPT ;  /* 0x0000000704057892 */ /* 0x001fcc000f8ec0ff */
[----:B------:R-:W-:-:S06]  /*0710*/  ISETP.NE.AND P1, PT, RZ, UR5, PT ;  /* 0x00000005ff007c0c */ /* 0x000fcc000bf25270 */
[----:B------:R-:W-:Y:S07]  /*0720*/  @!P0 BRA `(.L_x_226) ;  /* 0x0000000000708947 */ /* 0x000fee0003800000 */
[----:B------:R-:W-:-:S04]  /*0730*/  IMAD R13, R5, 0x80, R0 ;  /* 0x00000080050d7824 */ /* 0x000fc800078e0200 */
[----:B------:R-:W-:-:S05]  /*0740*/  IMAD.WIDE R10, R13, 0x8, R6 ;  /* 0x000000080d0a7825 */ /* 0x000fca00078e0206 */
[----:B------:R-:W3:Y:S01]  /*0750*/  LDG.E.64 R14, desc[UR6][R10.64] ;  /* 0x000000060a0e7981 */ /* 0x000ee2000c1e1b00 */
[----:B------:R-:W-:Y:S01]  /*0760*/  IMAD.WIDE R12, R13, 0x4, R8 ;  /* 0x000000040d0c7825 */ /* 0x000fe200078e0208 */
[----:B---3--:R-:W0:Y:S04]  /*0770*/  F2F.F32.F64 R23, R14 ;  /* 0x0000000e00177310 */ /* 0x008e280000301000 */
[----:B0-----:R0:W-:Y:S04]  /*0780*/  STG.E desc[UR6][R12.64], R23 ;  /* 0x000000170c007986 */ /* 0x0011e8000c101906 */
[----:B------:R-:W3:Y:S02]  /*0790*/  LDG.E.64 R16, desc[UR6][R10.64+0x400] ;  /* 0x000400060a107981 */ /* 0x000ee4000c1e1b00 */
[----:B---3--:R-:W1:Y:S02]  /*07a0*/  F2F.F32.F64 R25, R16 ;  /* 0x0000001000197310 */ /* 0x008e640000301000 */
[----:B-1----:R0:W-:Y:S04]  /*07b0*/  STG.E desc[UR6][R12.64+0x200], R25 ;  /* 0x000200190c007986 */ /* 0x0021e8000c101906 */
[----:B--2---:R-:W2:Y:S02]  /*07c0*/  LDG.E.64 R18, desc[UR6][R10.64+0x800] ;  /* 0x000800060a127981 */ /* 0x004ea4000c1e1b00 */
        /* <DEDUP_REMOVED lines=15> */
[----:B------:R-:W-:Y:S01]  /*08c0*/  VIADD R5, R5, 0x8 ;  /* 0x0000000805057836 */ /* 0x000fe20000000000 */
[----:B--2---:R-:W1:Y:S02]  /*08d0*/  F2F.F32.F64 R21, R20 ;  /* 0x0000001400157310 */ /* 0x004e640000301000 */
[----:B-1----:R0:W-:Y:S04]  /*08e0*/  STG.E desc[UR6][R12.64+0xe00], R21 ;  /* 0x000e00150c007986 */ /* 0x0021e8000c101906 */
.L_x_226:
[----:B------:R-:W-:Y:S05]  /*08f0*/  @!P1 EXIT ;  /* 0x000000000000994d */ /* 0x000fea0003800000 */
[----:B------:R-:W-:Y:S02]  /*0900*/  UISETP.GE.U32.AND UP0, UPT, UR5, 0x4, UPT ;  /* 0x000000040500788c */ /* 0x000fe4000bf06070 */
[----:B------:R-:W-:-:S06]  /*0910*/  ULOP3.LUT UR4, UR4, 0x3, URZ, 0xc0, !UPT ;  /* 0x0000000304047892 */ /* 0x000fcc000f8ec0ff */
[----:B------:R-:W-:Y:S01]  /*0920*/  ISETP.NE.AND P0, PT, RZ, UR4, PT ;  /* 0x00000004ff007c0c */ /* 0x000fe2000bf05270 */
[----:B------:R-:W-:-:S12]  /*0930*/  BRA.U !UP0, `(.L_x_227) ;  /* 0x0000000108407547 */ /* 0x000fd8000b800000 */
[----:B0-----:R-:W-:-:S05]  /*0940*/  LEA R17, R5, R0, 0x7 ;  /* 0x0000000005117211 */ /* 0x001fca00078e38ff */
[----:B------:R-:W-:-:S05]  /*0950*/  IMAD.WIDE R14, R17, 0x8, R6 ;  /* 0x00000008110e7825 */ /* 0x000fca00078e0206 */
[----:B------:R-:W3:Y:S01]  /*0960*/  LDG.E.64 R6, desc[UR6][R14.64] ;  /* 0x000000060e067981 */ /* 0x000ee2000c1e1b00 */
[----:B------:R-:W-:Y:S01]  /*0970*/  IMAD.WIDE R16, R17, 0x4, R8 ;  /* 0x0000000411107825 */ /* 0x000fe200078e0208 */
[----:B---3--:R-:W0:Y:S04]  /*0980*/  F2F.F32.F64 R7, R6 ;  /* 0x0000000600077310 */ /* 0x008e280000301000 */
        /* <DEDUP_REMOVED lines=8> */
[----:B------:R-:W-:Y:S01]  /*0a10*/  VIADD R5, R5, 0x4 ;  /* 0x0000000405057836 */ /* 0x000fe20000000000 */
[----:B---3--:R-:W0:Y:S02]  /*0a20*/  F2F.F32.F64 R13, R12 ;  /* 0x0000000c000d7310 */ /* 0x008e240000301000 */
[----:B0-----:R1:W-:Y:S04]  /*0a30*/  STG.E desc[UR6][R16.64+0x600], R13 ;  /* 0x0006000d10007986 */ /* 0x0013e8000c101906 */
.L_x_227:
[----:B------:R-:W-:Y:S05]  /*0a40*/  @!P0 EXIT ;  /* 0x000000000000894d */ /* 0x000fea0003800000 */
[----:B-1----:R-:W1:Y:S01]  /*0a50*/  LDC.64 R6, c[0x0][0x390] ;  /* 0x0000e400ff067b82 */ /* 0x002e620000000a00 */
[----:B------:R-:W-:Y:S01]  /*0a60*/  IMAD R11, R5, 0x80, R0 ;  /* 0x00000080050b7824 */ /* 0x000fe200078e0200 */
[----:B------:R-:W-:-:S06]  /*0a70*/  UIADD3 UR4, UPT, UPT, -UR4, URZ, URZ ;  /* 0x000000ff04047290 */ /* 0x000fcc000fffe1ff */
[----:B------:R-:W3:Y:S01]  /*0a80*/  LDC.64 R8, c[0x0][0x398] ;  /* 0x0000e600ff087b82 */ /* 0x000ee20000000a00 */
[----:B-1----:R-:W-:-:S04]  /*0a90*/  IMAD.WIDE R6, R3, 0x4, R6 ;  /* 0x0000000403067825 */ /* 0x002fc800078e0206 */
[----:B---3--:R-:W-:-:S07]  /*0aa0*/  IMAD.WIDE R8, R3, 0x8, R8 ;  /* 0x0000000803087825 */ /* 0x008fce00078e0208 */
.L_x_228:
[----:B------:R-:W-:-:S06]  /*0ab0*/  IMAD.WIDE R4, R11, 0x8, R8 ;  /* 0x000000080b047825 */ /* 0x000fcc00078e0208 */
[----:B------:R-:W0:Y:S01]  /*0ac0*/  LDG.E.64 R4, desc[UR6][R4.64] ;  /* 0x0000000604047981 */ /* 0x000e22000c1e1b00 */
[C---:B-1----:R-:W-:Y:S01]  /*0ad0*/  IMAD.WIDE R2, R11.reuse, 0x4, R6 ;  /* 0x000000040b027825 */ /* 0x042fe200078e0206 */
[----:B------:R-:W-:Y:S01]  /*0ae0*/  UIADD3 UR4, UPT, UPT, UR4, 0x1, URZ ;  /* 0x0000000104047890 */ /* 0x000fe2000fffe0ff */
[----:B------:R-:W-:-:S03]  /*0af0*/  IADD3 R11, PT, PT, R11, 0x80, RZ ;  /* 0x000000800b0b7810 */ /* 0x000fc60007ffe0ff */
[----:B------:R-:W-:Y:S01]  /*0b00*/  UISETP.NE.AND UP0, UPT, UR4, URZ, UPT ;  /* 0x000000ff0400728c */ /* 0x000fe2000bf05270 */
[----:B0-----:R-:W0:Y:S02]  /*0b10*/  F2F.F32.F64 R13, R4 ;  /* 0x00000004000d7310 */ /* 0x001e240000301000 */
[----:B0-----:R1:W-:Y:S06]  /*0b20*/  STG.E desc[UR6][R2.64], R13 ;  /* 0x0000000d02007986 */ /* 0x0013ec000c101906 */
[----:B------:R-:W-:Y:S05]  /*0b30*/  BRA.U UP0, `(.L_x_228) ;  /* 0xfffffffd00dc7547 */ /* 0x000fea000b83ffff */
[----:B------:R-:W-:Y:S05]  /*0b40*/  EXIT ;  /* 0x000000000000794d */ /* 0x000fea0003800000 */
.L_x_223:
[----:B------:R-:W-:-:S13]  /*0b50*/  ISETP.GE.AND P0, PT, R11, 0x1, PT ;  /* 0x000000010b00780c */ /* 0x000fda0003f06270 */
[----:B------:R-:W-:Y:S05]  /*0b60*/  @!P0 EXIT ;  /* 0x000000000000894d */ /* 0x000fea0003800000 */
[C---:B------:R-:W-:Y:S01]  /*0b70*/  ISETP.GE.U32.AND P0, PT, R11.reuse, 0x8, PT ;  /* 0x000000080b00780c */ /* 0x040fe20003f06070 */
[----:B------:R-:W-:Y:S01]  /*0b80*/  IMAD.MOV.U32 R3, RZ, RZ, RZ ;  /* 0x000000ffff037224 */ /* 0x000fe200078e00ff */
[----:B------:R-:W-:-:S11]  /*0b90*/  LOP3.LUT R20, R11, 0x7, RZ, 0xc0, !PT ;  /* 0x000000070b147812 */ /* 0x000fd600078ec0ff */
[----:B------:R-:W-:Y:S05]  /*0ba0*/  @!P0 BRA `(.L_x_229) ;  /* 0x0000000000d08947 */ /* 0x000fea0003800000 */
[----:B------:R-:W-:Y:S01]  /*0bb0*/  LOP3.LUT R3, R11, 0x7ffffff8, RZ, 0xc0, !PT ;  /* 0x7ffffff80b037812 */ /* 0x000fe200078ec0ff */
[----:B------:R-:W-:-:S07]  /*0bc0*/  IMAD.MOV.U32 R10, RZ, RZ, RZ ;  /* 0x000000ffff0a7224 */ /* 0x000fce00078e00ff */
.L_x_232:
[----:B0-----:R-:W-:-:S04]  /*0bd0*/  LEA R11, R10, R0, 0x7 ;  /* 0x000000000a0b7211 */ /* 0x001fc800078e38ff */
[----:B------:R-:W-:-:S13]  /*0be0*/  ISETP.GE.AND P0, PT, R11, R2, PT ;  /* 0x000000020b00720c */ /* 0x000fda0003f06270 */
[----:B------:R-:W-:-:S05]  /*0bf0*/  @!P0 IMAD.WIDE.U32 R12, R11, 0x8, R6 ;  /* 0x000000080b0c8825 */ /* 0x000fca00078e0006 */
[----:B------:R-:W2:Y:S01]  /*0c00*/  @!P0 LDG.E.64 R14, desc[UR6][R12.64] ;  /* 0x000000060c0e8981 */ /* 0x000ea2000c1e1b00 */
[C---:B------:R-:W-:Y:S02]  /*0c10*/  VIADD R23, R11.reuse, 0x80 ;  /* 0x000000800b177836 */ /* 0x040fe40000000000 */
[----:B------:R-:W-:-:S03]  /*0c20*/  @!P0 IMAD.WIDE.U32 R16, R11, 0x4, R8 ;  /* 0x000000040b108825 */ /* 0x000fc600078e0008 */
[C---:B------:R-:W-:Y:S01]  /*0c30*/  ISETP.GE.AND P1, PT, R23.reuse, R2, PT ;  /* 0x000000021700720c */ /* 0x040fe20003f26270 */
[----:B------:R-:W-:Y:S01]  /*0c40*/  IMAD.WIDE R4, R23, 0x8, R6 ;  /* 0x0000000817047825 */ /* 0x000fe200078e0206 */
[----:B--2---:R-:W0:Y:S02]  /*0c50*/  @!P0 F2F.F32.F64 R21, R14 ;  /* 0x0000000e00158310 */ /* 0x004e240000301000 */
[----:B0-----:R0:W-:Y:S09]  /*0c60*/  @!P0 STG.E desc[UR6][R16.64], R21 ;  /* 0x0000001510008986 */ /* 0x0011f2000c101906 */
[----:B------:R-:W2:Y:S01]  /*0c70*/  @!P1 LDG.E.64 R18, desc[UR6][R4.64] ;  /* 0x0000000604129981 */ /* 0x000ea2000c1e1b00 */
[----:B------:R-:W-:-:S02]  /*0c80*/  VIADD R25, R11, 0x100 ;  /* 0x000001000b197836 */ /* 0x000fc40000000000 */
[----:B------:R-:W-:-:S03]  /*0c90*/  IMAD.WIDE R12, R23, 0x4, R8 ;  /* 0x00000004170c7825 */ /* 0x000fc600078e0208 */
[----:B------:R-:W-:Y:S01]  /*0ca0*/  ISETP.GE.AND P0, PT, R25, R2, PT ;  /* 0x000000021900720c */ /* 0x000fe20003f06270 */
[----:B--2---:R-:W1:Y:S02]  /*0cb0*/  @!P1 F2F.F32.F64 R19, R18 ;  /* 0x0000001200139310 */ /* 0x004e640000301000 */
[----:B-1----:R1:W-:Y:S10]  /*0cc0*/  @!P1 STG.E desc[UR6][R12.64], R19 ;  /* 0x000000130c009986 */ /* 0x0023f4000c101906 */
[----:B------:R-:W2:Y:S01]  /*0cd0*/  @!P0 LDG.E.64 R14, desc[UR6][R4.64+0x400] ;  /* 0x00040006040e8981 */ /* 0x000ea2000c1e1b00 */
[----:B------:R-:W-:-:S04]  /*0ce0*/  IADD3 R23, PT, PT, R11, 0x180, RZ ;  /* 0x000001800b177810 */ /* 0x000fc80007ffe0ff */
[----:B------:R-:W-:Y:S01]  /*0cf0*/  ISETP.GE.AND P1, PT, R23, R2, PT ;  /* 0x000000021700720c */ /* 0x000fe20003f26270 */
[----:B--2---:R-:W2:Y:S02]  /*0d00*/  @!P0 F2F.F32.F64 R15, R14 ;  /* 0x0000000e000f8310 */ /* 0x004ea40000301000 */
[----:B--2---:R2:W-:Y:S10]  /*0d10*/  @!P0 STG.E desc[UR6][R12.64+0x200], R15 ;  /* 0x0002000f0c008986 */ /* 0x0045f4000c101906 */
[----:B0-----:R-:W3:Y:S01]  /*0d20*/  @!P1 LDG.E.64 R16, desc[UR6][R4.64+0x800] ;  /* 0x0008000604109981 */ /* 0x001ee2000c1e1b00 */
[----:B------:R-:W-:-:S05]  /*0d30*/  VIADD R21, R11, 0x200 ;  /* 0x000002000b157836 */ /* 0x000fca0000000000 */
[----:B------:R-:W-:Y:S01]  /*0d40*/  ISETP.GE.AND P0, PT, R21, R2, PT ;  /* 0x000000021500720c */ /* 0x000fe20003f06270 */
[----:B---3--:R-:W0:Y:S02]  /*0d50*/  @!P1 F2F.F32.F64 R17, R16 ;  /* 0x0000001000119310 */ /* 0x008e240000301000 */
[----:B0-----:R0:W-:Y:S10]  /*0d60*/  @!P1 STG.E desc[UR6][R12.64+0x400], R17 ;  /* 0x000400110c009986 */ /* 0x0011f4000c101906 */
[----:B-1----:R-:W3:Y:S01]  /*0d70*/  @!P0 LDG.E.64 R18, desc[UR6][R4.64+0xc00] ;  /* 0x000c000604128981 */ /* 0x002ee2000c1e1b00 */
[----:B------:R-:W-:-:S04]  /*0d80*/  IADD3 R21, PT, PT, R11, 0x280, RZ ;  /* 0x000002800b157810 */ /* 0x000fc80007ffe0ff */
[----:B------:R-:W-:Y:S01]  /*0d90*/  ISETP.GE.AND P1, PT, R21, R2, PT ;  /* 0x000000021500720c */ /* 0x000fe20003f26270 */
[----:B---3--:R-:W1:Y:S02]  /*0da0*/  @!P0 F2F.F32.F64 R19, R18 ;  /* 0x0000001200138310 */ /* 0x008e640000301000 */
[----:B-1----:R1:W-:Y:S10]  /*0db0*/  @!P0 STG.E desc[UR6][R12.64+0x600], R19 ;  /* 0x000600130c008986 */ /* 0x0023f4000c101906 */
[----:B--2---:R-:W2:Y:S01]  /*0dc0*/  @!P1 LDG.E.64 R14, desc[UR6][R4.64+0x1000] ;  /* 0x00100006040e9981 */ /* 0x004ea2000c1e1b00 */
[----:B------:R-:W-:-:S05]  /*0dd0*/  VIADD R21, R11, 0x300 ;  /* 0x000003000b157836 */ /* 0x000fca0000000000 */
[-C--:B------:R-:W-:Y:S01]  /*0de0*/  ISETP.GE.AND P0, PT, R21, R2.reuse, PT ;  /* 0x000000021500720c */ /* 0x080fe20003f06270 */
        /* <DEDUP_REMOVED lines=9> */
[----:B------:R-:W-:-:S13]  /*0e80*/  ISETP.GE.AND P0, PT, R11, R2, PT ;  /* 0x000000020b00720c */ /* 0x000fda0003f06270 */
[----:B-1----:R-:W-:Y:S05]  /*0e90*/  @P0 BRA `(.L_x_231) ;  /* 0x00000000000c0947 */ /* 0x002fea0003800000 */
[----:B------:R-:W2:Y:S02]  /*0ea0*/  LDG.E.64 R4, desc[UR6][R4.64+0x1800] ;  /* 0x0018000604047981 */ /* 0x000ea4000c1e1b00 */
[----:B--2---:R-:W0:Y:S02]  /*0eb0*/  F2F.F32.F64 R11, R4 ;  /* 0x00000004000b7310 */ /* 0x004e240000301000 */
[----:B0-----:R0:W-:Y:S02]  /*0ec0*/  STG.E desc[UR6][R12.64+0xc00], R11 ;  /* 0x000c000b0c007986 */ /* 0x0011e4000c101906 */
.L_x_231:
[----:B------:R-:W-:Y:S05]  /*0ed0*/  BSYNC.RECONVERGENT B0 ;  /* 0x0000000000007941 */ /* 0x000fea0003800200 */
.L_x_230:
[----:B------:R-:W-:Y:S05]  /*0ee0*/  @P1 BRA `(.L_x_232) ;  /* 0xfffffffc00381947 */ /* 0x000fea000383ffff */
.L_x_229:
[----:B------:R-:W-:-:S13]  /*0ef0*/  ISETP.NE.AND P0, PT, R20, RZ, PT ;  /* 0x000000ff1400720c */ /* 0x000fda0003f05270 */
[----:B------:R-:W-:Y:S05]  /*0f00*/  @!P0 EXIT ;  /* 0x000000000000894d */ /* 0x000fea0003800000 */
[----:B------:R-:W1:Y:S01]  /*0f10*/  LDC R4, c[0x0][0x384] ;  /* 0x0000e100ff047b82 */ /* 0x000e620000000800 */
[----:B------:R-:W-:Y:S02]  /*0f20*/  ISETP.GE.U32.AND P1, PT, R20, 0x4, PT ;  /* 0x000000041400780c */ /* 0x000fe40003f26070 */
[----:B-1----:R-:W-:-:S04]  /*0f30*/  LOP3.LUT R21, R4, 0x3, RZ, 0xc0, !PT ;  /* 0x0000000304157812 */ /* 0x002fc800078ec0ff */
[----:B------:R-:W-:-:S07]  /*0f40*/  ISETP.NE.AND P0, PT, R21, RZ, PT ;  /* 0x000000ff1500720c */ /* 0x000fce0003f05270 */
[----:B------:R-:W-:Y:S06]  /*0f50*/  @!P1 BRA `(.L_x_233) ;  /* 0x0000000000749947 */ /* 0x000fec0003800000 */
[----:B------:R-:W-:-:S04]  /*0f60*/  LEA R5, R3, R0, 0x7 ;  /* 0x0000000003057211 */ /* 0x000fc800078e38ff */
[----:B------:R-:W-:-:S13]  /*0f70*/  ISETP.GE.AND P1, PT, R5, R2, PT ;  /* 0x000000020500720c */ /* 0x000fda0003f26270 */
[----:B0-----:R-:W-:-:S06]  /*0f80*/  @!P1 IMAD.WIDE R10, R5, 0x8, R6 ;  /* 0x00000008050a9825 */ /* 0x001fcc00078e0206 */
[----:B------:R-:W2:Y:S01]  /*0f90*/  @!P1 LDG.E.64 R10, desc[UR6][R10.64] ;  /* 0x000000060a0a9981 */ /* 0x000ea2000c1e1b00 */
[C---:B------:R-:W-:Y:S02]  /*0fa0*/  VIADD R17, R5.reuse, 0x80 ;  /* 0x0000008005117836 */ /* 0x040fe40000000000 */
[----:B------:R-:W-:-:S03]  /*0fb0*/  @!P1 IMAD.WIDE R12, R5, 0x4, R8 ;  /* 0x00000004050c9825 */ /* 0x000fc600078e0208 */
[----:B------:R-:W-:-:S13]  /*0fc0*/  ISETP.GE.AND P2, PT, R17, R2, PT ;  /* 0x000000021100720c */ /* 0x000fda0003f46270 */
[----:B------:R-:W-:Y:S01]  /*0fd0*/  @!P2 IMAD.WIDE R14, R17, 0x8, R6 ;  /* 0x00000008110ea825 */ /* 0x000fe200078e0206 */
[----:B--2---:R-:W0:Y:S02]  /*0fe0*/  @!P1 F2F.F32.F64 R23, R10 ;  /* 0x0000000a00179310 */ /* 0x004e240000301000 */
[----:B0-----:R0:W-:Y:S04]  /*0ff0*/  @!P1 STG.E desc[UR6][R12.64], R23 ;  /* 0x000000170c009986 */ /* 0x0011e8000c101906 */
[----:B------:R-:W2:Y:S01]  /*1000*/  @!P2 LDG.E.64 R14, desc[UR6][R14.64] ;  /* 0x000000060e0ea981 */ /* 0x000ea2000c1e1b00 */
[----:B------:R-:W-:Y:S01]  /*1010*/  IADD3 R27, PT, PT, R5, 0x100, RZ ;  /* 0x00000100051b7810 */ /* 0x000fe20007ffe0ff */
[----:B------:R-:W-:-:S03]  /*1020*/  @!P2 IMAD.WIDE R16, R17, 0x4, R8 ;  /* 0x000000041110a825 */ /* 0x000fc600078e0208 */
[----:B------:R-:W-:-:S13]  /*1030*/  ISETP.GE.AND P1, PT, R27, R2, PT ;  /* 0x000000021b00720c */ /* 0x000fda0003f26270 */
[----:B------:R-:W-:Y:S01]  /*1040*/  @!P1 IMAD.WIDE R18, R27, 0x8, R6 ;  /* 0x000000081b129825 */ /* 0x000fe200078e0206 */
[----:B--2---:R-:W1:Y:S02]  /*1050*/  @!P2 F2F.F32.F64 R25, R14 ;  /* 0x0000000e0019a310 */ /* 0x004e640000301000 */
[----:B-1----:R1:W-:Y:S04]  /*1060*/  @!P2 STG.E desc[UR6][R16.64], R25 ;  /* 0x000000191000a986 */ /* 0x0023e8000c101906 */
[----:B------:R-:W2:Y:S01]  /*1070*/  @!P1 LDG.E.64 R18, desc[UR6][R18.64] ;  /* 0x0000000612129981 */ /* 0x000ea2000c1e1b00 */
[----:B------:R-:W-:Y:S02]  /*1080*/  VIADD R29, R5, 0x180 ;  /* 0x00000180051d7836 */ /* 0x000fe40000000000 */
[----:B------:R-:W-:-:S03]  /*1090*/  @!P1 IMAD.WIDE R10, R27, 0x4, R8 ;  /* 0x000000041b0a9825 */ /* 0x000fc600078e0208 */
[----:B------:R-:W-:-:S13]  /*10a0*/  ISETP.GE.AND P2, PT, R29, R2, PT ;  /* 0x000000021d00720c */ /* 0x000fda0003f46270 */
        /* <DEDUP_REMOVED lines=8> */
.L_x_233:
[----:B------:R-:W-:Y:S05]  /*1130*/  @!P0 EXIT ;  /* 0x000000000000894d */ /* 0x000fea0003800000 */
[----:B------:R-:W-:Y:S02]  /*1140*/  ISETP.NE.AND P0, PT, R21, 0x1, PT ;  /* 0x000000011500780c */ /* 0x000fe40003f05270 */
[----:B------:R-:W-:-:S04]  /*1150*/  LOP3.LUT R4, R4, 0x1, RZ, 0xc0, !PT ;  /* 0x0000000104047812 */ /* 0x000fc800078ec0ff */
[----:B------:R-:W-:-:S07]  /*1160*/  ISETP.NE.U32.AND P2, PT, R4, 0x1, PT ;  /* 0x000000010400780c */ /* 0x000fce0003f45070 */
[----:B------:R-:W-:Y:S06]  /*1170*/  @!P0 BRA `(.L_x_234) ;  /* 0x00000000003c8947 */ /* 0x000fec0003800000 */
[----:B01----:R-:W-:-:S05]  /*1180*/  IMAD R11, R3, 0x80, R0 ;  /* 0x00000080030b7824 */ /* 0x003fca00078e0200 */
[----:B------:R-:W-:-:S13]  /*1190*/  ISETP.GE.AND P0, PT, R11, R2, PT ;  /* 0x000000020b00720c */ /* 0x000fda0003f06270 */
[----:B------:R-:W-:-:S06]  /*11a0*/  @!P0 IMAD.WIDE R4, R11, 0x8, R6 ;  /* 0x000000080b048825 */ /* 0x000fcc00078e0206 */
[----:B------:R-:W2:Y:S01]  /*11b0*/  @!P0 LDG.E.64 R4, desc[UR6][R4.64] ;  /* 0x0000000604048981 */ /* 0x000ea2000c1e1b00 */
[C---:B------:R-:W-:Y:S01]  /*11c0*/  IADD3 R15, PT, PT, R11.reuse, 0x80, RZ ;  /* 0x000000800b0f7810 */ /* 0x040fe20007ffe0ff */
[----:B------:R-:W-:-:S03]  /*11d0*/  @!P0 IMAD.WIDE R10, R11, 0x4, R8 ;  /* 0x000000040b0a8825 */ /* 0x000fc600078e0208 */
[----:B------:R-:W-:-:S13]  /*11e0*/  ISETP.GE.AND P1, PT, R15, R2, PT ;  /* 0x000000020f00720c */ /* 0x000fda0003f26270 */
[C---:B------:R-:W-:Y:S01]  /*11f0*/  @!P1 IMAD.WIDE R12, R15.reuse, 0x8, R6 ;  /* 0x000000080f0c9825 */ /* 0x040fe200078e0206 */
[----:B--2---:R-:W0:Y:S02]  /*1200*/  @!P0 F2F.F32.F64 R17, R4 ;  /* 0x0000000400118310 */ /* 0x004e240000301000 */
[----:B0-----:R2:W-:Y:S04]  /*1210*/  @!P0 STG.E desc[UR6][R10.64], R17 ;  /* 0x000000110a008986 */ /* 0x0015e8000c101906 */
[----:B------:R-:W3:Y:S01]  /*1220*/  @!P1 LDG.E.64 R12, desc[UR6][R12.64] ;  /* 0x000000060c0c9981 */ /* 0x000ee2000c1e1b00 */
[----:B------:R-:W-:-:S04]  /*1230*/  @!P1 IMAD.WIDE R14, R15, 0x4, R8 ;  /* 0x000000040f0e9825 */ /* 0x000fc800078e0208 */
[----:B------:R-:W-:Y:S01]  /*1240*/  VIADD R3, R3, 0x2 ;  /* 0x0000000203037836 */ /* 0x000fe20000000000 */
[----:B---3--:R-:W0:Y:S02]  /*1250*/  @!P1 F2F.F32.F64 R19, R12 ;  /* 0x0000000c00139310 */ /* 0x008e240000301000 */
[----:B0-----:R2:W-:Y:S04]  /*1260*/  @!P1 STG.E desc[UR6][R14.64], R19 ;  /* 0x000000130e009986 */ /* 0x0015e8000c101906 */
.L_x_234:
[----:B------:R-:W-:Y:S05]  /*1270*/  @P2 EXIT ;  /* 0x000000000000294d */ /* 0x000fea0003800000 */
[----:B-1----:R-:W-:-:S04]  /*1280*/  LEA R5, R3, R0, 0x7 ;  /* 0x0000000003057211 */ /* 0x002fc800078e38ff */
[----:B------:R-:W-:-:S13]  /*1290*/  ISETP.GE.AND P0, PT, R5, R2, PT ;  /* 0x000000020500720c */ /* 0x000fda0003f06270 */
[----:B------:R-:W-:Y:S05]  /*12a0*/  @P0 EXIT ;  /* 0x000000000000094d */ /* 0x000fea0003800000 */
[----:B------:R-:W-:-:S06]  /*12b0*/  IMAD.WIDE R6, R5, 0x8, R6 ;  /* 0x0000000805067825 */ /* 0x000fcc00078e0206 */
[----:B------:R-:W3:Y:S01]  /*12c0*/  LDG.E.64 R6, desc[UR6][R6.64] ;  /* 0x0000000606067981 */ /* 0x000ee2000c1e1b00 */
[----:B------:R-:W-:Y:S01]  /*12d0*/  IMAD.WIDE R8, R5, 0x4, R8 ;  /* 0x0000000405087825 */ /* 0x000fe200078e0208 */
[----:B---3--:R-:W1:Y:S04]  /*12e0*/  F2F.F32.F64 R3, R6 ;  /* 0x0000000600037310 */ /* 0x008e680000301000 */
[----:B-1----:R-:W-:Y:S01]  /*12f0*/  STG.E desc[UR6][R8.64], R3 ;  /* 0x0000000308007986 */ /* 0x002fe2000c101906 */
[----:B------:R-:W-:Y:S05]  /*1300*/  EXIT ;  /* 0x000000000000794d */ /* 0x000fea0003800000 */
.L_x_235:
        /* <DEDUP_REMOVED lines=15> */
.L_x_250:


//--------------------- .text._ZN3cub18CUB_300001_SM_10006detail8for_each13static_kernelINS2_12policy_hub_t12policy_500_tElN6thrust24THRUST_300001_SM_1000_NS8cuda_cub20__uninitialized_copy7functorINS7_6detail15normal_iteratorINS7_10device_ptrIfEEEENS7_7pointerIfNS8_3tagENS7_11use_defaultESI_EEEEEEvT0_T1_ --------------------------
	.section	.text._ZN3cub18CUB_300001_SM_10006detail8for_each13static_kernelINS2_12policy_hub_t12policy_500_tElN6thrust24THRUST_300001_SM_1000_NS8cuda_cub20__uninitialized_copy7functorINS7_6detail15normal_iteratorINS7_10device_ptrIfEEEENS7_7pointerIfNS8_3tagENS7_11use_defaultESI_EEEEEEvT0_T1_,"ax",@progbits
	.align	128
        .global         _ZN3cub18CUB_300001_SM_10006detail8for_each13static_kernelINS2_12policy_hub_t12policy_500_tElN6thrust24THRUST_300001_SM_1000_NS8cuda_cub20__uninitialized_copy7functorINS7_6detail15normal_iteratorINS7_10device_ptrIfEEEENS7_7pointerIfNS8_3tagENS7_11use_defaultESI_EEEEEEvT0_T1_
        .type           _ZN3cub18CUB_300001_SM_10006detail8for_each13static_kernelINS2_12policy_hub_t12policy_500_tElN6thrust24THRUST_300001_SM_1000_NS8cuda_cub20__uninitialized_copy7functorINS7_6detail15normal_iteratorINS7_10device_ptrIfEEEENS7_7pointerIfNS8_3tagENS7_11use_defaultESI_EEEEEEvT0_T1_,@function
        .size           _ZN3cub18CUB_300001_SM_10006detail8for_each13static_kernelINS2_12policy_hub_t12policy_500_tElN6thrust24THRUST_300001_SM_1000_NS8cuda_cub20__uninitialized_copy7functorINS7_6detail15normal_iteratorINS7_10device_ptrIfEEEENS7_7pointerIfNS8_3tagENS7_11use_defaultESI_EEEEEEvT0_T1_,(.L_x_251 - _ZN3cub18CUB_300001_SM_10006detail8for_each13static_kernelINS2_12policy_hub_t12policy_500_tElN6thrust24THRUST_300001_SM_1000_NS8cuda_cub20__uninitialized_copy7functorINS7_6detail15normal_iteratorINS7_10device_ptrIfEEEENS7_7pointerIfNS8_3tagENS7_11use_defaultESI_EEEEEEvT0_T1_)
        .other          _ZN3cub18CUB_300001_SM_10006detail8for_each13static_kernelINS2_12policy_hub_t12policy_500_tElN6thrust24THRUST_300001_SM_1000_NS8cuda_cub20__uninitialized_copy7functorINS7_6detail15normal_iteratorINS7_10device_ptrIfEEEENS7_7pointerIfNS8_3tagENS7_11use_defaultESI_EEEEEEvT0_T1_,@"STO_CUDA_ENTRY STV_DEFAULT"
_ZN3cub18CUB_300001_SM_10006detail8for_each13static_kernelINS2_12policy_hub_t12policy_500_tElN6thrust24THRUST_300001_SM_1000_NS8cuda_cub20__uninitialized_copy7functorINS7_6detail15normal_iteratorINS7_10device_ptrIfEEEENS7_7pointerIfNS8_3tagENS7_11use_defaultESI_EEEEEEvT0_T1_:
.text._ZN3cub18CUB_300001_SM_10006detail8for_each13static_kernelINS2_12policy_hub_t12policy_500_tElN6thrust24THRUST_300001_SM_1000_NS8cuda_cub20__uninitialized_copy7functorINS7_6detail15normal_iteratorINS7_10device_ptrIfEEEENS7_7pointerIfNS8_3tagENS7_11use_defaultESI_EEEEEEvT0_T1_:
[----:B------:R-:W-:Y:S08]  /*0000*/  LDC R1, c[0x0][0x37c] ;  /* 0x0000df00ff017b82 */ /* 0x000ff00000000800 */
[----:B------:R-:W0:Y:S01]  /*0010*/  S2UR UR4, SR_CTAID.X ;  /* 0x00000000000479c3 */ /* 0x000e220000002500 */
[----:B------:R-:W1:Y:S01]  /*0020*/  LDCU.64 UR6, c[0x0][0x380] ;  /* 0x00007000ff0677ac */ /* 0x000e620008000a00 */
[----:B------:R-:W2:Y:S01]  /*0030*/  LDCU.64 UR8, c[0x0][0x358] ;  /* 0x00006b00ff0877ac */ /* 0x000ea20008000a00 */
[----:B0-----:R-:W-:-:S04]  /*0040*/  UIMAD.WIDE.U32 UR4, UR4, 0x200, URZ ;  /* 0x00000200040478a5 */ /* 0x001fc8000f8e00ff */
[----:B-1----:R-:W-:-:S04]  /*0050*/  UIADD3 UR6, UP0, UPT, -UR4, UR6, URZ ;  /* 0x0000000604067290 */ /* 0x002fc8000ff1e1ff */
[----:B------:R-:W-:Y:S02]  /*0060*/  UIADD3.X UR7, UPT, UPT, ~UR5, UR7, URZ, UP0, !UPT ;  /* 0x0000000705077290 */ /* 0x000fe400087fe5ff */
[----:B------:R-:W-:-:S04]  /*0070*/  UISETP.GE.U32.AND UP0, UPT, UR6, 0x200, UPT ;  /* 0x000002000600788c */ /* 0x000fc8000bf06070 */
[----:B------:R-:W-:-:S09]  /*0080*/  UISETP.GE.AND.EX UP0, UPT, UR7, URZ, UPT, UP0 ;  /* 0x000000ff0700728c */ /* 0x000fd2000bf06300 */
[----:B--2---:R-:W-:Y:S05]  /*0090*/  BRA.U !UP0, `(.L_x_236) ;  /* 0x0000000108407547 */ /* 0x004fea000b800000 */
[----:B------:R-:W0:Y:S01]  /*00a0*/  S2R R0, SR_TID.X ;  /* 0x0000000000007919 */ /* 0x000e220000002100 */
[----:B------:R-:W1:Y:S01]  /*00b0*/  LDCU.64 UR10, c[0x0][0x388] ;  /* 0x00007100ff0a77ac */ /* 0x000e620008000a00 */
[----:B0-----:R-:W-:-:S05]  /*00c0*/  IADD3 R0, P0, PT, R0, UR4, RZ ;  /* 0x0000000400007c10 */ /* 0x001fca000ff1e0ff */
[----:B------:R-:W-:Y:S02]  /*00d0*/  IMAD.X R3, RZ, RZ, UR5, P0 ;  /* 0x00000005ff037e24 */ /* 0x000fe400080e06ff */
[----:B------:R-:W-:-:S03]  /*00e0*/  IMAD.SHL.U32 R4, R0, 0x4, RZ ;  /* 0x0000000400047824 */ /* 0x000fc600078e00ff */
[----:B------:R-:W-:Y:S02]  /*00f0*/  SHF.L.U64.HI R0, R0, 0x2, R3 ;  /* 0x0000000200007819 */ /* 0x000fe40000010203 */
[----:B-1----:R-:W-:-:S04]  /*0100*/  IADD3 R2, P0, PT, R4, UR10, RZ ;  /* 0x0000000a04027c10 */ /* 0x002fc8000ff1e0ff */
[----:B------:R-:W-:Y:S01]  /*0110*/  IADD3.X R3, PT, PT, R0, UR11, RZ, P0, !PT ;  /* 0x0000000b00037c10 */ /* 0x000fe200087fe4ff */
[----:B------:R-:W0:Y:S04]  /*0120*/  LDCU.64 UR10, c[0x0][0x390] ;  /* 0x00007200ff0a77ac */ /* 0x000e280008000a00 */
[----:B------:R-:W2:Y:S01]  /*0130*/  LDG.E R7, desc[UR8][R2.64] ;  /* 0x0000000802077981 */ /* 0x000ea2000c1e1900 */
[----:B0-----:R-:W-:-:S04]  /*0140*/  IADD3 R4, P0, PT, R4, UR10, RZ ;  /* 0x0000000a04047c10 */ /* 0x001fc8000ff1e0ff */
[----:B------:R-:W-:-:S05]  /*0150*/  IADD3.X R5, PT, PT, R0, UR11, RZ, P0, !PT ;  /* 0x0000000b00057c10 */ /* 0x000fca00087fe4ff */
[----:B--2---:R-:W-:Y:S04]  /*0160*/  STG.E desc[UR8][R4.64], R7 ;  /* 0x0000000704007986 */ /* 0x004fe8000c101908 */
[----:B------:R-:W2:Y:S04]  /*0170*/  LDG.E R9, desc[UR8][R2.64+0x400] ;  /* 0x0004000802097981 */ /* 0x000ea8000c1e1900 */
[----:B--2---:R-:W-:Y:S01]  /*0180*/  STG.E desc[UR8][R4.64+0x400], R9 ;  /* 0x0004000904007986 */ /* 0x004fe2000c101908 */
[----:B------:R-:W-:Y:S05]  /*0190*/  EXIT ;  /* 0x000000000000794d */ /* 0x000fea0003800000 */
.L_x_236:
[----:B------:R-:W0:Y:S01]  /*01a0*/  S2R R0, SR_TID.X ;  /* 0x0000000000007919 */ /* 0x000e220000002100 */
[----:B------:R-:W-:Y:S01]  /*01b0*/  USHF.R.S32.HI UR7, URZ, 0x1f, UR6 ;  /* 0x0000001fff077899 */ /* 0x000fe20008011406 */
[----:B------:R-:W-:Y:S05]  /*01c0*/  BSSY.RECONVERGENT B0, `(.L_x_237) ;  /* 0x0000015000007945 */ /* 0x000fea0003800200 */
[----:B------:R-:W-:Y:S01]  /*01d0*/  IMAD.U32 R3, RZ, RZ, UR7 ;  /* 0x00000007ff037e24 */ /* 0x000fe2000f8e00ff */
[C---:B0-----:R-:W-:Y:S01]  /*01e0*/  ISETP.LT.U32.AND P0, PT, R0.reuse, UR6, PT ;  /* 0x0000000600007c0c */ /* 0x041fe2000bf01070 */
[----:B------:R-:W-:-:S03]  /*01f0*/  VIADD R2, R0, 0x100 ;  /* 0x0000010000027836 */ /* 0x000fc60000000000 */
[----:B------:R-:W-:Y:S02]  /*0200*/  ISETP.GT.AND.EX P0, PT, R3, RZ, PT, P0 ;  /* 0x000000ff0300720c */ /* 0x000fe40003f04300 */
[----:B------:R-:W-:Y:S01]  /*0210*/  ISETP.LT.U32.AND P1, PT, R2, UR6, PT ;  /* 0x0000000602007c0c */ /* 0x000fe2000bf21070 */
[----:B------:R-:W-:-:S05]  /*0220*/  IMAD.U32 R2, RZ, RZ, UR7 ;  /* 0x00000007ff027e24 */ /* 0x000fca000f8e00ff */
[----:B------:R-:W-:-:S05]  /*0230*/  ISETP.GT.AND.EX P1, PT, R2, RZ, PT, P1 ;  /* 0x000000ff0200720c */ /* 0x000fca0003f24310 */
[----:B------:R-:W-:Y:S08]  /*0240*/  @!P0 BRA `(.L_x_238) ;  /* 0x0000000000308947 */ /* 0x000ff00003800000 */
[----:B------:R-:W0:Y:S01]  /*0250*/  LDCU.64 UR10, c[0x0][0x388] ;  /* 0x00007100ff0a77ac */ /* 0x000e220008000a00 */
[----:B------:R-:W-:-:S05]  /*0260*/  IADD3 R2, P0, PT, R0, UR4, RZ ;  /* 0x0000000400027c10 */ /* 0x000fca000ff1e0ff */
[----:B------:R-:W-:Y:S02]  /*0270*/  IMAD.X R3, RZ, RZ, UR5, P0 ;  /* 0x00000005ff037e24 */ /* 0x000fe400080e06ff */
[----:B------:R-:W-:-:S03]  /*0280*/  IMAD.SHL.U32 R4, R2, 0x4, RZ ;  /* 0x0000000402047824 */ /* 0x000fc600078e00ff */
[----:B------:R-:W-:Y:S02]  /*0290*/  SHF.L.U64.HI R5, R2, 0x2, R3 ;  /* 0x0000000202057819 */ /* 0x000fe40000010203 */
[----:B0-----:R-:W-:-:S04]  /*02a0*/  IADD3 R2, P0, PT, R4, UR10, RZ ;  /* 0x0000000a04027c10 */ /* 0x001fc8000ff1e0ff */
[----:B------:R-:W-:Y:S01]  /*02b0*/  IADD3.X R3, PT, PT, R5, UR11, RZ, P0, !PT ;  /* 0x0000000b05037c10 */ /* 0x000fe200087fe4ff */
[----:B------:R-:W0:Y:S05]  /*02c0*/  LDCU.64 UR10, c[0x0][0x390] ;  /* 0x00007200ff0a77ac */ /* 0x000e2a0008000a00 */
[----:B------:R-:W2:Y:S01]  /*02d0*/  LDG.E R3, desc[UR8][R2.64] ;  /* 0x0000000802037981 */ /* 0x000ea2000c1e1900 */
[----:B0-----:R-:W-:-:S04]  /*02e0*/  IADD3 R4, P0, PT, R4, UR10, RZ ;  /* 0x0000000a04047c10 */ /* 0x001fc8000ff1e0ff */
[----:B------:R-:W-:-:S05]  /*02f0*/  IADD3.X R5, PT, PT, R5, UR11, RZ, P0, !PT ;  /* 0x0000000b05057c10 */ /* 0x000fca00087fe4ff */
[----:B--2---:R0:W-:Y:S04]  /*0300*/  STG.E desc[UR8][R4.64], R3 ;  /* 0x0000000304007986 */ /* 0x0041e8000c101908 */
.L_x_238:
[----:B------:R-:W-:Y:S05]  /*0310*/  BSYNC.RECONVERGENT B0 ;  /* 0x0000000000007941 */ /* 0x000fea0003800200 */
.L_x_237:
[----:B------:R-:W-:Y:S05]  /*0320*/  @!P1 EXIT ;  /* 0x000000000000994d */ /* 0x000fea0003800000 */
[----:B------:R-:W1:Y:S01]  /*0330*/  LDCU.64 UR6, c[0x0][0x388] ;  /* 0x00007100ff0677ac */ /* 0x000e620008000a00 */
[----:B------:R-:W-:-:S05]  /*0340*/  IADD3 R0, P0, PT, R0, UR4, RZ ;  /* 0x0000000400007c10 */ /* 0x000fca000ff1e0ff */
[----:B0-----:R-:W-:Y:S02]  /*0350*/  IMAD.X R3, RZ, RZ, UR5, P0 ;  /* 0x00000005ff037e24 */ /* 0x001fe400080e06ff */
[----:B------:R-:W-:-:S03]  /*0360*/  IMAD.SHL.U32 R4, R0, 0x4, RZ ;  /* 0x0000000400047824 */ /* 0x000fc600078e00ff */
[----:B------:R-:W-:Y:S02]  /*0370*/  SHF.L.U64.HI R0, R0, 0x2, R3 ;  /* 0x0000000200007819 */ /* 0x000fe40000010203 */
[----:B-1----:R-:W-:-:S04]  /*0380*/  IADD3 R2, P0, PT, R4, UR6, RZ ;  /* 0x0000000604027c10 */ /* 0x002fc8000ff1e0ff */
[----:B------:R-:W-:Y:S01]  /*0390*/  IADD3.X R3, PT, PT, R0, UR7, RZ, P0, !PT ;  /* 0x0000000700037c10 */ /* 0x000fe200087fe4ff */
[----:B------:R-:W0:Y:S05]  /*03a0*/  LDCU.64 UR6, c[0x0][0x390] ;  /* 0x00007200ff0677ac */ /* 0x000e2a0008000a00 */
[----:B------:R-:W2:Y:S01]  /*03b0*/  LDG.E R3, desc[UR8][R2.64+0x400] ;  /* 0x0004000802037981 */ /* 0x000ea2000c1e1900 */
[----:B0-----:R-:W-:-:S04]  /*03c0*/  IADD3 R4, P0, PT, R4, UR6, RZ ;  /* 0x0000000604047c10 */ /* 0x001fc8000ff1e0ff */
[----:B------:R-:W-:-:S05]  /*03d0*/  IADD3.X R5, PT, PT, R0, UR7, RZ, P0, !PT ;  /* 0x0000000700057c10 */ /* 0x000fca00087fe4ff */
[----:B--2---:R-:W-:Y:S01]  /*03e0*/  STG.E desc[UR8][R4.64+0x400], R3 ;  /* 0x0004000304007986 */ /* 0x004fe2000c101908 */
[----:B------:R-:W-:Y:S05]  /*03f0*/  EXIT ;  /* 0x000000000000794d */ /* 0x000fea0003800000 */
.L_x_239:
        /* <DEDUP_REMOVED lines=16> */
.L_x_251:


//--------------------- .text._ZN3cub18CUB_300001_SM_10006detail8for_each13static_kernelINS2_12policy_hub_t12policy_500_tEmN6thrust24THRUST_300001_SM_1000_NS8cuda_cub20__uninitialized_fill7functorINS7_10device_ptrIfEEfEEEEvT0_T1_ --------------------------
	.section	.text._ZN3cub18CUB_300001_SM_10006detail8for_each13static_kernelINS2_12policy_hub_t12policy_500_tEmN6thrust24THRUST_300001_SM_1000_NS8cuda_cub20__uninitialized_fill7functorINS7_10device_ptrIfEEfEEEEvT0_T1_,"ax",@progbits
	.align	128
        .global         _ZN3cub18CUB_300001_SM_10006detail8for_each13static_kernelINS2_12policy_hub_t12policy_500_tEmN6thrust24THRUST_300001_SM_1000_NS8cuda_cub20__uninitialized_fill7functorINS7_10device_ptrIfEEfEEEEvT0_T1_
        .type           _ZN3cub18CUB_300001_SM_10006detail8for_each13static_kernelINS2_12policy_hub_t12policy_500_tEmN6thrust24THRUST_300001_SM_1000_NS8cuda_cub20__uninitialized_fill7functorINS7_10device_ptrIfEEfEEEEvT0_T1_,@function
        .size           _ZN3cub18CUB_300001_SM_10006detail8for_each13static_kernelINS2_12policy_hub_t12policy_500_tEmN6thrust24THRUST_300001_SM_1000_NS8cuda_cub20__uninitialized_fill7functorINS7_10device_ptrIfEEfEEEEvT0_T1_,(.L_x_252 - _ZN3cub18CUB_300001_SM_10006detail8for_each13static_kernelINS2_12policy_hub_t12policy_500_tEmN6thrust24THRUST_300001_SM_1000_NS8cuda_cub20__uninitialized_fill7functorINS7_10device_ptrIfEEfEEEEvT0_T1_)
        .other          _ZN3cub18CUB_300001_SM_10006detail8for_each13static_kernelINS2_12policy_hub_t12policy_500_tEmN6thrust24THRUST_300001_SM_1000_NS8cuda_cub20__uninitialized_fill7functorINS7_10device_ptrIfEEfEEEEvT0_T1_,@"STO_CUDA_ENTRY STV_DEFAULT"
_ZN3cub18CUB_300001_SM_10006detail8for_each13static_kernelINS2_12policy_hub_t12policy_500_tEmN6thrust24THRUST_300001_SM_1000_NS8cuda_cub20__uninitialized_fill7functorINS7_10device_ptrIfEEfEEEEvT0_T1_:
.text._ZN3cub18CUB_300001_SM_10006detail8for_each13static_kernelINS2_12policy_hub_t12policy_500_tEmN6thrust24THRUST_300001_SM_1000_NS8cuda_cub20__uninitialized_fill7functorINS7_10device_ptrIfEEfEEEEvT0_T1_:
        /* <DEDUP_REMOVED lines=8> */
[----:B------:R-:W-:-:S09]  /*0080*/  UISETP.GE.U32.AND.EX UP0, UPT, UR7, URZ, UPT, UP0 ;  /* 0x000000ff0700728c */ /* 0x000fd2000bf06100 */
[----:B--2---:R-:W-:Y:S05]  /*0090*/  BRA.U !UP0, `(.L_x_240) ;  /* 0x0000000108287547 */ /* 0x004fea000b800000 */
[----:B------:R-:W0:Y:S01]  /*00a0*/  S2R R0, SR_TID.X ;  /* 0x0000000000007919 */ /* 0x000e220000002100 */
[----:B------:R-:W1:Y:S01]  /*00b0*/  LDCU.64 UR6, c[0x0][0x388] ;  /* 0x00007100ff0677ac */ /* 0x000e620008000a00 */
[----:B------:R-:W2:Y:S01]  /*00c0*/  LDC R5, c[0x0][0x390] ;  /* 0x0000e400ff057b82 */ /* 0x000ea20000000800 */
[----:B0-----:R-:W-:-:S05]  /*00d0*/  IADD3 R0, P0, PT, R0, UR4, RZ ;  /* 0x0000000400007c10 */ /* 0x001fca000ff1e0ff */
[----:B------:R-:W-:Y:S01]  /*00e0*/  IMAD.X R3, RZ, RZ, UR5, P0 ;  /* 0x00000005ff037e24 */ /* 0x000fe200080e06ff */
[----:B-1----:R-:W-:-:S04]  /*00f0*/  LEA R2, P0, R0, UR6, 0x2 ;  /* 0x0000000600027c11 */ /* 0x002fc8000f8010ff */
[----:B------:R-:W-:-:S05]  /*0100*/  LEA.HI.X R3, R0, UR7, R3, 0x2, P0 ;  /* 0x0000000700037c11 */ /* 0x000fca00080f1403 */
[----:B--2---:R-:W-:Y:S04]  /*0110*/  STG.E desc[UR8][R2.64], R5 ;  /* 0x0000000502007986 */ /* 0x004fe8000c101908 */
[----:B------:R-:W-:Y:S01]  /*0120*/  STG.E desc[UR8][R2.64+0x400], R5 ;  /* 0x0004000502007986 */ /* 0x000fe2000c101908 */
[----:B------:R-:W-:Y:S05]  /*0130*/  EXIT ;  /* 0x000000000000794d */ /* 0x000fea0003800000 */
.L_x_240:
[----:B------:R-:W0:Y:S01]  /*0140*/  S2R R0, SR_TID.X ;  /* 0x0000000000007919 */ /* 0x000e220000002100 */
[----:B------:R-:W-:Y:S01]  /*0150*/  IMAD.U32 R2, RZ, RZ, UR7 ;  /* 0x00000007ff027e24 */ /* 0x000fe2000f8e00ff */
[----:B------:R-:W1:Y:S01]  /*0160*/  LDCU.64 UR10, c[0x0][0x388] ;  /* 0x00007100ff0a77ac */ /* 0x000e620008000a00 */
[----:B------:R-:W-:Y:S01]  /*0170*/  IMAD.U32 R4, RZ, RZ, UR7 ;  /* 0x00000007ff047e24 */ /* 0x000fe2000f8e00ff */
[----:B0-----:R-:W-:-:S04]  /*0180*/  ISETP.LT.U32.AND P0, PT, R0, UR6, PT ;  /* 0x0000000600007c0c */ /* 0x001fc8000bf01070 */
[----:B------:R-:W-:Y:S01]  /*0190*/  ISETP.GT.U32.AND.EX P0, PT, R2, RZ, PT, P0 ;  /* 0x000000ff0200720c */ /* 0x000fe20003f04100 */
[C---:B------:R-:W-:Y:S01]  /*01a0*/  VIADD R2, R0.reuse, 0x100 ;  /* 0x0000010000027836 */ /* 0x040fe20000000000 */
[----:B------:R-:W-:-:S04]  /*01b0*/  IADD3 R0, P2, PT, R0, UR4, RZ ;  /* 0x0000000400007c10 */ /* 0x000fc8000ff5e0ff */
[----:B------:R-:W-:Y:S01]  /*01c0*/  ISETP.LT.U32.AND P1, PT, R2, UR6, PT ;  /* 0x0000000602007c0c */ /* 0x000fe2000bf21070 */
[----:B------:R-:W-:Y:S01]  /*01d0*/  IMAD.X R3, RZ, RZ, UR5, P2 ;  /* 0x00000005ff037e24 */ /* 0x000fe200090e06ff */
[----:B-1----:R-:W-:Y:S02]  /*01e0*/  LEA R2, P2, R0, UR10, 0x2 ;  /* 0x0000000a00027c11 */ /* 0x002fe4000f8410ff */
[----:B------:R-:W-:Y:S02]  /*01f0*/  ISETP.GT.U32.AND.EX P1, PT, R4, RZ, PT, P1 ;  /* 0x000000ff0400720c */ /* 0x000fe40003f24110 */
[----:B------:R-:W-:Y:S01]  /*0200*/  LEA.HI.X R3, R0, UR11, R3, 0x2, P2 ;  /* 0x0000000b00037c11 */ /* 0x000fe200090f1403 */
[----:B------:R-:W0:Y:S04]  /*0210*/  @P0 LDC R5, c[0x0][0x390] ;  /* 0x0000e400ff050b82 */ /* 0x000e280000000800 */
[----:B0-----:R0:W-:Y:S06]  /*0220*/  @P0 STG.E desc[UR8][R2.64], R5 ;  /* 0x0000000502000986 */ /* 0x0011ec000c101908 */
[----:B------:R-:W-:Y:S05]  /*0230*/  @!P1 EXIT ;  /* 0x000000000000994d */ /* 0x000fea0003800000 */
[----:B0-----:R-:W0:Y:S02]  /*0240*/  LDC R5, c[0x0][0x390] ;  /* 0x0000e400ff057b82 */ /* 0x001e240000000800 */
[----:B0-----:R-:W-:Y:S01]  /*0250*/  STG.E desc[UR8][R2.64+0x400], R5 ;  /* 0x0004000502007986 */ /* 0x001fe2000c101908 */
[----:B------:R-:W-:Y:S05]  /*0260*/  EXIT ;  /* 0x000000000000794d */ /* 0x000fea0003800000 */
.L_x_241:
        /* <DEDUP_REMOVED lines=9> */
.L_x_252:


//--------------------- .text._ZN3cub18CUB_300001_SM_10006detail11EmptyKernelIvEEvv --------------------------
	.section	.text._ZN3cub18CUB_300001_SM_10006detail11EmptyKernelIvEEvv,"ax",@progbits
	.align	128
        .global         _ZN3cub18CUB_300001_SM_10006detail11EmptyKernelIvEEvv
        .type           _ZN3cub18CUB_300001_SM_10006detail11EmptyKernelIvEEvv,@function
        .size           _ZN3cub18CUB_300001_SM_10006detail11EmptyKernelIvEEvv,(.L_x_253 - _ZN3cub18CUB_300001_SM_10006detail11EmptyKernelIvEEvv)
        .other          _ZN3cub18CUB_300001_SM_10006detail11EmptyKernelIvEEvv,@"STO_CUDA_ENTRY STV_DEFAULT"
_ZN3cub18CUB_300001_SM_10006detail11EmptyKernelIvEEvv:
.text._ZN3cub18CUB_300001_SM_10006detail11EmptyKernelIvEEvv:
[----:B------:R-:W-:Y:S01]  /*0000*/  LDC R1, c[0x0][0x37c] ;  /* 0x0000df00ff017b82 */ /* 0x000fe20000000800 */
[----:B------:R-:W-:Y:S05]  /*0010*/  EXIT ;  /* 0x000000000000794d */ /* 0x000fea0003800000 */
.L_x_242:
        /* <DEDUP_REMOVED lines=14> */
.L_x_253:


//--------------------- .nv.shared.reserved.0     --------------------------
	.section	.nv.shared.reserved.0,"aw",@nobits
	.weak		__nv_reservedSMEM_offset_0_alias
	.size		__nv_reservedSMEM_offset_0_alias, 0, 64
	.other		__nv_reservedSMEM_offset_0_alias,@"STO_CUDA_RESERVED_SHARED STV_DEFAULT"
__nv_reservedSMEM_offset_0_alias:
	.zero		0
	.zero		64


//--------------------- .nv.global                --------------------------
	.section	.nv.global,"aw",@nobits
.nv.global:
	.type		_ZN34_INTERNAL_e9492503_4_k_cu_cb314f0d6thrust24THRUST_300001_SM_1000_NS12placeholders2_8E,@object
	.size		_ZN34_INTERNAL_e9492503_4_k_cu_cb314f0d6thrust24THRUST_300001_SM_1000_NS12placeholders2_8E,(_ZN34_INTERNAL_e9492503_4_k_cu_cb314f0d4cuda3std3__436_GLOBAL__N__e9492503_4_k_cu_cb314f0d6ignoreE - _ZN34_INTERNAL_e9492503_4_k_cu_cb314f0d6thrust24THRUST_300001_SM_1000_NS12placeholders2_8E)
_ZN34_INTERNAL_e9492503_4_k_cu_cb314f0d6thrust24THRUST_300001_SM_1000_NS12placeholders2_8E:
	.zero		1
	.type		_ZN34_INTERNAL_e9492503_4_k_cu_cb314f0d4cuda3std3__436_GLOBAL__N__e9492503_4_k_cu_cb314f0d6ignoreE,@object
	.size		_ZN34_INTERNAL_e9492503_4_k_cu_cb314f0d4cuda3std3__436_GLOBAL__N__e9492503_4_k_cu_cb314f0d6ignoreE,(_ZN34_INTERNAL_e9492503_4_k_cu_cb314f0d4cuda3std6ranges3__45__cpo4dataE - _ZN34_INTERNAL_e9492503_4_k_cu_cb314f0d4cuda3std3__436_GLOBAL__N__e9492503_4_k_cu_cb314f0d6ignoreE)
_ZN34_INTERNAL_e9492503_4_k_cu_cb314f0d4cuda3std3__436_GLOBAL__N__e9492503_4_k_cu_cb314f0d6ignoreE:
	.zero		1
	.type		_ZN34_INTERNAL_e9492503_4_k_cu_cb314f0d4cuda3std6ranges3__45__cpo4dataE,@object
	.size		_ZN34_INTERNAL_e9492503_4_k_cu_cb314f0d4cuda3std6ranges3__45__cpo4dataE,(_ZN34_INTERNAL_e9492503_4_k_cu_cb314f0d6thrust24THRUST_300001_SM_1000_NS6system3cpp3parE - _ZN34_INTERNAL_e9492503_4_k_cu_cb314f0d4cuda3std6ranges3__45__cpo4dataE)
_ZN34_INTERNAL_e9492503_4_k_cu_cb314f0d4cuda3std6ranges3__45__cpo4dataE:
	.zero		1
	.type		_ZN34_INTERNAL_e9492503_4_k_cu_cb314f0d6thrust24THRUST_300001_SM_1000_NS6system3cpp3parE,@object
	.size		_ZN34_INTERNAL_e9492503_4_k_cu_cb314f0d6thrust24THRUST_300001_SM_1000_NS6system3cpp3parE,(_ZN34_INTERNAL_e9492503_4_k_cu_cb314f0d4cuda3std3__45__cpo5beginE - _ZN34_INTERNAL_e9492503_4_k_cu_cb314f0d6thrust24THRUST_300001_SM_1000_NS6system3cpp3parE)
_ZN34_INTERNAL_e9492503_4_k_cu_cb314f0d6thrust24THRUST_300001_SM_1000_NS6system3cpp3parE:
	.zero		1
	.type		_ZN34_INTERNAL_e9492503_4_k_cu_cb314f0d4cuda3std3__45__cpo5beginE,@object
	.size		_ZN34_INTERNAL_e9492503_4_k_cu_cb314f0d4cuda3std3__45__cpo5beginE,(_ZN34_INTERNAL_e9492503_4_k_cu_cb314f0d4cuda3std6ranges3__45__cpo5beginE - _ZN34_INTERNAL_e9492503_4_k_cu_cb314f0d4cuda3std3__45__cpo5beginE)
_ZN34_INTERNAL_e9492503_4_k_cu_cb314f0d4cuda3std3__45__cpo5beginE:
	.zero		1
	.type		_ZN34_INTERNAL_e9492503_4_k_cu_cb314f0d4cuda3std6ranges3__45__cpo5beginE,@object
	.size		_ZN34_INTERNAL_e9492503_4_k_cu_cb314f0d4cuda3std6ranges3__45__cpo5beginE,(_ZN34_INTERNAL_e9492503_4_k_cu_cb314f0d6thrust24THRUST_300001_SM_1000_NS6deviceE - _ZN34_INTERNAL_e9492503_4_k_cu_cb314f0d4cuda3std6ranges3__45__cpo5beginE)
_ZN34_INTERNAL_e9492503_4_k_cu_cb314f0d4cuda3std6ranges3__45__cpo5beginE:
	.zero		1
	.type		_ZN34_INTERNAL_e9492503_4_k_cu_cb314f0d6thrust24THRUST_300001_SM_1000_NS6deviceE,@object
	.size		_ZN34_INTERNAL_e9492503_4_k_cu_cb314f0d6thrust24THRUST_300001_SM_1000_NS6deviceE,(_ZN34_INTERNAL_e9492503_4_k_cu_cb314f0d4cuda3std3__47nulloptE - _ZN34_INTERNAL_e9492503_4_k_cu_cb314f0d6thrust24THRUST_300001_SM_1000_NS6deviceE)
_ZN34_INTERNAL_e9492503_4_k_cu_cb314f0d6thrust24THRUST_300001_SM_1000_NS6deviceE:
	.zero		1
	.type		_ZN34_INTERNAL_e9492503_4_k_cu_cb314f0d4cuda3std3__47nulloptE,@object
	.size		_ZN34_INTERNAL_e9492503_4_k_cu_cb314f0d4cuda3std3__47nulloptE,(_ZN34_INTERNAL_e9492503_4_k_cu_cb314f0d4cuda3std6ranges3__45__cpo8distanceE - _ZN34_INTERNAL_e9492503_4_k_cu_cb314f0d4cuda3std3__47nulloptE)
_ZN34_INTERNAL_e9492503_4_k_cu_cb314f0d4cuda3std3__47nulloptE:
	.zero		1
	.type		_ZN34_INTERNAL_e9492503_4_k_cu_cb314f0d4cuda3std6ranges3__45__cpo8distanceE,@object
	.size		_ZN34_INTERNAL_e9492503_4_k_cu_cb314f0d4cuda3std6ranges3__45__cpo8distanceE,(_ZN34_INTERNAL_e9492503_4_k_cu_cb314f0d6thrust24THRUST_300001_SM_1000_NS12placeholders2_4E - _ZN34_INTERNAL_e9492503_4_k_cu_cb314f0d4cuda3std6ranges3__45__cpo8distanceE)
_ZN34_INTERNAL_e9492503_4_k_cu_cb314f0d4cuda3std6ranges3__45__cpo8distanceE:
	.zero		1
	.type		_ZN34_INTERNAL_e9492503_4_k_cu_cb314f0d6thrust24THRUST_300001_SM_1000_NS12placeholders2_4E,@object
	.size		_ZN34_INTERNAL_e9492503_4_k_cu_cb314f0d6thrust24THRUST_300001_SM_1000_NS12placeholders2_4E,(_ZN34_INTERNAL_e9492503_4_k_cu_cb314f0d4cuda3std3__45__cpo6rbeginE - _ZN34_INTERNAL_e9492503_4_k_cu_cb314f0d6thrust24THRUST_300001_SM_1000_NS12placeholders2_4E)
_ZN34_INTERNAL_e9492503_4_k_cu_cb314f0d6thrust24THRUST_300001_SM_1000_NS12placeholders2_4E:
	.zero		1
	.type		_ZN34_INTERNAL_e9492503_4_k_cu_cb314f0d4cuda3std3__45__cpo6rbeginE,@object
	.size		_ZN34_INTERNAL_e9492503_4_k_cu_cb314f0d4cuda3std3__45__cpo6rbeginE,(_ZN34_INTERNAL_e9492503_4_k_cu_cb314f0d4cuda3std6ranges3__45__cpo7advanceE - _ZN34_INTERNAL_e9492503_4_k_cu_cb314f0d4cuda3std3__45__cpo6rbeginE)
_ZN34_INTERNAL_e9492503_4_k_cu_cb314f0d4cuda3std3__45__cpo6rbeginE:
	.zero		1
	.type		_ZN34_INTERNAL_e9492503_4_k_cu_cb314f0d4cuda3std6ranges3__45__cpo7advanceE,@object
	.size		_ZN34_INTERNAL_e9492503_4_k_cu_cb314f0d4cuda3std6ranges3__45__cpo7advanceE,(_ZN34_INTERNAL_e9492503_4_k_cu_cb314f0d6thrust24THRUST_300001_SM_1000_NS12placeholders3_10E - _ZN34_INTERNAL_e9492503_4_k_cu_cb314f0d4cuda3std6ranges3__45__cpo7advanceE)
_ZN34_INTERNAL_e9492503_4_k_cu_cb314f0d4cuda3std6ranges3__45__cpo7advanceE:
	.zero		1
	.type		_ZN34_INTERNAL_e9492503_4_k_cu_cb314f0d6thrust24THRUST_300001_SM_1000_NS12placeholders3_10E,@object
	.size		_ZN34_INTERNAL_e9492503_4_k_cu_cb314f0d6thrust24THRUST_300001_SM_1000_NS12placeholders3_10E,(_ZN34_INTERNAL_e9492503_4_k_cu_cb314f0d4cuda3std3__48in_placeE - _ZN34_INTERNAL_e9492503_4_k_cu_cb314f0d6thrust24THRUST_300001_SM_1000_NS12placeholders3_10E)
_ZN34_INTERNAL_e9492503_4_k_cu_cb314f0d6thrust24THRUST_300001_SM_1000_NS12placeholders3_10E:
	.zero		1
	.type		_ZN34_INTERNAL_e9492503_4_k_cu_cb314f0d4cuda3std3__48in_placeE,@object
	.size		_ZN34_INTERNAL_e9492503_4_k_cu_cb314f0d4cuda3std3__48in_placeE,(_ZN34_INTERNAL_e9492503_4_k_cu_cb314f0d4cuda3std6ranges3__45__cpo4sizeE - _ZN34_INTERNAL_e9492503_4_k_cu_cb314f0d4cuda3std3__48in_placeE)
_ZN34_INTERNAL_e9492503_4_k_cu_cb314f0d4cuda3std3__48in_placeE:
	.zero		1
	.type		_ZN34_INTERNAL_e9492503_4_k_cu_cb314f0d4cuda3std6ranges3__45__cpo4sizeE,@object
	.size		_ZN34_INTERNAL_e9492503_4_k_cu_cb314f0d4cuda3std6ranges3__45__cpo4sizeE,(_ZN34_INTERNAL_e9492503_4_k_cu_cb314f0d6thrust24THRUST_300001_SM_1000_NS12placeholders2_2E - _ZN34_INTERNAL_e9492503_4_k_cu_cb314f0d4cuda3std6ranges3__45__cpo4sizeE)
_ZN34_INTERNAL_e9492503_4_k_cu_cb314f0d4cuda3std6ranges3__45__cpo4sizeE:
	.zero		1
	.type		_ZN34_INTERNAL_e9492503_4_k_cu_cb314f0d6thrust24THRUST_300001_SM_1000_NS12placeholders2_2E,@object
	.size		_ZN34_INTERNAL_e9492503_4_k_cu_cb314f0d6thrust24THRUST_300001_SM_1000_NS12placeholders2_2E,(_ZN34_INTERNAL_e9492503_4_k_cu_cb314f0d4cuda3std3__45__cpo6cbeginE - _ZN34_INTERNAL_e9492503_4_k_cu_cb314f0d6thrust24THRUST_300001_SM_1000_NS12placeholders2_2E)
_ZN34_INTERNAL_e9492503_4_k_cu_cb314f0d6thrust24THRUST_300001_SM_1000_NS12placeholders2_2E:
	.zero		1
	.type		_ZN34_INTERNAL_e9492503_4_k_cu_cb314f0d4cuda3std3__45__cpo6cbeginE,@object
	.size		_ZN34_INTERNAL_e9492503_4_k_cu_cb314f0d4cuda3std3__45__cpo6cbeginE,(_ZN34_INTERNAL_e9492503_4_k_cu_cb314f0d4cuda3std6ranges3__45__cpo6cbeginE - _ZN34_INTERNAL_e9492503_4_k_cu_cb314f0d4cuda3std3__45__cpo6cbeginE)
_ZN34_INTERNAL_e9492503_4_k_cu_cb314f0d4cuda3std3__45__cpo6cbeginE:
	.zero		1
	.type		_ZN34_INTERNAL_e9492503_4_k_cu_cb314f0d4cuda3std6ranges3__45__cpo6cbeginE,@object
	.size		_ZN34_INTERNAL_e9492503_4_k_cu_cb314f0d4cuda3std6ranges3__45__cpo6cbeginE,(_ZN34_INTERNAL_e9492503_4_k_cu_cb314f0d6thrust24THRUST_300001_SM_1000_NS12placeholders2_6E - _ZN34_INTERNAL_e9492503_4_k_cu_cb314f0d4cuda3std6ranges3__45__cpo6cbeginE)
_ZN34_INTERNAL_e9492503_4_k_cu_cb314f0d4cuda3std6ranges3__45__cpo6cbeginE:
	.zero		1
	.type		_ZN34_INTERNAL_e9492503_4_k_cu_cb314f0d6thrust24THRUST_300001_SM_1000_NS12placeholders2_6E,@object
	.size		_ZN34_INTERNAL_e9492503_4_k_cu_cb314f0d6thrust24THRUST_300001_SM_1000_NS12placeholders2_6E,(_ZN34_INTERNAL_e9492503_4_k_cu_cb314f0d4cuda3std3__45__cpo7crbeginE - _ZN34_INTERNAL_e9492503_4_k_cu_cb314f0d6thrust24THRUST_300001_SM_1000_NS12placeholders2_6E)
_ZN34_INTERNAL_e9492503_4_k_cu_cb314f0d6thrust24THRUST_300001_SM_1000_NS12placeholders2_6E:
	.zero		1
	.type		_ZN34_INTERNAL_e9492503_4_k_cu_cb314f0d4cuda3std3__45__cpo7crbeginE,@object
	.size		_ZN34_INTERNAL_e9492503_4_k_cu_cb314f0d4cuda3std3__45__cpo7crbeginE,(_ZN34_INTERNAL_e9492503_4_k_cu_cb314f0d4cuda3std6ranges3__45__cpo4nextE - _ZN34_INTERNAL_e9492503_4_k_cu_cb314f0d4cuda3std3__45__cpo7crbeginE)
_ZN34_INTERNAL_e9492503_4_k_cu_cb314f0d4cuda3std3__45__cpo7crbeginE:
	.zero		1
	.type		_ZN34_INTERNAL_e9492503_4_k_cu_cb314f0d4cuda3std6ranges3__45__cpo4nextE,@object
	.size		_ZN34_INTERNAL_e9492503_4_k_cu_cb314f0d4cuda3std6ranges3__45__cpo4nextE,(_ZN34_INTERNAL_e9492503_4_k_cu_cb314f0d4cuda3std6ranges3__45__cpo4swapE - _ZN34_INTERNAL_e9492503_4_k_cu_cb314f0d4cuda3std6ranges3__45__cpo4nextE)
_ZN34_INTERNAL_e9492503_4_k_cu_cb314f0d4cuda3std6ranges3__45__cpo4nextE:
	.zero		1
	.type		_ZN34_INTERNAL_e9492503_4_k_cu_cb314f0d4cuda3std6ranges3__45__cpo4swapE,@object
	.size		_ZN34_INTERNAL_e9492503_4_k_cu_cb314f0d4cuda3std6ranges3__45__cpo4swapE,(_ZN34_INTERNAL_e9492503_4_k_cu_cb314f0d6thrust24THRUST_300001_SM_1000_NS8cuda_cub10par_nosyncE - _ZN34_INTERNAL_e9492503_4_k_cu_cb314f0d4cuda3std6ranges3__45__cpo4swapE)
_ZN34_INTERNAL_e9492503_4_k_cu_cb314f0d4cuda3std6ranges3__45__cpo4swapE:
	.zero		1
	.type		_ZN34_INTERNAL_e9492503_4_k_cu_cb314f0d6thrust24THRUST_300001_SM_1000_NS8cuda_cub10par_nosyncE,@object
	.size		_ZN34_INTERNAL_e9492503_4_k_cu_cb314f0d6thrust24THRUST_300001_SM_1000_NS8cuda_cub10par_nosyncE,(_ZN34_INTERNAL_e9492503_4_k_cu_cb314f0d6thrust24THRUST_300001_SM_1000_NS3seqE - _ZN34_INTERNAL_e9492503_4_k_cu_cb314f0d6thrust24THRUST_300001_SM_1000_NS8cuda_cub10par_nosyncE)
_ZN34_INTERNAL_e9492503_4_k_cu_cb314f0d6thrust24THRUST_300001_SM_1000_NS8cuda_cub10par_nosyncE:
	.zero		1
	.type		_ZN34_INTERNAL_e9492503_4_k_cu_cb314f0d6thrust24THRUST_300001_SM_1000_NS3seqE,@object
	.size		_ZN34_INTERNAL_e9492503_4_k_cu_cb314f0d6thrust24THRUST_300001_SM_1000_NS3seqE,(_ZN34_INTERNAL_e9492503_4_k_cu_cb314f0d4cuda3std3__420unreachable_sentinelE - _ZN34_INTERNAL_e9492503_4_k_cu_cb314f0d6thrust24THRUST_300001_SM_1000_NS3seqE)
_ZN34_INTERNAL_e9492503_4_k_cu_cb314f0d6thrust24THRUST_300001_SM_1000_NS3seqE:
	.zero		1
	.type		_ZN34_INTERNAL_e9492503_4_k_cu_cb314f0d4cuda3std3__420unreachable_sentinelE,@object
	.size		_ZN34_INTERNAL_e9492503_4_k_cu_cb314f0d4cuda3std3__420unreachable_sentinelE,(_ZN34_INTERNAL_e9492503_4_k_cu_cb314f0d4cuda3std6ranges3__45__cpo5ssizeE - _ZN34_INTERNAL_e9492503_4_k_cu_cb314f0d4cuda3std3__420unreachable_sentinelE)
_ZN34_INTERNAL_e9492503_4_k_cu_cb314f0d4cuda3std3__420unreachable_sentinelE:
	.zero		1
	.type		_ZN34_INTERNAL_e9492503_4_k_cu_cb314f0d4cuda3std6ranges3__45__cpo5ssizeE,@object
	.size		_ZN34_INTERNAL_e9492503_4_k_cu_cb314f0d4cuda3std6ranges3__45__cpo5ssizeE,(_ZN34_INTERNAL_e9492503_4_k_cu_cb314f0d6thrust24THRUST_300001_SM_1000_NS12placeholders2_3E - _ZN34_INTERNAL_e9492503_4_k_cu_cb314f0d4cuda3std6ranges3__45__cpo5ssizeE)
_ZN34_INTERNAL_e9492503_4_k_cu_cb314f0d4cuda3std6ranges3__45__cpo5ssizeE:
	.zero		1
	.type		_ZN34_INTERNAL_e9492503_4_k_cu_cb314f0d6thrust24THRUST_300001_SM_1000_NS12placeholders2_3E,@object
	.size		_ZN34_INTERNAL_e9492503_4_k_cu_cb314f0d6thrust24THRUST_300001_SM_1000_NS12placeholders2_3E,(_ZN34_INTERNAL_e9492503_4_k_cu_cb314f0d4cuda3std3__45__cpo4cendE - _ZN34_INTERNAL_e9492503_4_k_cu_cb314f0d6thrust24THRUST_300001_SM_1000_NS12placeholders2_3E)
_ZN34_INTERNAL_e9492503_4_k_cu_cb314f0d6thrust24THRUST_300001_SM_1000_NS12placeholders2_3E:
	.zero		1
	.type		_ZN34_INTERNAL_e9492503_4_k_cu_cb314f0d4cuda3std3__45__cpo4cendE,@object
	.size		_ZN34_INTERNAL_e9492503_4_k_cu_cb314f0d4cuda3std3__45__cpo4cendE,(_ZN34_INTERNAL_e9492503_4_k_cu_cb314f0d4cuda3std6ranges3__45__cpo4cendE - _ZN34_INTERNAL_e9492503_4_k_cu_cb314f0d4cuda3std3__45__cpo4cendE)
_ZN34_INTERNAL_e9492503_4_k_cu_cb314f0d4cuda3std3__45__cpo4cendE:
	.zero		1
	.type		_ZN34_INTERNAL_e9492503_4_k_cu_cb314f0d4cuda3std6ranges3__45__cpo4cendE,@object
	.size		_ZN34_INTERNAL_e9492503_4_k_cu_cb314f0d4cuda3std6ranges3__45__cpo4cendE,(_ZN34_INTERNAL_e9492503_4_k_cu_cb314f0d6thrust24THRUST_300001_SM_1000_NS12placeholders2_7E - _ZN34_INTERNAL_e9492503_4_k_cu_cb314f0d4cuda3std6ranges3__45__cpo4cendE)
_ZN34_INTERNAL_e9492503_4_k_cu_cb314f0d4cuda3std6ranges3__45__cpo4cendE:
	.zero		1
	.type		_ZN34_INTERNAL_e9492503_4_k_cu_cb314f0d6thrust24THRUST_300001_SM_1000_NS12placeholders2_7E,@object
	.size		_ZN34_INTERNAL_e9492503_4_k_cu_cb314f0d6thrust24THRUST_300001_SM_1000_NS12placeholders2_7E,(_ZN34_INTERNAL_e9492503_4_k_cu_cb314f0d4cuda3std3__45__cpo5crendE - _ZN34_INTERNAL_e9492503_4_k_cu_cb314f0d6thrust24THRUST_300001_SM_1000_NS12placeholders2_7E)
_ZN34_INTERNAL_e9492503_4_k_cu_cb314f0d6thrust24THRUST_300001_SM_1000_NS12placeholders2_7E:
	.zero		1
	.type		_ZN34_INTERNAL_e9492503_4_k_cu_cb314f0d4cuda3std3__45__cpo5crendE,@object
	.size		_ZN34_INTERNAL_e9492503_4_k_cu_cb314f0d4cuda3std3__45__cpo5crendE,(_ZN34_INTERNAL_e9492503_4_k_cu_cb314f0d4cuda3std6ranges3__45__cpo4prevE - _ZN34_INTERNAL_e9492503_4_k_cu_cb314f0d4cuda3std3__45__cpo5crendE)
_ZN34_INTERNAL_e9492503_4_k_cu_cb314f0d4cuda3std3__45__cpo5crendE:
	.zero		1
	.type		_ZN34_INTERNAL_e9492503_4_k_cu_cb314f0d4cuda3std6ranges3__45__cpo4prevE,@object
	.size		_ZN34_INTERNAL_e9492503_4_k_cu_cb314f0d4cuda3std6ranges3__45__cpo4prevE,(_ZN34_INTERNAL_e9492503_4_k_cu_cb314f0d4cuda3std6ranges3__45__cpo9iter_moveE - _ZN34_INTERNAL_e9492503_4_k_cu_cb314f0d4cuda3std6ranges3__45__cpo4prevE)
_ZN34_INTERNAL_e9492503_4_k_cu_cb314f0d4cuda3std6ranges3__45__cpo4prevE:
	.zero		1
	.type		_ZN34_INTERNAL_e9492503_4_k_cu_cb314f0d4cuda3std6ranges3__45__cpo9iter_moveE,@object
	.size		_ZN34_INTERNAL_e9492503_4_k_cu_cb314f0d4cuda3std6ranges3__45__cpo9iter_moveE,(_ZN34_INTERNAL_e9492503_4_k_cu_cb314f0d6thrust24THRUST_300001_SM_1000_NS6system6detail10sequential3seqE - _ZN34_INTERNAL_e9492503_4_k_cu_cb314f0d4cuda3std6ranges3__45__cpo9iter_moveE)
_ZN34_INTERNAL_e9492503_4_k_cu_cb314f0d4cuda3std6ranges3__45__cpo9iter_moveE:
	.zero		1
	.type		_ZN34_INTERNAL_e9492503_4_k_cu_cb314f0d6thrust24THRUST_300001_SM_1000_NS6system6detail10sequential3seqE,@object
	.size		_ZN34_INTERNAL_e9492503_4_k_cu_cb314f0d6thrust24THRUST_300001_SM_1000_NS6system6detail10sequential3seqE,(_ZN34_INTERNAL_e9492503_4_k_cu_cb314f0d6thrust24THRUST_300001_SM_1000_NS12placeholders2_9E - _ZN34_INTERNAL_e9492503_4_k_cu_cb314f0d6thrust24THRUST_300001_SM_1000_NS6system6detail10sequential3seqE)
_ZN34_INTERNAL_e9492503_4_k_cu_cb314f0d6thrust24THRUST_300001_SM_1000_NS6system6detail10sequential3seqE:
	.zero		1
	.type		_ZN34_INTERNAL_e9492503_4_k_cu_cb314f0d6thrust24THRUST_300001_SM_1000_NS12placeholders2_9E,@object
	.size		_ZN34_INTERNAL_e9492503_4_k_cu_cb314f0d6thrust24THRUST_300001_SM_1000_NS12placeholders2_9E,(_ZN34_INTERNAL_e9492503_4_k_cu_cb314f0d4cuda3std3__419piecewise_constructE - _ZN34_INTERNAL_e9492503_4_k_cu_cb314f0d6thrust24THRUST_300001_SM_1000_NS12placeholders2_9E)
_ZN34_INTERNAL_e9492503_4_k_cu_cb314f0d6thrust24THRUST_300001_SM_1000_NS12placeholders2_9E:
	.zero		1
	.type		_ZN34_INTERNAL_e9492503_4_k_cu_cb314f0d4cuda3std3__419piecewise_constructE,@object
	.size		_ZN34_INTERNAL_e9492503_4_k_cu_cb314f0d4cuda3std3__419piecewise_constructE,(_ZN34_INTERNAL_e9492503_4_k_cu_cb314f0d4cuda3std6ranges3__45__cpo5cdataE - _ZN34_INTERNAL_e9492503_4_k_cu_cb314f0d4cuda3std3__419piecewise_constructE)
_ZN34_INTERNAL_e9492503_4_k_cu_cb314f0d4cuda3std3__419piecewise_constructE:
	.zero		1
	.type		_ZN34_INTERNAL_e9492503_4_k_cu_cb314f0d4cuda3std6ranges3__45__cpo5cdataE,@object
	.size		_ZN34_INTERNAL_e9492503_4_k_cu_cb314f0d4cuda3std6ranges3__45__cpo5cdataE,(_ZN34_INTERNAL_e9492503_4_k_cu_cb314f0d6thrust24THRUST_300001_SM_1000_NS12placeholders2_1E - _ZN34_INTERNAL_e9492503_4_k_cu_cb314f0d4cuda3std6ranges3__45__cpo5cdataE)
_ZN34_INTERNAL_e9492503_4_k_cu_cb314f0d4cuda3std6ranges3__45__cpo5cdataE:
	.zero		1
	.type		_ZN34_INTERNAL_e9492503_4_k_cu_cb314f0d6thrust24THRUST_300001_SM_1000_NS12placeholders2_1E,@object
	.size		_ZN34_INTERNAL_e9492503_4_k_cu_cb314f0d6thrust24THRUST_300001_SM_1000_NS12placeholders2_1E,(_ZN34_INTERNAL_e9492503_4_k_cu_cb314f0d4cuda3std3__45__cpo3endE - _ZN34_INTERNAL_e9492503_4_k_cu_cb314f0d6thrust24THRUST_300001_SM_1000_NS12placeholders2_1E)
_ZN34_INTERNAL_e9492503_4_k_cu_cb314f0d6thrust24THRUST_300001_SM_1000_NS12placeholders2_1E:
	.zero		1
	.type		_ZN34_INTERNAL_e9492503_4_k_cu_cb314f0d4cuda3std3__45__cpo3endE,@object
	.size		_ZN34_INTERNAL_e9492503_4_k_cu_cb314f0d4cuda3std3__45__cpo3endE,(_ZN34_INTERNAL_e9492503_4_k_cu_cb314f0d4cuda3std6ranges3__45__cpo3endE - _ZN34_INTERNAL_e9492503_4_k_cu_cb314f0d4cuda3std3__45__cpo3endE)
_ZN34_INTERNAL_e9492503_4_k_cu_cb314f0d4cuda3std3__45__cpo3endE:
	.zero		1
	.type		_ZN34_INTERNAL_e9492503_4_k_cu_cb314f0d4cuda3std6ranges3__45__cpo3endE,@object
	.size		_ZN34_INTERNAL_e9492503_4_k_cu_cb314f0d4cuda3std6ranges3__45__cpo3endE,(_ZN34_INTERNAL_e9492503_4_k_cu_cb314f0d6thrust24THRUST_300001_SM_1000_NS12placeholders2_5E - _ZN34_INTERNAL_e9492503_4_k_cu_cb314f0d4cuda3std6ranges3__45__cpo3endE)
_ZN34_INTERNAL_e9492503_4_k_cu_cb314f0d4cuda3std6ranges3__45__cpo3endE:
	.zero		1
	.type		_ZN34_INTERNAL_e9492503_4_k_cu_cb314f0d6thrust24THRUST_300001_SM_1000_NS12placeholders2_5E,@object
	.size		_ZN34_INTERNAL_e9492503_4_k_cu_cb314f0d6thrust24THRUST_300001_SM_1000_NS12placeholders2_5E,(_ZN34_INTERNAL_e9492503_4_k_cu_cb314f0d4cuda3std3__45__cpo4rendE - _ZN34_INTERNAL_e9492503_4_k_cu_cb314f0d6thrust24THRUST_300001_SM_1000_NS12placeholders2_5E)
_ZN34_INTERNAL_e9492503_4_k_cu_cb314f0d6thrust24THRUST_300001_SM_1000_NS12placeholders2_5E:
	.zero		1
	.type		_ZN34_INTERNAL_e9492503_4_k_cu_cb314f0d4cuda3std3__45__cpo4rendE,@object
	.size		_ZN34_INTERNAL_e9492503_4_k_cu_cb314f0d4cuda3std3__45__cpo4rendE,(_ZN34_INTERNAL_e9492503_4_k_cu_cb314f0d4cuda3std6ranges3__45__cpo9iter_swapE - _ZN34_INTERNAL_e9492503_4_k_cu_cb314f0d4cuda3std3__45__cpo4rendE)
_ZN34_INTERNAL_e9492503_4_k_cu_cb314f0d4cuda3std3__45__cpo4rendE:
	.zero		1
	.type		_ZN34_INTERNAL_e9492503_4_k_cu_cb314f0d4cuda3std6ranges3__45__cpo9iter_swapE,@object
	.size		_ZN34_INTERNAL_e9492503_4_k_cu_cb314f0d4cuda3std6ranges3__45__cpo9iter_swapE,(_ZN34_INTERNAL_e9492503_4_k_cu_cb314f0d4cuda3std3__48unexpectE - _ZN34_INTERNAL_e9492503_4_k_cu_cb314f0d4cuda3std6ranges3__45__cpo9iter_swapE)
_ZN34_INTERNAL_e9492503_4_k_cu_cb314f0d4cuda3std6ranges3__45__cpo9iter_swapE:
	.zero		1
	.type		_ZN34_INTERNAL_e9492503_4_k_cu_cb314f0d4cuda3std3__48unexpectE,@object
	.size		_ZN34_INTERNAL_e9492503_4_k_cu_cb314f0d4cuda3std3__48unexpectE,(_ZN34_INTERNAL_e9492503_4_k_cu_cb314f0d6thrust24THRUST_300001_SM_1000_NS8cuda_cub3parE - _ZN34_INTERNAL_e9492503_4_k_cu_cb314f0d4cuda3std3__48unexpectE)
_ZN34_INTERNAL_e9492503_4_k_cu_cb314f0d4cuda3std3__48unexpectE:
	.zero		1
	.type		_ZN34_INTERNAL_e9492503_4_k_cu_cb314f0d6thrust24THRUST_300001_SM_1000_NS8cuda_cub3parE,@object
	.size		_ZN34_INTERNAL_e9492503_4_k_cu_cb314f0d6thrust24THRUST_300001_SM_1000_NS8cuda_cub3parE,(.L_29 - _ZN34_INTERNAL_e9492503_4_k_cu_cb314f0d6thrust24THRUST_300001_SM_1000_NS8cuda_cub3parE)
_ZN34_INTERNAL_e9492503_4_k_cu_cb314f0d6thrust24THRUST_300001_SM_1000_NS8cuda_cub3parE:
	.zero		1
.L_29:


//--------------------- .nv.constant0._ZN3cub18CUB_300001_SM_10006detail9transform16transform_kernelINS2_10policy_hubILb1EN4cuda3std3__45tupleIJN6thrust24THRUST_300001_SM_1000_NS6detail15normal_iteratorINSA_10device_ptrIfEEEEEEEE10policy1000El8sigmoid2IfESF_JPfEEEvT0_iT1_T2_DpNS2_10kernel_argIT3_EE --------------------------
	.section	.nv.constant0._ZN3cub18CUB_300001_SM_10006detail9transform16transform_kernelINS2_10policy_hubILb1EN4cuda3std3__45tupleIJN6thrust24THRUST_300001_SM_1000_NS6detail15normal_iteratorINSA_10device_ptrIfEEEEEEEE10policy1000El8sigmoid2IfESF_JPfEEEvT0_iT1_T2_DpNS2_10kernel_argIT3_EE,"a",@progbits
	.sectionflags	@""
	.align	4
.nv.constant0._ZN3cub18CUB_300001_SM_10006detail9transform16transform_kernelINS2_10policy_hubILb1EN4cuda3std3__45tupleIJN6thrust24THRUST_300001_SM_1000_NS6detail15normal_iteratorINSA_10device_ptrIfEEEEEEEE10policy1000El8sigmoid2IfESF_JPfEEEvT0_iT1_T2_DpNS2_10kernel_argIT3_EE:
	.zero		936


//--------------------- .nv.constant0._ZN3cub18CUB_300001_SM_10006detail9transform16transform_kernelINS2_10policy_hubILb1EN4cuda3std3__45tupleIJN6thrust24THRUST_300001_SM_1000_NS6detail15normal_iteratorINSA_10device_ptrIfEEEEEEEE10policy1000Ei8sigmoid2IfESF_JPfEEEvT0_iT1_T2_DpNS2_10kernel_argIT3_EE --------------------------
	.section	.nv.constant0._ZN3cub18CUB_300001_SM_10006detail9transform16transform_kernelINS2_10policy_hubILb1EN4cuda3std3__45tupleIJN6thrust24THRUST_300001_SM_1000_NS6detail15normal_iteratorINSA_10device_ptrIfEEEEEEEE10policy1000Ei8sigmoid2IfESF_JPfEEEvT0_iT1_T2_DpNS2_10kernel_argIT3_EE,"a",@progbits
	.sectionflags	@""
	.align	4
.nv.constant0._ZN3cub18CUB_300001_SM_10006detail9transform16transform_kernelINS2_10policy_hubILb1EN4cuda3std3__45tupleIJN6thrust24THRUST_300001_SM_1000_NS6detail15normal_iteratorINSA_10device_ptrIfEEEEEEEE10policy1000Ei8sigmoid2IfESF_JPfEEEvT0_iT1_T2_DpNS2_10kernel_argIT3_EE:
	.zero		936


//--------------------- .nv.constant0._ZN3cub18CUB_300001_SM_10006detail9transform16transform_kernelINS2_10policy_hubILb1EN4cuda3std3__45tupleIJN6thrust24THRUST_300001_SM_1000_NS6detail15normal_iteratorINSA_10device_ptrIfEEEEEEEE10policy1000El7sigmoidIfESF_JPfEEEvT0_iT1_T2_DpNS2_10kernel_argIT3_EE --------------------------
	.section	.nv.constant0._ZN3cub18CUB_300001_SM_10006detail9transform16transform_kernelINS2_10policy_hubILb1EN4cuda3std3__45tupleIJN6thrust24THRUST_300001_SM_1000_NS6detail15normal_iteratorINSA_10device_ptrIfEEEEEEEE10policy1000El7sigmoidIfESF_JPfEEEvT0_iT1_T2_DpNS2_10kernel_argIT3_EE,"a",@progbits
	.sectionflags	@""
	.align	4
.nv.constant0._ZN3cub18CUB_300001_SM_10006detail9transform16transform_kernelINS2_10policy_hubILb1EN4cuda3std3__45tupleIJN6thrust24THRUST_300001_SM_1000_NS6detail15normal_iteratorINSA_10device_ptrIfEEEEEEEE10policy1000El7sigmoidIfESF_JPfEEEvT0_iT1_T2_DpNS2_10kernel_argIT3_EE:
	.zero		936


//--------------------- .nv.constant0._ZN3cub18CUB_300001_SM_10006detail9transform16transform_kernelINS2_10policy_hubILb1EN4cuda3std3__45tupleIJN6thrust24THRUST_300001_SM_1000_NS6detail15normal_iteratorINSA_10device_ptrIfEEEEEEEE10policy1000Ei7sigmoidIfESF_JPfEEEvT0_iT1_T2_DpNS2_10kernel_argIT3_EE --------------------------
	.section	.nv.constant0._ZN3cub18CUB_300001_SM_10006detail9transform16transform_kernelINS2_10policy_hubILb1EN4cuda3std3__45tupleIJN6thrust24THRUST_300001_SM_1000_NS6detail15normal_iteratorINSA_10device_ptrIfEEEEEEEE10policy1000Ei7sigmoidIfESF_JPfEEEvT0_iT1_T2_DpNS2_10kernel_argIT3_EE,"a",@progbits
	.sectionflags	@""
	.align	4
.nv.constant0._ZN3cub18CUB_300001_SM_10006detail9transform16transform_kernelINS2_10policy_hubILb1EN4cuda3std3__45tupleIJN6thrust24THRUST_300001_SM_1000_NS6detail15normal_iteratorINSA_10device_ptrIfEEEEEEEE10policy1000Ei7sigmoidIfESF_JPfEEEvT0_iT1_T2_DpNS2_10kernel_argIT3_EE:
	.zero		936


//--------------------- .nv.constant0._ZN3cub18CUB_300001_SM_10006detail9transform16transform_kernelINS2_10policy_hubILb1EN4cuda3std3__45tupleIJN6thrust24THRUST_300001_SM_1000_NS7pointerIdNSA_8cuda_cub3tagENSA_11use_defaultESE_EEEEEE10policy1000ElNS7_10__identityENSA_10device_ptrIfEEJPdEEEvT0_iT1_T2_DpNS2_10kernel_argIT3_EE --------------------------
	.section	.nv.constant0._ZN3cub18CUB_300001_SM_10006detail9transform16transform_kernelINS2_10policy_hubILb1EN4cuda3std3__45tupleIJN6thrust24THRUST_300001_SM_1000_NS7pointerIdNSA_8cuda_cub3tagENSA_11use_defaultESE_EEEEEE10policy1000ElNS7_10__identityENSA_10device_ptrIfEEJPdEEEvT0_iT1_T2_DpNS2_10kernel_argIT3_EE,"a",@progbits
	.sectionflags	@""
	.align	4
.nv.constant0._ZN3cub18CUB_300001_SM_10006detail9transform16transform_kernelINS2_10policy_hubILb1EN4cuda3std3__45tupleIJN6thrust24THRUST_300001_SM_1000_NS7pointerIdNSA_8cuda_cub3tagENSA_11use_defaultESE_EEEEEE10policy1000ElNS7_10__identityENSA_10device_ptrIfEEJPdEEEvT0_iT1_T2_DpNS2_10kernel_argIT3_EE:
	.zero		936


//--------------------- .nv.constant0._ZN3cub18CUB_300001_SM_10006detail9transform16transform_kernelINS2_10policy_hubILb1EN4cuda3std3__45tupleIJN6thrust24THRUST_300001_SM_1000_NS7pointerIdNSA_8cuda_cub3tagENSA_11use_defaultESE_EEEEEE10policy1000EiNS7_10__identityENSA_10device_ptrIfEEJPdEEEvT0_iT1_T2_DpNS2_10kernel_argIT3_EE --------------------------
	.section	.nv.constant0._ZN3cub18CUB_300001_SM_10006detail9transform16transform_kernelINS2_10policy_hubILb1EN4cuda3std3__45tupleIJN6thrust24THRUST_300001_SM_1000_NS7pointerIdNSA_8cuda_cub3tagENSA_11use_defaultESE_EEEEEE10policy1000EiNS7_10__identityENSA_10device_ptrIfEEJPdEEEvT0_iT1_T2_DpNS2_10kernel_argIT3_EE,"a",@progbits
	.sectionflags	@""
	.align	4
.nv.constant0._ZN3cub18CUB_300001_SM_10006detail9transform16transform_kernelINS2_10policy_hubILb1EN4cuda3std3__45tupleIJN6thrust24THRUST_300001_SM_1000_NS7pointerIdNSA_8cuda_cub3tagENSA_11use_defaultESE_EEEEEE10policy1000EiNS7_10__identityENSA_10device_ptrIfEEJPdEEEvT0_iT1_T2_DpNS2_10kernel_argIT3_EE:
	.zero		936


//--------------------- .nv.constant0._ZN3cub18CUB_300001_SM_10006detail8for_each13static_kernelINS2_12policy_hub_t12policy_500_tElN6thrust24THRUST_300001_SM_1000_NS8cuda_cub20__uninitialized_copy7functorINS7_6detail15normal_iteratorINS7_10device_ptrIfEEEENS7_7pointerIfNS8_3tagENS7_11use_defaultESI_EEEEEEvT0_T1_ --------------------------
	.section	.nv.constant0._ZN3cub18CUB_300001_SM_10006detail8for_each13static_kernelINS2_12policy_hub_t12policy_500_tElN6thrust24THRUST_300001_SM_1000_NS8cuda_cub20__uninitialized_copy7functorINS7_6detail15normal_iteratorINS7_10device_ptrIfEEEENS7_7pointerIfNS8_3tagENS7_11use_defaultESI_EEEEEEvT0_T1_,"a",@progbits
	.sectionflags	@""
	.align	4
.nv.constant0._ZN3cub18CUB_300001_SM_10006detail8for_each13static_kernelINS2_12policy_hub_t12policy_500_tElN6thrust24THRUST_300001_SM_1000_NS8cuda_cub20__uninitialized_copy7functorINS7_6detail15normal_iteratorINS7_10device_ptrIfEEEENS7_7pointerIfNS8_3tagENS7_11use_defaultESI_EEEEEEvT0_T1_:
	.zero		920


//--------------------- .nv.constant0._ZN3cub18CUB_300001_SM_10006detail8for_each13static_kernelINS2_12policy_hub_t12policy_500_tEmN6thrust24THRUST_300001_SM_1000_NS8cuda_cub20__uninitialized_fill7functorINS7_10device_ptrIfEEfEEEEvT0_T1_ --------------------------
	.section	.nv.constant0._ZN3cub18CUB_300001_SM_10006detail8for_each13static_kernelINS2_12policy_hub_t12policy_500_tEmN6thrust24THRUST_300001_SM_1000_NS8cuda_cub20__uninitialized_fill7functorINS7_10device_ptrIfEEfEEEEvT0_T1_,"a",@progbits
	.sectionflags	@""
	.align	4
.nv.constant0._ZN3cub18CUB_300001_SM_10006detail8for_each13static_kernelINS2_12policy_hub_t12policy_500_tEmN6thrust24THRUST_300001_SM_1000_NS8cuda_cub20__uninitialized_fill7functorINS7_10device_ptrIfEEfEEEEvT0_T1_:
	.zero		920


//--------------------- .nv.constant0._ZN3cub18CUB_300001_SM_10006detail11EmptyKernelIvEEvv --------------------------
	.section	.nv.constant0._ZN3cub18CUB_300001_SM_10006detail11EmptyKernelIvEEvv,"a",@progbits
	.sectionflags	@""
	.align	4
.nv.constant0._ZN3cub18CUB_300001_SM_10006detail11EmptyKernelIvEEvv:
	.zero		896


//--------------------- SYMBOLS --------------------------

	.type		.nv.reservedSmem.offset0,@object
	.size		.nv.reservedSmem.offset0,0x4
